def matmul_kernel(
    a_ptr,
    b_ptr,
    c_ptr,
    M,
    N,
    K,
    stride_am,
    stride_ak,
    stride_bk,
    stride_bn,
    stride_cm,
    stride_cn,
    BLOCK_M: tl.constexpr,
    BLOCK_N: tl.constexpr,
    BLOCK_K: tl.constexpr,
    GROUP_M: tl.constexpr,
):
    pid = tl.program_id(axis=0)
    num_pid_m = tl.cdiv(M, BLOCK_M)
    num_pid_n = tl.cdiv(N, BLOCK_N)
    num_pid_in_group = GROUP_M * num_pid_n
    group_id = pid // num_pid_in_group
    first_pid_m = group_id * GROUP_M
    group_size_m = min(num_pid_m - first_pid_m, GROUP_M)
    pid_m = first_pid_m + ((pid % num_pid_in_group) % group_size_m)
    pid_n = (pid % num_pid_in_group) // group_size_m

    offs_am = (pid_m * BLOCK_M + tl.arange(0, BLOCK_M)) % M
    offs_bn = (pid_n * BLOCK_N + tl.arange(0, BLOCK_N)) % N
    offs_k = tl.arange(0, BLOCK_K)
    a_ptrs = a_ptr + offs_am[:, None] * stride_am + offs_k[None, :] * stride_ak
    b_ptrs = b_ptr + offs_k[:, None] * stride_bk + offs_bn[None, :] * stride_bn

    acc = tl.zeros((BLOCK_M, BLOCK_N), dtype=tl.float32)
    for kk in range(0, tl.cdiv(K, BLOCK_K)):
        a = tl.load(a_ptrs, mask=offs_k[None, :] < K - kk * BLOCK_K, other=0.0)
        b = tl.load(b_ptrs, mask=offs_k[:, None] < K - kk * BLOCK_K, other=0.0)
        acc = tl.dot(a, b, acc)
        a_ptrs += BLOCK_K * stride_ak
        b_ptrs += BLOCK_K * stride_bk

    c = acc.to(c_ptr.dtype.element_ty)
    offs_cm = pid_m * BLOCK_M + tl.arange(0, BLOCK_M)
    offs_cn = pid_n * BLOCK_N + tl.arange(0, BLOCK_N)
    c_ptrs = c_ptr + offs_cm[:, None] * stride_cm + offs_cn[None, :] * stride_cn
    mask = (offs_cm[:, None] < M) & (offs_cn[None, :] < N)
    tl.store(c_ptrs, c, mask=mask)

# config = {"BLOCK_K": 128, "BLOCK_M": 16, "BLOCK_N": 512, "GROUP_M": 8, "arch": "sm_90", "dtype": "fp8e4m3", "num_ctas": 1, "num_stages": 2, "num_warps": 8}
# arch = sm_90


// ===== COMPILED SASS (sm_90a) =====

	.target	sm_90a

	.elftype	@"ET_EXEC"


//--------------------- .note.nv.tkinfo           --------------------------
	.section	.note.nv.tkinfo,"",@"SHT_NOTE"
	.sectionflags	@"SHF_NOTE_NV_TKINFO"
	.tkinfo
        /*0018*/ 	.word	0x00000002
        /*0030*/ 	.string	""
        /*0030*/ 	.string	"ptxas"
        /*0030*/ 	.string	"Cuda compilation tools, release 13.0, V13.0.88"
        /*0030*/ 	.string	"Build cuda_13.0.r13.0/compiler.36424714_0"
        /*0030*/ 	.string	"-v  -suppress-debug-info  -lineinfo  -arch sm_90a "



//--------------------- .note.nv.cuinfo           --------------------------
	.section	.note.nv.cuinfo,"",@"SHT_NOTE"
	.sectionflags	@"SHF_NOTE_NV_CUINFO"
        /*0018*/ 	.short	0x0002
        /*001a*/ 	.short	0x005a
        /*001c*/ 	.short	0x0082
	.zero		2


//--------------------- .nv.info                  --------------------------
	.section	.nv.info,"",@"SHT_CUDA_INFO"
	.align	4


	//----- nvinfo : EIATTR_REGCOUNT
	.align		4
        /*0000*/ 	.byte	0x04, 0x2f
        /*0002*/ 	.short	(.L_1 - .L_0)
	.align		4
.L_0:
        /*0004*/ 	.word	index@(matmul_kernel)
        /*0008*/ 	.word	0x00000020


	//----- nvinfo : EIATTR_FRAME_SIZE
	.align		4
.L_1:
        /*000c*/ 	.byte	0x04, 0x11
        /*000e*/ 	.short	(.L_3 - .L_2)
	.align		4
.L_2:
        /*0010*/ 	.word	index@(matmul_kernel)
        /*0014*/ 	.word	0x000014e8


	//----- nvinfo : EIATTR_MIN_STACK_SIZE
	.align		4
.L_3:
        /*0018*/ 	.byte	0x04, 0x12
        /*001a*/ 	.short	(.L_5 - .L_4)
	.align		4
.L_4:
        /*001c*/ 	.word	index@(matmul_kernel)
        /*0020*/ 	.word	0x000014e8
.L_5:


//--------------------- .nv.compat                --------------------------
	.section	.nv.compat,"",@"SHT_CUDA_COMPAT_INFO"
	.align	4
        /*0000*/ 	.byte	0x02, 0x09, 0x01, 0x00, 0x02, 0x02, 0x02, 0x00, 0x02, 0x05, 0x05, 0x00, 0x03, 0x07, 0x01, 0x01
        /*0010*/ 	.byte	0x02, 0x03, 0x00, 0x00, 0x02, 0x06, 0x01, 0x00, 0x04, 0x0b, 0x08, 0x00, 0x00, 0x00, 0x00, 0x00
        /*0020*/ 	.byte	0x00, 0x00, 0x00, 0x00


//--------------------- .nv.info.matmul_kernel    --------------------------
	.section	.nv.info.matmul_kernel,"",@"SHT_CUDA_INFO"
	.sectionflags	@""
	.align	4


	//----- nvinfo : EIATTR_CUDA_API_VERSION
	.align		4
        /*0000*/ 	.byte	0x04, 0x37
        /*0002*/ 	.short	(.L_7 - .L_6)
.L_6:
        /*0004*/ 	.word	0x00000082


	//----- nvinfo : EIATTR_KPARAM_INFO
	.align		4
.L_7:
        /*0008*/ 	.byte	0x04, 0x17
        /*000a*/ 	.short	(.L_9 - .L_8)
.L_8:
        /*000c*/ 	.word	0x00000000
        /*0010*/ 	.short	0x000d
        /*0012*/ 	.short	0x0048
        /*0014*/ 	.byte	0x00, 0xf4, 0x21, 0x00


	//----- nvinfo : EIATTR_KPARAM_INFO
	.align		4
.L_9:
        /*0018*/ 	.byte	0x04, 0x17
        /*001a*/ 	.short	(.L_11 - .L_10)
.L_10:
        /*001c*/ 	.word	0x00000000
        /*0020*/ 	.short	0x000c
        /*0022*/ 	.short	0x0040
        /*0024*/ 	.byte	0x00, 0xf4, 0x21, 0x00


	//----- nvinfo : EIATTR_KPARAM_INFO
	.align		4
.L_11:
        /*0028*/ 	.byte	0x04, 0x17
        /*002a*/ 	.short	(.L_13 - .L_12)
.L_12:
        /*002c*/ 	.word	0x00000000
        /*0030*/ 	.short	0x000b
        /*0032*/ 	.short	0x0038
        /*0034*/ 	.byte	0x00, 0xf0, 0x11, 0x00


	//----- nvinfo : EIATTR_KPARAM_INFO
	.align		4
.L_13:
        /*0038*/ 	.byte	0x04, 0x17
        /*003a*/ 	.short	(.L_15 - .L_14)
.L_14:
        /*003c*/ 	.word	0x00000000
        /*0040*/ 	.short	0x000a
        /*0042*/ 	.short	0x0034
        /*0044*/ 	.byte	0x00, 0xf0, 0x11, 0x00


	//----- nvinfo : EIATTR_KPARAM_INFO
	.align		4
.L_15:
        /*0048*/ 	.byte	0x04, 0x17
        /*004a*/ 	.short	(.L_17 - .L_16)
.L_16:
        /*004c*/ 	.word	0x00000000
        /*0050*/ 	.short	0x0009
        /*0052*/ 	.short	0x0030
        /*0054*/ 	.byte	0x00, 0xf0, 0x11, 0x00


	//----- nvinfo : EIATTR_KPARAM_INFO
	.align		4
.L_17:
        /*0058*/ 	.byte	0x04, 0x17
        /*005a*/ 	.short	(.L_19 - .L_18)
.L_18:
        /*005c*/ 	.word	0x00000000
        /*0060*/ 	.short	0x0008
        /*0062*/ 	.short	0x002c
        /*0064*/ 	.byte	0x00, 0xf0, 0x11, 0x00


	//----- nvinfo : EIATTR_KPARAM_INFO
	.align		4
.L_19:
        /*0068*/ 	.byte	0x04, 0x17
        /*006a*/ 	.short	(.L_21 - .L_20)
.L_20:
        /*006c*/ 	.word	0x00000000
        /*0070*/ 	.short	0x0007
        /*0072*/ 	.short	0x0028
        /*0074*/ 	.byte	0x00, 0xf0, 0x11, 0x00


	//----- nvinfo : EIATTR_KPARAM_INFO
	.align		4
.L_21:
        /*0078*/ 	.byte	0x04, 0x17
        /*007a*/ 	.short	(.L_23 - .L_22)
.L_22:
        /*007c*/ 	.word	0x00000000
        /*0080*/ 	.short	0x0006
        /*0082*/ 	.short	0x0024
        /*0084*/ 	.byte	0x00, 0xf0, 0x11, 0x00


	//----- nvinfo : EIATTR_KPARAM_INFO
	.align		4
.L_23:
        /*0088*/ 	.byte	0x04, 0x17
        /*008a*/ 	.short	(.L_25 - .L_24)
.L_24:
        /*008c*/ 	.word	0x00000000
        /*0090*/ 	.short	0x0005
        /*0092*/ 	.short	0x0020
        /*0094*/ 	.byte	0x00, 0xf0, 0x11, 0x00


	//----- nvinfo : EIATTR_KPARAM_INFO
	.align		4
.L_25:
        /*0098*/ 	.byte	0x04, 0x17
        /*009a*/ 	.short	(.L_27 - .L_26)
.L_26:
        /*009c*/ 	.word	0x00000000
        /*00a0*/ 	.short	0x0004
        /*00a2*/ 	.short	0x001c
        /*00a4*/ 	.byte	0x00, 0xf0, 0x11, 0x00


	//----- nvinfo : EIATTR_KPARAM_INFO
	.align		4
.L_27:
        /*00a8*/ 	.byte	0x04, 0x17
        /*00aa*/ 	.short	(.L_29 - .L_28)
.L_28:
        /*00ac*/ 	.word	0x00000000
        /*00b0*/ 	.short	0x0003
        /*00b2*/ 	.short	0x0018
        /*00b4*/ 	.byte	0x00, 0xf0, 0x11, 0x00


	//----- nvinfo : EIATTR_KPARAM_INFO
	.align		4
.L_29:
        /*00b8*/ 	.byte	0x04, 0x17
        /*00ba*/ 	.short	(.L_31 - .L_30)
.L_30:
        /*00bc*/ 	.word	0x00000000
        /*00c0*/ 	.short	0x0002
        /*00c2*/ 	.short	0x0010
        /*00c4*/ 	.byte	0x00, 0xf4, 0x21, 0x00


	//----- nvinfo : EIATTR_KPARAM_INFO
	.align		4
.L_31:
        /*00c8*/ 	.byte	0x04, 0x17
        /*00ca*/ 	.short	(.L_33 - .L_32)
.L_32:
        /*00cc*/ 	.word	0x00000000
        /*00d0*/ 	.short	0x0001
        /*00d2*/ 	.short	0x0008
        /*00d4*/ 	.byte	0x00, 0xf4, 0x21, 0x00


	//----- nvinfo : EIATTR_KPARAM_INFO
	.align		4
.L_33:
        /*00d8*/ 	.byte	0x04, 0x17
        /*00da*/ 	.short	(.L_35 - .L_34)
.L_34:
        /*00dc*/ 	.word	0x00000000
        /*00e0*/ 	.short	0x0000
        /*00e2*/ 	.short	0x0000
        /*00e4*/ 	.byte	0x00, 0xf4, 0x21, 0x00


	//----- nvinfo : EIATTR_SPARSE_MMA_MASK
	.align		4
.L_35:
        /*00e8*/ 	.byte	0x03, 0x50
        /*00ea*/ 	.short	0x0000


	//----- nvinfo : EIATTR_MAXREG_COUNT
	.align		4
        /*00ec*/ 	.byte	0x03, 0x1b
        /*00ee*/ 	.short	0x00ff


	//----- nvinfo : EIATTR_NUM_BARRIERS
	.align		4
        /*00f0*/ 	.byte	0x02, 0x4c
        /*00f2*/ 	.byte	0x01
	.zero		1


	//----- nvinfo : EIATTR_ANNOTATIONS
	.align		4
        /*00f4*/ 	.byte	0x04, 0x55
        /*00f6*/ 	.short	(.L_37 - .L_36)


	//   ....[0]....
.L_36:
        /*00f8*/ 	.word	0x00000001
        /*00fc*/ 	.byte	0x20, 0x05, 0x00, 0x00, 0x01, 0x00, 0x00, 0x00, 0x40, 0x05, 0x00, 0x00, 0x01, 0x00, 0x00, 0x00
        /* <DEDUP_REMOVED lines=2751> */
        /*acfc*/ 	.byte	0x70, 0x17, 0x03, 0x00


	//----- nvinfo : EIATTR_MERCURY_ISA_VERSION
	.align		4
.L_37:
        /*ad00*/ 	.byte	0x03, 0x5f
        /*ad02*/ 	.short	0x0101


	//----- nvinfo : EIATTR_EXIT_INSTR_OFFSETS
	.align		4
        /*ad04*/ 	.byte	0x04, 0x1c
        /*ad06*/ 	.short	(.L_39 - .L_38)


	//   ....[0]....
.L_38:
        /*ad08*/ 	.word	0x00031b40


	//   ....[1]....
        /*ad0c*/ 	.word	0x00031b60


	//----- nvinfo : EIATTR_REQNTID
	.align		4
.L_39:
        /*ad10*/ 	.byte	0x04, 0x10
        /*ad12*/ 	.short	(.L_41 - .L_40)
.L_40:
        /*ad14*/ 	.word	0x00000100
        /*ad18*/ 	.word	0x00000001
        /*ad1c*/ 	.word	0x00000001


	//----- nvinfo : EIATTR_CBANK_PARAM_SIZE
	.align		4
.L_41:
        /*ad20*/ 	.byte	0x03, 0x19
        /*ad22*/ 	.short	0x0050


	//----- nvinfo : EIATTR_PARAM_CBANK
	.align		4
        /*ad24*/ 	.byte	0x04, 0x0a
        /*ad26*/ 	.short	(.L_43 - .L_42)
	.align		4
.L_42:
        /*ad28*/ 	.word	index@(.nv.constant0.matmul_kernel)
        /*ad2c*/ 	.short	0x0210
        /*ad2e*/ 	.short	0x0050


	//----- nvinfo : EIATTR_SW_WAR
	.align		4
.L_43:
        /*ad30*/ 	.byte	0x04, 0x36
        /*ad32*/ 	.short	(.L_45 - .L_44)
.L_44:
        /*ad34*/ 	.word	0x00000008
.L_45:


//--------------------- .nv.callgraph             --------------------------
	.section	.nv.callgraph,"",@"SHT_CUDA_CALLGRAPH"
	.align	4
	.sectionentsize	8
	.align		4
        /*0000*/ 	.word	0x00000000
	.align		4
        /*0004*/ 	.word	0xffffffff
	.align		4
        /*0008*/ 	.word	0x00000000
	.align		4
        /*000c*/ 	.word	0xfffffffe
	.align		4
        /*0010*/ 	.word	0x00000000
	.align		4
        /*0014*/ 	.word	0xfffffffd
	.align		4
        /*0018*/ 	.word	0x00000000
	.align		4
        /*001c*/ 	.word	0xfffffffc


//--------------------- .text.matmul_kernel       --------------------------
	.section	.text.matmul_kernel,"ax",@progbits
	.align	128
        .global         matmul_kernel
        .type           matmul_kernel,@function
        .size           matmul_kernel,(.L_x_4 - matmul_kernel)
        .other          matmul_kernel,@"STO_CUDA_ENTRY STV_DEFAULT"
matmul_kernel:
.text.matmul_kernel:
[----:B------:R-:W0:Y:S08]  /*0000*/  LDC R1, c[0x0][0x28] ;  /* 0x00000a00ff017b82 */ /* 0x000e300000000800 */
[----:B------:R-:W1:Y:S01]  /*0010*/  LDC.64 R8, c[0x0][0x228] ;  /* 0x00008a00ff087b82 */ /* 0x000e620000000a00 */
[----:B------:R-:W2:Y:S01]  /*0020*/  S2R R14, SR_TID.X ;  /* 0x00000000000e7919 */ /* 0x000ea20000002100 */
[----:B0-----:R-:W-:Y:S01]  /*0030*/  VIADD R1, R1, 0xffffeb18 ;  /* 0xffffeb1801017836 */ /* 0x001fe20000000000 */
[----:B------:R-:W-:Y:S01]  /*0040*/  ULDC.64 UR8, c[0x0][0x208] ;  /* 0x0000820000087ab9 */ /* 0x000fe20000000a00 */
[----:B-1----:R-:W-:-:S05]  /*0050*/  VIADD R0, R9, 0x1ff ;  /* 0x000001ff09007836 */ /* 0x002fca0000000000 */
[----:B------:R-:W-:-:S04]  /*0060*/  SHF.R.S32.HI R3, RZ, 0x1f, R0 ;  /* 0x0000001fff037819 */ /* 0x000fc80000011400 */
[----:B------:R-:W-:-:S04]  /*0070*/  LEA.HI R3, R3, R0, RZ, 0x9 ;  /* 0x0000000003037211 */ /* 0x000fc800078f48ff */
[----:B------:R-:W-:Y:S02]  /*0080*/  SHF.R.S32.HI R0, RZ, 0x9, R3 ;  /* 0x00000009ff007819 */ /* 0x000fe40000011403 */
[----:B------:R-:W0:Y:S03]  /*0090*/  S2R R3, SR_CTAID.X ;  /* 0x0000000000037919 */ /* 0x000e260000002500 */
[----:B------:R-:W-:-:S05]  /*00a0*/  IMAD.SHL.U32 R0, R0, 0x8, RZ ;  /* 0x0000000800007824 */ /* 0x000fca00078e00ff */
[-C--:B------:R-:W-:Y:S02]  /*00b0*/  IABS R7, R0.reuse ;  /* 0x0000000000077213 */ /* 0x080fe40000000000 */
[----:B------:R-:W-:Y:S02]  /*00c0*/  IABS R12, R0 ;  /* 0x00000000000c7213 */ /* 0x000fe40000000000 */
[----:B------:R-:W1:Y:S08]  /*00d0*/  I2F.RP R2, R7 ;  /* 0x0000000700027306 */ /* 0x000e700000209400 */
[----:B-1----:R-:W1:Y:S01]  /*00e0*/  MUFU.RCP R2, R2 ;  /* 0x0000000200027308 */ /* 0x002e620000001000 */
[----:B0-----:R-:W-:Y:S01]  /*00f0*/  IABS R10, R3 ;  /* 0x00000003000a7213 */ /* 0x001fe20000000000 */
[----:B-1----:R-:W-:-:S02]  /*0100*/  VIADD R4, R2, 0xffffffe ;  /* 0x0ffffffe02047836 */ /* 0x002fc40000000000 */
[----:B------:R-:W-:Y:S01]  /*0110*/  IMAD.MOV R2, RZ, RZ, -R12 ;  /* 0x000000ffff027224 */ /* 0x000fe200078e0a0c */
[----:B--2---:R-:W-:-:S03]  /*0120*/  LOP3.LUT R12, R14, 0x80, RZ, 0xc0, !PT ;  /* 0x000000800e0c7812 */ /* 0x004fc600078ec0ff */
[----:B------:R0:W1:Y:S02]  /*0130*/  F2I.FTZ.U32.TRUNC.NTZ R5, R4 ;  /* 0x0000000400057305 */ /* 0x000064000021f000 */
[----:B0-----:R-:W-:Y:S02]  /*0140*/  IMAD.MOV.U32 R4, RZ, RZ, RZ ;  /* 0x000000ffff047224 */ /* 0x001fe400078e00ff */
[----:B-1----:R-:W-:-:S04]  /*0150*/  IMAD.MOV R6, RZ, RZ, -R5 ;  /* 0x000000ffff067224 */ /* 0x002fc800078e0a05 */
[----:B------:R-:W-:Y:S02]  /*0160*/  IMAD R11, R6, R7, RZ ;  /* 0x00000007060b7224 */ /* 0x000fe400078e02ff */
[----:B------:R-:W-:Y:S02]  /*0170*/  IMAD.MOV.U32 R6, RZ, RZ, R10 ;  /* 0x000000ffff067224 */ /* 0x000fe400078e000a */
[----:B------:R-:W-:-:S06]  /*0180*/  IMAD.HI.U32 R5, R5, R11, R4 ;  /* 0x0000000b05057227 */ /* 0x000fcc00078e0004 */
[----:B------:R-:W-:-:S04]  /*0190*/  IMAD.HI.U32 R5, R5, R6, RZ ;  /* 0x0000000605057227 */ /* 0x000fc800078e00ff */
[----:B------:R-:W-:-:S05]  /*01a0*/  IMAD R2, R5, R2, R6 ;  /* 0x0000000205027224 */ /* 0x000fca00078e0206 */
[----:B------:R-:W-:-:S13]  /*01b0*/  ISETP.GT.U32.AND P1, PT, R7, R2, PT ;  /* 0x000000020700720c */ /* 0x000fda0003f24070 */
[----:B------:R-:W-:Y:S02]  /*01c0*/  @!P1 IMAD.IADD R2, R2, 0x1, -R7 ;  /* 0x0000000102029824 */ /* 0x000fe400078e0a07 */
[----:B------:R-:W-:Y:S01]  /*01d0*/  @!P1 VIADD R5, R5, 0x1 ;  /* 0x0000000105059836 */ /* 0x000fe20000000000 */
[----:B------:R-:W-:Y:S02]  /*01e0*/  ISETP.NE.AND P1, PT, R0, RZ, PT ;  /* 0x000000ff0000720c */ /* 0x000fe40003f25270 */
[----:B------:R-:W-:Y:S02]  /*01f0*/  ISETP.GE.U32.AND P0, PT, R2, R7, PT ;  /* 0x000000070200720c */ /* 0x000fe40003f06070 */
[----:B------:R-:W-:-:S04]  /*0200*/  LOP3.LUT R2, R3, R0, RZ, 0x3c, !PT ;  /* 0x0000000003027212 */ /* 0x000fc800078e3cff */
[----:B------:R-:W-:Y:S01]  /*0210*/  ISETP.GE.AND P2, PT, R2, RZ, PT ;  /* 0x000000ff0200720c */ /* 0x000fe20003f46270 */
[----:B------:R-:W-:-:S06]  /*0220*/  VIADD R2, R8, 0xf ;  /* 0x0000000f08027836 */ /* 0x000fcc0000000000 */
[----:B------:R-:W-:-:S04]  /*0230*/  @P0 VIADD R5, R5, 0x1 ;  /* 0x0000000105050836 */ /* 0x000fc80000000000 */
[----:B------:R-:W-:Y:S01]  /*0240*/  IMAD.MOV.U32 R4, RZ, RZ, R5 ;  /* 0x000000ffff047224 */ /* 0x000fe200078e0005 */
[----:B------:R-:W-:-:S03]  /*0250*/  SHF.R.S32.HI R5, RZ, 0x1f, R2 ;  /* 0x0000001fff057819 */ /* 0x000fc60000011402 */
[----:B------:R-:W-:Y:S01]  /*0260*/  @!P2 IMAD.MOV R4, RZ, RZ, -R4 ;  /* 0x000000ffff04a224 */ /* 0x000fe200078e0a04 */
[----:B------:R-:W-:Y:S02]  /*0270*/  @!P1 LOP3.LUT R4, RZ, R0, RZ, 0x33, !PT ;  /* 0x00000000ff049212 */ /* 0x000fe400078e33ff */
[----:B------:R-:W-:-:S03]  /*0280*/  LEA.HI R5, R5, R2, RZ, 0x4 ;  /* 0x0000000205057211 */ /* 0x000fc600078f20ff */
[----:B------:R-:W-:Y:S02]  /*0290*/  IMAD.SHL.U32 R2, R4, 0x8, RZ ;  /* 0x0000000804027824 */ /* 0x000fe400078e00ff */
[----:B------:R-:W-:-:S03]  /*02a0*/  IMAD.MOV R4, RZ, RZ, -R4 ;  /* 0x000000ffff047224 */ /* 0x000fc600078e0a04 */
[----:B------:R-:W-:Y:S01]  /*02b0*/  LEA.HI.SX32 R5, R5, -R2, 0x1c ;  /* 0x8000000205057211 */ /* 0x000fe200078fe2ff */
[----:B------:R-:W-:Y:S02]  /*02c0*/  IMAD R15, R0, R4, R3 ;  /* 0x00000004000f7224 */ /* 0x000fe400078e0203 */
[----:B------:R-:W-:Y:S01]  /*02d0*/  IMAD.MOV.U32 R4, RZ, RZ, RZ ;  /* 0x000000ffff047224 */ /* 0x000fe200078e00ff */
[----:B------:R-:W-:Y:S02]  /*02e0*/  VIMNMX R6, R5, 0x8, PT ;  /* 0x0000000805067848 */ /* 0x000fe40003fe0100 */
[----:B------:R-:W-:Y:S02]  /*02f0*/  IABS R13, R15 ;  /* 0x0000000f000d7213 */ /* 0x000fe40000000000 */
[----:B------:R-:W-:-:S04]  /*0300*/  IABS R11, R6 ;  /* 0x00000006000b7213 */ /* 0x000fc80000000000 */
[----:B------:R-:W0:Y:S08]  /*0310*/  I2F.RP R7, R11 ;  /* 0x0000000b00077306 */ /* 0x000e300000209400 */
[----:B0-----:R-:W0:Y:S02]  /*0320*/  MUFU.RCP R7, R7 ;  /* 0x0000000700077308 */ /* 0x001e240000001000 */
[----:B0-----:R-:W-:-:S06]  /*0330*/  VIADD R5, R7, 0xffffffe ;  /* 0x0ffffffe07057836 */ /* 0x001fcc0000000000 */
[----:B------:R-:W0:Y:S02]  /*0340*/  F2I.FTZ.U32.TRUNC.NTZ R5, R5 ;  /* 0x0000000500057305 */ /* 0x000e24000021f000 */
[----:B0-----:R-:W-:-:S04]  /*0350*/  IMAD.MOV R10, RZ, RZ, -R5 ;  /* 0x000000ffff0a7224 */ /* 0x001fc800078e0a05 */
[----:B------:R-:W-:-:S04]  /*0360*/  IMAD.MOV.U32 R0, RZ, RZ, R10 ;  /* 0x000000ffff007224 */ /* 0x000fc800078e000a */
[----:B------:R-:W-:Y:S01]  /*0370*/  IMAD R3, R0, R11, RZ ;  /* 0x0000000b00037224 */ /* 0x000fe200078e02ff */
[----:B------:R-:W-:-:S03]  /*0380*/  IABS R0, R6 ;  /* 0x0000000600007213 */ /* 0x000fc60000000000 */
[----:B------:R-:W-:Y:S02]  /*0390*/  IMAD.HI.U32 R4, R5, R3, R4 ;  /* 0x0000000305047227 */ /* 0x000fe400078e0004 */
[----:B------:R-:W0:Y:S02]  /*03a0*/  LDC R5, c[0x0][0x230] ;  /* 0x00008c00ff057b82 */ /* 0x000e240000000800 */
[----:B------:R-:W-:Y:S02]  /*03b0*/  IMAD.MOV R0, RZ, RZ, -R0 ;  /* 0x000000ffff007224 */ /* 0x000fe400078e0a00 */
[----:B------:R-:W-:-:S04]  /*03c0*/  IMAD.HI.U32 R4, R4, R13, RZ ;  /* 0x0000000d04047227 */ /* 0x000fc800078e00ff */
[----:B------:R-:W-:-:S05]  /*03d0*/  IMAD R0, R4, R0, R13 ;  /* 0x0000000004007224 */ /* 0x000fca00078e020d */
[----:B------:R-:W-:Y:S01]  /*03e0*/  ISETP.GT.U32.AND P1, PT, R11, R0, PT ;  /* 0x000000000b00720c */ /* 0x000fe20003f24070 */
[----:B0-----:R-:W-:-:S12]  /*03f0*/  VIADD R5, R5, 0x7f ;  /* 0x0000007f05057836 */ /* 0x001fd80000000000 */
[----:B------:R-:W-:Y:S02]  /*0400*/  @!P1 IMAD.IADD R0, R0, 0x1, -R11 ;  /* 0x0000000100009824 */ /* 0x000fe400078e0a0b */
[----:B------:R-:W-:Y:S01]  /*0410*/  @!P1 VIADD R4, R4, 0x1 ;  /* 0x0000000104049836 */ /* 0x000fe20000000000 */
[----:B------:R-:W-:Y:S02]  /*0420*/  ISETP.NE.AND P1, PT, R6, RZ, PT ;  /* 0x000000ff0600720c */ /* 0x000fe40003f25270 */
[----:B------:R-:W-:Y:S02]  /*0430*/  ISETP.GE.U32.AND P0, PT, R0, R11, PT ;  /* 0x0000000b0000720c */ /* 0x000fe40003f06070 */
[----:B------:R-:W-:-:S04]  /*0440*/  LOP3.LUT R0, R15, R6, RZ, 0x3c, !PT ;  /* 0x000000060f007212 */ /* 0x000fc800078e3cff */
[----:B------:R-:W-:Y:S02]  /*0450*/  ISETP.GE.AND P2, PT, R0, RZ, PT ;  /* 0x000000ff0000720c */ /* 0x000fe40003f46270 */
[----:B------:R-:W-:-:S05]  /*0460*/  LOP3.LUT R0, R14, 0xf, RZ, 0xc0, !PT ;  /* 0x0000000f0e007812 */ /* 0x000fca00078ec0ff */
[----:B------:R-:W-:Y:S01]  /*0470*/  @P0 VIADD R4, R4, 0x1 ;  /* 0x0000000104040836 */ /* 0x000fe20000000000 */
[----:B------:R-:W-:-:S05]  /*0480*/  ISETP.GT.AND P0, PT, R5, 0x7f, PT ;  /* 0x0000007f0500780c */ /* 0x000fca0003f04270 */
[----:B------:R-:W-:Y:S01]  /*0490*/  @!P2 IMAD.MOV R4, RZ, RZ, -R4 ;  /* 0x000000ffff04a224 */ /* 0x000fe200078e0a04 */
[----:B------:R-:W-:-:S05]  /*04a0*/  @!P1 LOP3.LUT R4, RZ, R6, RZ, 0x33, !PT ;  /* 0x00000006ff049212 */ /* 0x000fca00078e33ff */
[----:B------:R-:W-:-:S04]  /*04b0*/  IMAD.MOV R3, RZ, RZ, -R4 ;  /* 0x000000ffff037224 */ /* 0x000fc800078e0a04 */
[----:B------:R-:W-:Y:S01]  /*04c0*/  IMAD R3, R6, R3, R15 ;  /* 0x0000000306037224 */ /* 0x000fe200078e020f */
[----:B------:R-:W-:-:S03]  /*04d0*/  SHF.R.U32.HI R6, RZ, 0x4, R14 ;  /* 0x00000004ff067819 */ /* 0x000fc6000001160e */
[----:B------:R-:W-:Y:S01]  /*04e0*/  IMAD.IADD R3, R2, 0x1, R3 ;  /* 0x0000000102037824 */ /* 0x000fe200078e0203 */
[----:B------:R-:W-:-:S03]  /*04f0*/  SGXT.U32 R16, R6, 0x4 ;  /* 0x000000040610781a */ /* 0x000fc60000000000 */
[----:B------:R-:W-:Y:S01]  /*0500*/  IMAD R0, R3, 0x10, R0 ;  /* 0x0000001003007824 */ /* 0x000fe200078e0200 */
[----:B------:R-:W-:-:S04]  /*0510*/  LOP3.LUT R2, R16, 0x60, RZ, 0xfc, !PT ;  /* 0x0000006010027812 */ /* 0x000fc800078efcff */
[----:B------:R0:W-:Y:S02]  /*0520*/  STL [R1+0xd64], R0 ;  /* 0x000d640001007387 */ /* 0x0001e40000100800 */
[----:B0-----:R-:W-:-:S05]  /*0530*/  IMAD.SHL.U32 R0, R4, 0x200, RZ ;  /* 0x0000020004007824 */ /* 0x001fca00078e00ff */
[----:B------:R0:W-:Y:S01]  /*0540*/  STL [R1+0xd5c], R0 ;  /* 0x000d5c0001007387 */ /* 0x0001e20000100800 */
[----:B------:R-:W-:Y:S05]  /*0550*/  @P0 BRA `(.L_x_0) ;  /* 0x0000000000740947 */ /* 0x000fea0003800000 */
[----:B0-----:R-:W-:Y:S01]  /*0560*/  IMAD.SHL.U32 R0, R14, 0x20, RZ ;  /* 0x000000200e007824 */ /* 0x001fe200078e00ff */
[----:B------:R1:W-:Y:S01]  /*0570*/  STL [R1+0x170], RZ ;  /* 0x000170ff01007387 */ /* 0x0003e20000100800 */
[----:B------:R-:W-:Y:S02]  /*0580*/  CS2R R12, SRZ ;  /* 0x00000000000c7805 */ /* 0x000fe4000001ff00 */
[----:B------:R-:W-:Y:S02]  /*0590*/  CS2R R14, SRZ ;  /* 0x00000000000e7805 */ /* 0x000fe4000001ff00 */
[----:B------:R-:W-:Y:S01]  /*05a0*/  CS2R R16, SRZ ;  /* 0x0000000000107805 */ /* 0x000fe2000001ff00 */
[----:B------:R1:W-:Y:S01]  /*05b0*/  STL [R1+0xd60], R0 ;  /* 0x000d600001007387 */ /* 0x0003e20000100800 */
[----:B------:R-:W-:Y:S02]  /*05c0*/  CS2R R18, SRZ ;  /* 0x0000000000127805 */ /* 0x000fe4000001ff00 */
[----:B------:R-:W-:-:S02]  /*05d0*/  CS2R R20, SRZ ;  /* 0x0000000000147805 */ /* 0x000fc4000001ff00 */
[----:B------:R-:W-:Y:S01]  /*05e0*/  CS2R R22, SRZ ;  /* 0x0000000000167805 */ /* 0x000fe2000001ff00 */
[----:B------:R1:W-:Y:S04]  /*05f0*/  STL [R1+0x174], RZ ;  /* 0x000174ff01007387 */ /* 0x0003e80000100800 */
        /* <DEDUP_REMOVED lines=14> */
[----:B------:R1:W-:Y:S04]  /*06e0*/  STL [R1], RZ ;  /* 0x000000ff01007387 */ /* 0x0003e80000100800 */
[----:B------:R1:W-:Y:S04]  /*06f0*/  STL [R1+0x4], RZ ;  /* 0x000004ff01007387 */ /* 0x0003e80000100800 */
[----:B------:R1:W-:Y:S04]  /*0700*/  STL [R1+0x8], RZ ;  /* 0x000008ff01007387 */ /* 0x0003e80000100800 */
[----:B------:R1:W-:Y:S01]  /*0710*/  STL [R1+0xc], RZ ;  /* 0x00000cff01007387 */ /* 0x0003e20000100800 */
[----:B------:R-:W-:Y:S05]  /*0720*/  BRA `(.L_x_1) ;  /* 0x000002f8009c7947 */ /* 0x000fea0003800000 */
.L_x_0:
[----:B------:R-:W-:Y:S01]  /*0730*/  IABS R3, R9 ;  /* 0x0000000900037213 */ /* 0x000fe20000000000 */
[----:B------:R1:W-:Y:S01]  /*0740*/  STL [R1+0xed8], R9 ;  /* 0x000ed80901007387 */ /* 0x0003e20000100800 */
[----:B------:R-:W-:Y:S01]  /*0750*/  LEA.HI R12, R12, R0, RZ, 0x19 ;  /* 0x000000000c0c7211 */ /* 0x000fe200078fc8ff */
[----:B------:R-:W-:Y:S01]  /*0760*/  ULDC UR4, c[0x0][0x23c] ;  /* 0x00008f0000047ab9 */ /* 0x000fe20000000800 */
[----:B------:R-:W2:Y:S01]  /*0770*/  I2F.RP R2, R3 ;  /* 0x0000000300027306 */ /* 0x000ea20000209400 */
[----:B------:R-:W-:Y:S01]  /*0780*/  ULDC UR6, c[0x0][0x238] ;  /* 0x00008e0000067ab9 */ /* 0x000fe20000000800 */
[----:B------:R-:W-:Y:S01]  /*0790*/  ULDC.64 UR10, c[0x0][0x210] ;  /* 0x00008400000a7ab9 */ /* 0x000fe20000000a00 */
[C---:B0-----:R-:W-:Y:S02]  /*07a0*/  VIADD R0, R12.reuse, 0x1fe ;  /* 0x000001fe0c007836 */ /* 0x041fe40000000000 */
[C---:B------:R-:W-:Y:S02]  /*07b0*/  VIADD R16, R12.reuse, 0x1fa ;  /* 0x000001fa0c107836 */ /* 0x040fe40000000000 */
[C---:B------:R-:W-:Y:S01]  /*07c0*/  VIADD R13, R12.reuse, 0x1f8 ;  /* 0x000001f80c0d7836 */ /* 0x040fe20000000000 */
[----:B------:R-:W-:Y:S01]  /*07d0*/  IABS R14, R0 ;  /* 0x00000000000e7213 */ /* 0x000fe20000000000 */
[C---:B------:R-:W-:Y:S01]  /*07e0*/  VIADD R11, R12.reuse, 0x1f6 ;  /* 0x000001f60c0b7836 */ /* 0x040fe20000000000 */
[----:B------:R-:W-:Y:S01]  /*07f0*/  IABS R7, R16 ;  /* 0x0000001000077213 */ /* 0x000fe20000000000 */
[C---:B------:R-:W-:Y:S01]  /*0800*/  VIADD R25, R12.reuse, 0x34 ;  /* 0x000000340c197836 */ /* 0x040fe20000000000 */
[----:B------:R-:W-:Y:S01]  /*0810*/  IABS R10, R13 ;  /* 0x0000000d000a7213 */ /* 0x000fe20000000000 */
[----:B------:R-:W-:Y:S01]  /*0820*/  VIADD R28, R12, 0x24 ;  /* 0x000000240c1c7836 */ /* 0x000fe20000000000 */
[----:B------:R-:W-:Y:S01]  /*0830*/  ISETP.GE.AND P4, PT, R0, RZ, PT ;  /* 0x000000ff0000720c */ /* 0x000fe20003f86270 */
[----:B--2---:R-:W0:Y:S01]  /*0840*/  MUFU.RCP R2, R2 ;  /* 0x0000000200027308 */ /* 0x004e220000001000 */
[----:B------:R-:W-:Y:S01]  /*0850*/  ISETP.GE.AND P2, PT, R16, RZ, PT ;  /* 0x000000ff1000720c */ /* 0x000fe20003f46270 */
[----:B0-----:R-:W-:-:S06]  /*0860*/  VIADD R4, R2, 0xffffffe ;  /* 0x0ffffffe02047836 */ /* 0x001fcc0000000000 */
[----:B------:R0:W2:Y:S02]  /*0870*/  F2I.FTZ.U32.TRUNC.NTZ R5, R4 ;  /* 0x0000000400057305 */ /* 0x0000a4000021f000 */
[----:B0-----:R-:W-:Y:S02]  /*0880*/  IMAD.MOV.U32 R4, RZ, RZ, RZ ;  /* 0x000000ffff047224 */ /* 0x001fe400078e00ff */
[----:B--2---:R-:W-:-:S04]  /*0890*/  IMAD.MOV R6, RZ, RZ, -R5 ;  /* 0x000000ffff067224 */ /* 0x004fc800078e0a05 */
[----:B------:R-:W-:-:S04]  /*08a0*/  IMAD R17, R6, R3, RZ ;  /* 0x0000000306117224 */ /* 0x000fc800078e02ff */
[----:B------:R-:W-:-:S04]  /*08b0*/  IMAD.HI.U32 R17, R5, R17, R4 ;  /* 0x0000001105117227 */ /* 0x000fc800078e0004 */
[----:B------:R-:W-:Y:S02]  /*08c0*/  VIADD R5, R12, 0x1fc ;  /* 0x000001fc0c057836 */ /* 0x000fe40000000000 */
[----:B------:R-:W-:-:S03]  /*08d0*/  IMAD.HI.U32 R2, R17, R14, RZ ;  /* 0x0000000e11027227 */ /* 0x000fc600078e00ff */
[----:B------:R-:W-:Y:S01]  /*08e0*/  IABS R4, R5 ;  /* 0x0000000500047213 */ /* 0x000fe20000000000 */
[----:B------:R-:W-:Y:S02]  /*08f0*/  IMAD.MOV R6, RZ, RZ, -R2 ;  /* 0x000000ffff067224 */ /* 0x000fe400078e0a02 */
[----:B------:R-:W-:Y:S02]  /*0900*/  IMAD.MOV.U32 R2, RZ, RZ, R7 ;  /* 0x000000ffff027224 */ /* 0x000fe400078e0007 */
[----:B------:R-:W-:Y:S02]  /*0910*/  IMAD R14, R3, R6, R14 ;  /* 0x00000006030e7224 */ /* 0x000fe400078e020e */
[----:B------:R-:W-:-:S03]  /*0920*/  IMAD.HI.U32 R6, R17, R4, RZ ;  /* 0x0000000411067227 */ /* 0x000fc600078e00ff */
[----:B------:R-:W-:Y:S01]  /*0930*/  ISETP.GT.U32.AND P1, PT, R3, R14, PT ;  /* 0x0000000e0300720c */ /* 0x000fe20003f24070 */
[----:B------:R-:W-:-:S04]  /*0940*/  IMAD.HI.U32 R15, R17, R2, RZ ;  /* 0x00000002110f7227 */ /* 0x000fc800078e00ff */
[----:B------:R-:W-:Y:S01]  /*0950*/  IMAD.MOV R19, RZ, RZ, -R6 ;  /* 0x000000ffff137224 */ /* 0x000fe200078e0a06 */
[----:B------:R-:W-:Y:S01]  /*0960*/  IABS R6, R11 ;  /* 0x0000000b00067213 */ /* 0x000fe20000000000 */
[----:B------:R-:W-:Y:S02]  /*0970*/  IMAD.MOV R20, RZ, RZ, -R15 ;  /* 0x000000ffff147224 */ /* 0x000fe400078e0a0f */
[----:B------:R-:W-:Y:S02]  /*0980*/  IMAD R4, R3, R19, R4 ;  /* 0x0000001303047224 */ /* 0x000fe400078e0204 */
[----:B------:R-:W-:-:S03]  /*0990*/  IMAD.HI.U32 R18, R17, R10, RZ ;  /* 0x0000000a11127227 */ /* 0x000fc600078e00ff */
[C---:B------:R-:W-:Y:S01]  /*09a0*/  ISETP.GT.U32.AND P0, PT, R3.reuse, R4, PT ;  /* 0x000000040300720c */ /* 0x040fe20003f04070 */
[C---:B------:R-:W-:Y:S02]  /*09b0*/  IMAD R2, R3.reuse, R20, R2 ;  /* 0x0000001403027224 */ /* 0x040fe400078e0202 */
[----:B------:R-:W-:Y:S02]  /*09c0*/  IMAD.MOV R15, RZ, RZ, -R18 ;  /* 0x000000ffff0f7224 */ /* 0x000fe400078e0a12 */
[----:B------:R-:W-:Y:S01]  /*09d0*/  VIADD R7, R12, 0x1f4 ;  /* 0x000001f40c077836 */ /* 0x000fe20000000000 */
[C---:B------:R-:W-:Y:S01]  /*09e0*/  ISETP.GT.U32.AND P5, PT, R3.reuse, R2, PT ;  /* 0x000000020300720c */ /* 0x040fe20003fa4070 */
[----:B------:R-:W-:Y:S02]  /*09f0*/  IMAD R10, R3, R15, R10 ;  /* 0x0000000f030a7224 */ /* 0x000fe400078e020a */
[----:B------:R-:W-:Y:S01]  /*0a00*/  @!P1 IMAD.IADD R14, R14, 0x1, -R3 ;  /* 0x000000010e0e9824 */ /* 0x000fe200078e0a03 */
[----:B------:R-:W-:Y:S01]  /*0a10*/  IABS R18, R7 ;  /* 0x0000000700127213 */ /* 0x000fe20000000000 */
[----:B------:R-:W-:Y:S01]  /*0a20*/  IMAD.HI.U32 R15, R17, R6, RZ ;  /* 0x00000006110f7227 */ /* 0x000fe200078e00ff */
[----:B------:R-:W-:-:S02]  /*0a30*/  ISETP.GT.U32.AND P6, PT, R3, R10, PT ;  /* 0x0000000a0300720c */ /* 0x000fc40003fc4070 */
[----:B------:R-:W-:Y:S01]  /*0a40*/  ISETP.GT.U32.AND P3, PT, R3, R14, PT ;  /* 0x0000000e0300720c */ /* 0x000fe20003f64070 */
[--C-:B------:R-:W-:Y:S01]  /*0a50*/  @!P0 IMAD.IADD R4, R4, 0x1, -R3.reuse ;  /* 0x0000000104048824 */ /* 0x100fe200078e0a03 */
[----:B------:R-:W-:Y:S01]  /*0a60*/  ISETP.GE.AND P1, PT, R5, RZ, PT ;  /* 0x000000ff0500720c */ /* 0x000fe20003f26270 */
[----:B------:R-:W-:Y:S02]  /*0a70*/  IMAD.MOV.U32 R20, RZ, RZ, R18 ;  /* 0x000000ffff147224 */ /* 0x000fe400078e0012 */
[----:B------:R-:W-:Y:S01]  /*0a80*/  @!P5 IMAD.IADD R2, R2, 0x1, -R3 ;  /* 0x000000010202d824 */ /* 0x000fe200078e0a03 */
[----:B------:R-:W-:Y:S01]  /*0a90*/  ISETP.GT.U32.AND P5, PT, R3, R4, PT ;  /* 0x000000040300720c */ /* 0x000fe20003fa4070 */
[----:B------:R-:W-:-:S04]  /*0aa0*/  IMAD.HI.U32 R18, R17, R20, RZ ;  /* 0x0000001411127227 */ /* 0x000fc800078e00ff */
[----:B------:R-:W-:Y:S02]  /*0ab0*/  IMAD.MOV R18, RZ, RZ, -R18 ;  /* 0x000000ffff127224 */ /* 0x000fe400078e0a12 */
[----:B------:R-:W-:Y:S02]  /*0ac0*/  @!P6 IMAD.IADD R10, R10, 0x1, -R3 ;  /* 0x000000010a0ae824 */ /* 0x000fe400078e0a03 */
[----:B------:R-:W-:Y:S02]  /*0ad0*/  IMAD.MOV R15, RZ, RZ, -R15 ;  /* 0x000000ffff0f7224 */ /* 0x000fe400078e0a0f */
[C---:B------:R-:W-:Y:S01]  /*0ae0*/  IMAD R0, R3.reuse, R18, R20 ;  /* 0x0000001203007224 */ /* 0x040fe200078e0214 */
[C---:B------:R-:W-:Y:S01]  /*0af0*/  ISETP.GT.U32.AND P6, PT, R3.reuse, R10, PT ;  /* 0x0000000a0300720c */ /* 0x040fe20003fc4070 */
[----:B------:R-:W-:Y:S01]  /*0b00*/  @!P3 IMAD.IADD R14, R14, 0x1, -R3 ;  /* 0x000000010e0eb824 */ /* 0x000fe200078e0a03 */
[----:B------:R-:W-:Y:S01]  /*0b10*/  ISETP.GT.U32.AND P3, PT, R3, R2, PT ;  /* 0x000000020300720c */ /* 0x000fe20003f64070 */
[----:B------:R-:W-:-:S02]  /*0b20*/  VIADD R18, R12, 0x1f2 ;  /* 0x000001f20c127836 */ /* 0x000fc40000000000 */
[C---:B------:R-:W-:Y:S02]  /*0b30*/  IMAD R6, R3.reuse, R15, R6 ;  /* 0x0000000f03067224 */ /* 0x040fe400078e0206 */
[----:B-1----:R-:W-:Y:S01]  /*0b40*/  IMAD.MOV.U32 R9, RZ, RZ, R14 ;  /* 0x000000ffff097224 */ /* 0x002fe200078e000e */
[----:B------:R-:W-:Y:S01]  /*0b50*/  IABS R14, R18 ;  /* 0x00000012000e7213 */ /* 0x000fe20000000000 */
[----:B------:R-:W-:Y:S01]  /*0b60*/  @!P5 IMAD.IADD R4, R4, 0x1, -R3 ;  /* 0x000000010404d824 */ /* 0x000fe200078e0a03 */
[C---:B------:R-:W-:Y:S01]  /*0b70*/  ISETP.GT.U32.AND P5, PT, R3.reuse, R0, PT ;  /* 0x000000000300720c */ /* 0x040fe20003fa4070 */
[----:B------:R-:W-:Y:S01]  /*0b80*/  @!P4 IMAD.MOV R9, RZ, RZ, -R9 ;  /* 0x000000ffff09c224 */ /* 0x000fe200078e0a09 */
[----:B------:R-:W-:Y:S01]  /*0b90*/  ISETP.GT.U32.AND P0, PT, R3, R6, PT ;  /* 0x000000060300720c */ /* 0x000fe20003f04070 */
[----:B------:R-:W-:Y:S01]  /*0ba0*/  IMAD.HI.U32 R5, R17, R14, RZ ;  /* 0x0000000e11057227 */ /* 0x000fe200078e00ff */
[----:B------:R-:W-:Y:S02]  /*0bb0*/  ISETP.GE.AND P4, PT, R13, RZ, PT ;  /* 0x000000ff0d00720c */ /* 0x000fe40003f86270 */
[----:B------:R0:W-:Y:S01]  /*0bc0*/  STL [R1+0x18], R9 ;  /* 0x0000180901007387 */ /* 0x0001e20000100800 */
[----:B------:R-:W-:-:S02]  /*0bd0*/  VIADD R15, R12, 0x1f0 ;  /* 0x000001f00c0f7836 */ /* 0x000fc40000000000 */
[----:B------:R-:W-:Y:S01]  /*0be0*/  @!P6 IMAD.IADD R10, R10, 0x1, -R3 ;  /* 0x000000010a0ae824 */ /* 0x000fe200078e0a03 */
[----:B------:R-:W-:Y:S01]  /*0bf0*/  ISETP.GE.AND P6, PT, R7, RZ, PT ;  /* 0x000000ff0700720c */ /* 0x000fe20003fc6270 */
[----:B------:R-:W-:Y:S01]  /*0c00*/  IMAD.MOV R5, RZ, RZ, -R5 ;  /* 0x000000ffff057224 */ /* 0x000fe200078e0a05 */
[----:B------:R-:W-:Y:S01]  /*0c10*/  IABS R16, R15 ;  /* 0x0000000f00107213 */ /* 0x000fe20000000000 */
[----:B------:R-:W-:Y:S02]  /*0c20*/  IMAD.MOV.U32 R19, RZ, RZ, R4 ;  /* 0x000000ffff137224 */ /* 0x000fe400078e0004 */
[--C-:B------:R-:W-:Y:S02]  /*0c30*/  @!P5 IMAD.IADD R0, R0, 0x1, -R3.reuse ;  /* 0x000000010000d824 */ /* 0x100fe400078e0a03 */
[C---:B------:R-:W-:Y:S02]  /*0c40*/  IMAD R13, R3.reuse, R5, R14 ;  /* 0x00000005030d7224 */ /* 0x040fe400078e020e */
[----:B------:R-:W-:Y:S01]  /*0c50*/  IMAD.MOV.U32 R4, RZ, RZ, R10 ;  /* 0x000000ffff047224 */ /* 0x000fe200078e000a */
[C---:B------:R-:W-:Y:S01]  /*0c60*/  ISETP.GT.U32.AND P5, PT, R3.reuse, R0, PT ;  /* 0x000000000300720c */ /* 0x040fe20003fa4070 */
[----:B------:R-:W-:Y:S01]  /*0c70*/  @!P0 IMAD.IADD R6, R6, 0x1, -R3 ;  /* 0x0000000106068824 */ /* 0x000fe200078e0a03 */
[----:B------:R-:W-:Y:S01]  /*0c80*/  ISETP.GE.AND P0, PT, R18, RZ, PT ;  /* 0x000000ff1200720c */ /* 0x000fe20003f06270 */
[----:B------:R-:W-:Y:S01]  /*0c90*/  @!P4 IMAD.MOV R4, RZ, RZ, -R4 ;  /* 0x000000ffff04c224 */ /* 0x000fe200078e0a04 */
[C---:B------:R-:W-:Y:S01]  /*0ca0*/  ISETP.GT.U32.AND P4, PT, R3.reuse, R13, PT ;  /* 0x0000000d0300720c */ /* 0x040fe20003f84070 */
[----:B------:R-:W-:Y:S01]  /*0cb0*/  @!P1 IMAD.MOV R19, RZ, RZ, -R19 ;  /* 0x000000ffff139224 */ /* 0x000fe200078e0a13 */
[----:B------:R-:W-:Y:S01]  /*0cc0*/  ISETP.GT.U32.AND P1, PT, R3, R6, PT ;  /* 0x000000060300720c */ /* 0x000fe20003f24070 */
[----:B------:R-:W-:-:S03]  /*0cd0*/  IMAD.HI.U32 R7, R17, R16, RZ ;  /* 0x0000001011077227 */ /* 0x000fc600078e00ff */
[----:B------:R-:W-:Y:S01]  /*0ce0*/  STL [R1+0x28], R19 ;  /* 0x0000281301007387 */ /* 0x000fe20000100800 */
[----:B------:R-:W-:Y:S01]  /*0cf0*/  @!P3 IMAD.IADD R2, R2, 0x1, -R3 ;  /* 0x000000010202b824 */ /* 0x000fe200078e0a03 */
[----:B------:R-:W-:Y:S01]  /*0d00*/  ISETP.GE.AND P3, PT, R11, RZ, PT ;  /* 0x000000ff0b00720c */ /* 0x000fe20003f66270 */
[----:B------:R-:W-:Y:S02]  /*0d10*/  IMAD.MOV R7, RZ, RZ, -R7 ;  /* 0x000000ffff077224 */ /* 0x000fe400078e0a07 */
[----:B0-----:R-:W-:Y:S02]  /*0d20*/  IMAD.MOV.U32 R9, RZ, RZ, R2 ;  /* 0x000000ffff097224 */ /* 0x001fe400078e0002 */
[----:B------:R-:W-:Y:S02]  /*0d30*/  IMAD R16, R3, R7, R16 ;  /* 0x0000000703107224 */ /* 0x000fe400078e0210 */
[----:B------:R-:W-:Y:S02]  /*0d40*/  VIADD R2, R12, 0x1ee ;  /* 0x000001ee0c027836 */ /* 0x000fe40000000000 */
[----:B------:R-:W-:Y:S01]  /*0d50*/  @!P2 IMAD.MOV R9, RZ, RZ, -R9 ;  /* 0x000000ffff09a224 */ /* 0x000fe200078e0a09 */
[----:B------:R-:W-:Y:S01]  /*0d60*/  ISETP.GE.AND P2, PT, R15, RZ, PT ;  /* 0x000000ff0f00720c */ /* 0x000fe20003f46270 */
[--C-:B------:R-:W-:Y:S01]  /*0d70*/  @!P5 IMAD.IADD R0, R0, 0x1, -R3.reuse ;  /* 0x000000010000d824 */ /* 0x100fe200078e0a03 */
[----:B------:R-:W-:Y:S01]  /*0d80*/  IABS R14, R2 ;  /* 0x00000002000e7213 */ /* 0x000fe20000000000 */
[--C-:B------:R-:W-:Y:S01]  /*0d90*/  @!P4 IMAD.IADD R13, R13, 0x1, -R3.reuse ;  /* 0x000000010d0dc824 */ /* 0x100fe200078e0a03 */
[C---:B------:R-:W-:Y:S01]  /*0da0*/  ISETP.GT.U32.AND P5, PT, R3.reuse, R16, PT ;  /* 0x000000100300720c */ /* 0x040fe20003fa4070 */
[----:B------:R-:W-:Y:S01]  /*0db0*/  @!P1 IMAD.IADD R6, R6, 0x1, -R3 ;  /* 0x0000000106069824 */ /* 0x000fe200078e0a03 */
[----:B------:R0:W-:Y:S01]  /*0dc0*/  STL [R1+0x30], R9 ;  /* 0x0000300901007387 */ /* 0x0001e20000100800 */
[C---:B------:R-:W-:Y:S01]  /*0dd0*/  VIADD R7, R12.reuse, 0x1ea ;  /* 0x000001ea0c077836 */ /* 0x040fe20000000000 */
[----:B------:R-:W-:Y:S01]  /*0de0*/  ISETP.GT.U32.AND P4, PT, R3, R13, PT ;  /* 0x0000000d0300720c */ /* 0x000fe20003f84070 */
[----:B------:R-:W-:Y:S01]  /*0df0*/  VIADD R5, R12, 0x1ec ;  /* 0x000001ec0c057836 */ /* 0x000fe20000000000 */
[----:B------:R1:W-:Y:S01]  /*0e00*/  STL [R1+0x3c], R4 ;  /* 0x00003c0401007387 */ /* 0x0003e20000100800 */
[----:B------:R-:W-:Y:S01]  /*0e10*/  ISETP.GE.AND P1, PT, R2, RZ, PT ;  /* 0x000000ff0200720c */ /* 0x000fe20003f26270 */
[----:B------:R-:W-:Y:S01]  /*0e20*/  @!P6 IMAD.MOV R0, RZ, RZ, -R0 ;  /* 0x000000ffff00e224 */ /* 0x000fe200078e0a00 */
[----:B------:R-:W-:Y:S01]  /*0e30*/  ISETP.GE.AND P6, PT, R7, RZ, PT ;  /* 0x000000ff0700720c */ /* 0x000fe20003fc6270 */
[----:B------:R-:W-:Y:S01]  /*0e40*/  VIADD R15, R12, 0x1e6 ;  /* 0x000001e60c0f7836 */ /* 0x000fe20000000000 */
[----:B------:R-:W-:Y:S01]  /*0e50*/  IABS R2, R5 ;  /* 0x0000000500027213 */ /* 0x000fe20000000000 */
[----:B0-----:R-:W-:-:S02]  /*0e60*/  IMAD.MOV.U32 R9, RZ, RZ, R6 ;  /* 0x000000ffff097224 */ /* 0x001fc400078e0006 */
[----:B------:R-:W-:Y:S01]  /*0e70*/  IMAD.HI.U32 R6, R17, R14, RZ ;  /* 0x0000000e11067227 */ /* 0x000fe200078e00ff */
[----:B------:R-:W-:Y:S02]  /*0e80*/  IABS R18, R15 ;  /* 0x0000000f00127213 */ /* 0x000fe40000000000 */
[----:B-1----:R-:W-:Y:S01]  /*0e90*/  IABS R4, R7 ;  /* 0x0000000700047213 */ /* 0x002fe20000000000 */
[----:B------:R-:W-:Y:S02]  /*0ea0*/  IMAD.MOV R6, RZ, RZ, -R6 ;  /* 0x000000ffff067224 */ /* 0x000fe400078e0a06 */
[----:B------:R-:W-:Y:S01]  /*0eb0*/  @!P3 IMAD.MOV R9, RZ, RZ, -R9 ;  /* 0x000000ffff09b224 */ /* 0x000fe200078e0a09 */
[----:B------:R-:W-:Y:S01]  /*0ec0*/  ISETP.GE.AND P3, PT, R5, RZ, PT ;  /* 0x000000ff0500720c */ /* 0x000fe20003f66270 */
[----:B------:R-:W-:Y:S02]  /*0ed0*/  @!P5 IMAD.IADD R16, R16, 0x1, -R3 ;  /* 0x000000011010d824 */ /* 0x000fe400078e0a03 */
[----:B------:R-:W-:Y:S01]  /*0ee0*/  IMAD R14, R3, R6, R14 ;  /* 0x00000006030e7224 */ /* 0x000fe200078e020e */
[----:B------:R0:W-:Y:S01]  /*0ef0*/  STL [R1+0x44], R9 ;  /* 0x0000440901007387 */ /* 0x0001e20000100800 */
[----:B------:R-:W-:Y:S01]  /*0f00*/  IMAD.HI.U32 R5, R17, R4, RZ ;  /* 0x0000000411057227 */ /* 0x000fe200078e00ff */
[----:B------:R-:W-:-:S02]  /*0f10*/  ISETP.GT.U32.AND P5, PT, R3, R16, PT ;  /* 0x000000100300720c */ /* 0x000fc40003fa4070 */
[----:B------:R1:W-:Y:S01]  /*0f20*/  STL [R1+0x78], R0 ;  /* 0x0000780001007387 */ /* 0x0003e20000100800 */
[----:B------:R-:W-:Y:S01]  /*0f30*/  @!P4 IMAD.IADD R13, R13, 0x1, -R3 ;  /* 0x000000010d0dc824 */ /* 0x000fe200078e0a03 */
[----:B------:R-:W-:Y:S01]  /*0f40*/  ISETP.GT.U32.AND P4, PT, R3, R14, PT ;  /* 0x0000000e0300720c */ /* 0x000fe20003f84070 */
[----:B------:R-:W-:-:S04]  /*0f50*/  IMAD.HI.U32 R10, R17, R2, RZ ;  /* 0x00000002110a7227 */ /* 0x000fc800078e00ff */
[----:B------:R-:W-:Y:S02]  /*0f60*/  IMAD.MOV R5, RZ, RZ, -R5 ;  /* 0x000000ffff057224 */ /* 0x000fe400078e0a05 */
[----:B------:R-:W-:Y:S02]  /*0f70*/  IMAD.MOV R10, RZ, RZ, -R10 ;  /* 0x000000ffff0a7224 */ /* 0x000fe400078e0a0a */
[C---:B------:R-:W-:Y:S02]  /*0f80*/  IMAD R11, R3.reuse, R5, R4 ;  /* 0x00000005030b7224 */ /* 0x040fe400078e0204 */
[----:B0-----:R-:W-:Y:S02]  /*0f90*/  IMAD.MOV.U32 R9, RZ, RZ, R13 ;  /* 0x000000ffff097224 */ /* 0x001fe400078e000d */
[C---:B-1----:R-:W-:Y:S02]  /*0fa0*/  IMAD R0, R3.reuse, R10, R2 ;  /* 0x0000000a03007224 */ /* 0x042fe400078e0202 */
[----:B------:R-:W-:Y:S01]  /*0fb0*/  @!P0 IMAD.MOV R9, RZ, RZ, -R9 ;  /* 0x000000ffff098224 */ /* 0x000fe200078e0a09 */
[C---:B------:R-:W-:Y:S01]  /*0fc0*/  ISETP.GT.U32.AND P0, PT, R3.reuse, R11, PT ;  /* 0x0000000b0300720c */ /* 0x040fe20003f04070 */
[--C-:B------:R-:W-:Y:S01]  /*0fd0*/  @!P5 IMAD.IADD R16, R16, 0x1, -R3.reuse ;  /* 0x000000011010d824 */ /* 0x100fe200078e0a03 */
[----:B------:R-:W-:Y:S01]  /*0fe0*/  ISETP.GT.U32.AND P5, PT, R3, R0, PT ;  /* 0x000000000300720c */ /* 0x000fe20003fa4070 */
[----:B------:R-:W-:Y:S01]  /*0ff0*/  @!P4 IMAD.IADD R14, R14, 0x1, -R3 ;  /* 0x000000010e0ec824 */ /* 0x000fe200078e0a03 */
[----:B------:R0:W-:Y:S01]  /*1000*/  STL [R1+0x7c], R9 ;  /* 0x00007c0901007387 */ /* 0x0001e20000100800 */
[----:B------:R-:W-:-:S02]  /*1010*/  VIADD R2, R12, 0x1e8 ;  /* 0x000001e80c027836 */ /* 0x000fc40000000000 */
[C---:B------:R-:W-:Y:S01]  /*1020*/  VIADD R7, R12.reuse, 0x1e4 ;  /* 0x000001e40c077836 */ /* 0x040fe20000000000 */
[----:B------:R-:W-:Y:S01]  /*1030*/  ISETP.GT.U32.AND P4, PT, R3, R14, PT ;  /* 0x0000000e0300720c */ /* 0x000fe20003f84070 */
[----:B------:R-:W-:Y:S01]  /*1040*/  VIADD R4, R12, 0x1e2 ;  /* 0x000001e20c047836 */ /* 0x000fe20000000000 */
[----:B------:R-:W-:Y:S02]  /*1050*/  IABS R5, R2 ;  /* 0x0000000200057213 */ /* 0x000fe40000000000 */
[----:B------:R-:W-:Y:S01]  /*1060*/  IABS R10, R7 ;  /* 0x00000007000a7213 */ /* 0x000fe20000000000 */
[----:B------:R-:W-:Y:S01]  /*1070*/  @!P0 IMAD.IADD R11, R11, 0x1, -R3 ;  /* 0x000000010b0b8824 */ /* 0x000fe200078e0a03 */
[----:B------:R-:W-:Y:S01]  /*1080*/  IABS R6, R4 ;  /* 0x0000000400067213 */ /* 0x000fe20000000000 */
[----:B------:R-:W-:-:S03]  /*1090*/  IMAD.HI.U32 R13, R17, R5, RZ ;  /* 0x00000005110d7227 */ /* 0x000fc600078e00ff */
[C---:B------:R-:W-:Y:S01]  /*10a0*/  ISETP.GT.U32.AND P0, PT, R3.reuse, R11, PT ;  /* 0x0000000b0300720c */ /* 0x040fe20003f04070 */
[----:B0-----:R-:W-:Y:S02]  /*10b0*/  IMAD.MOV.U32 R9, RZ, RZ, R16 ;  /* 0x000000ffff097224 */ /* 0x001fe400078e0010 */
[----:B------:R-:W-:Y:S02]  /*10c0*/  @!P5 IMAD.IADD R0, R0, 0x1, -R3 ;  /* 0x000000010000d824 */ /* 0x000fe400078e0a03 */
[----:B------:R-:W-:Y:S02]  /*10d0*/  IMAD.MOV R13, RZ, RZ, -R13 ;  /* 0x000000ffff0d7224 */ /* 0x000fe400078e0a0d */
[----:B------:R-:W-:Y:S01]  /*10e0*/  @!P2 IMAD.MOV R9, RZ, RZ, -R9 ;  /* 0x000000ffff09a224 */ /* 0x000fe200078e0a09 */
[----:B------:R-:W-:Y:S01]  /*10f0*/  ISETP.GE.AND P2, PT, R2, RZ, PT ;  /* 0x000000ff0200720c */ /* 0x000fe20003f46270 */
[----:B------:R-:W-:Y:S01]  /*1100*/  @!P4 IMAD.IADD R14, R14, 0x1, -R3 ;  /* 0x000000010e0ec824 */ /* 0x000fe200078e0a03 */
[C---:B------:R-:W-:Y:S01]  /*1110*/  ISETP.GT.U32.AND P5, PT, R3.reuse, R0, PT ;  /* 0x000000000300720c */ /* 0x040fe20003fa4070 */
[----:B------:R-:W-:Y:S01]  /*1120*/  IMAD R2, R3, R13, R5 ;  /* 0x0000000d03027224 */ /* 0x000fe200078e0205 */
[----:B------:R0:W-:Y:S01]  /*1130*/  STL [R1+0x84], R9 ;  /* 0x0000840901007387 */ /* 0x0001e20000100800 */
[----:B------:R-:W-:-:S03]  /*1140*/  IMAD.HI.U32 R5, R17, R10, RZ ;  /* 0x0000000a11057227 */ /* 0x000fc600078e00ff */
[----:B------:R-:W-:Y:S01]  /*1150*/  ISETP.GT.U32.AND P4, PT, R3, R2, PT ;  /* 0x000000020300720c */ /* 0x000fe20003f84070 */
[----:B------:R-:W-:-:S04]  /*1160*/  IMAD.HI.U32 R16, R17, R18, RZ ;  /* 0x0000001211107227 */ /* 0x000fc800078e00ff */
[----:B------:R-:W-:-:S04]  /*1170*/  IMAD.HI.U32 R13, R17, R6, RZ ;  /* 0x00000006110d7227 */ /* 0x000fc800078e00ff */
[----:B0-----:R-:W-:Y:S02]  /*1180*/  IMAD.MOV.U32 R9, RZ, RZ, R14 ;  /* 0x000000ffff097224 */ /* 0x001fe400078e000e */
[----:B------:R-:W-:Y:S02]  /*1190*/  IMAD.MOV R5, RZ, RZ, -R5 ;  /* 0x000000ffff057224 */ /* 0x000fe400078e0a05 */
[----:B------:R-:W-:Y:S02]  /*11a0*/  @!P1 IMAD.MOV R9, RZ, RZ, -R9 ;  /* 0x000000ffff099224 */ /* 0x000fe400078e0a09 */
[----:B------:R-:W-:Y:S02]  /*11b0*/  IMAD.MOV R16, RZ, RZ, -R16 ;  /* 0x000000ffff107224 */ /* 0x000fe400078e0a10 */
[----:B------:R-:W-:Y:S01]  /*11c0*/  IMAD.MOV R13, RZ, RZ, -R13 ;  /* 0x000000ffff0d7224 */ /* 0x000fe200078e0a0d */
[----:B------:R0:W-:Y:S01]  /*11d0*/  STL [R1+0x8c], R9 ;  /* 0x00008c0901007387 */ /* 0x0001e20000100800 */
[----:B------:R-:W-:-:S02]  /*11e0*/  IMAD R10, R3, R5, R10 ;  /* 0x00000005030a7224 */ /* 0x000fc400078e020a */
[--C-:B------:R-:W-:Y:S02]  /*11f0*/  @!P0 IMAD.IADD R11, R11, 0x1, -R3.reuse ;  /* 0x000000010b0b8824 */ /* 0x100fe400078e0a03 */
[----:B------:R-:W-:Y:S01]  /*1200*/  VIADD R5, R12, 0x1e0 ;  /* 0x000001e00c057836 */ /* 0x000fe20000000000 */
[----:B------:R-:W-:Y:S01]  /*1210*/  ISETP.GT.U32.AND P0, PT, R3, R10, PT ;  /* 0x0000000a0300720c */ /* 0x000fe20003f04070 */
[----:B------:R-:W-:Y:S01]  /*1220*/  @!P5 IMAD.IADD R0, R0, 0x1, -R3 ;  /* 0x000000010000d824 */ /* 0x000fe200078e0a03 */
[----:B------:R-:W-:Y:S01]  /*1230*/  ISETP.GE.AND P5, PT, R15, RZ, PT ;  /* 0x000000ff0f00720c */ /* 0x000fe20003fa6270 */
[C---:B------:R-:W-:Y:S02]  /*1240*/  IMAD R18, R3.reuse, R16, R18 ;  /* 0x0000001003127224 */ /* 0x040fe400078e0212 */
[C---:B------:R-:W-:Y:S01]  /*1250*/  IMAD R6, R3.reuse, R13, R6 ;  /* 0x0000000d03067224 */ /* 0x040fe200078e0206 */
[----:B------:R-:W-:Y:S01]  /*1260*/  IABS R13, R5 ;  /* 0x00000005000d7213 */ /* 0x000fe20000000000 */
[----:B0-----:R-:W-:Y:S01]  /*1270*/  IMAD.MOV.U32 R9, RZ, RZ, R11 ;  /* 0x000000ffff097224 */ /* 0x001fe200078e000b */
[----:B------:R-:W-:Y:S01]  /*1280*/  ISETP.GT.U32.AND P1, PT, R3, R18, PT ;  /* 0x000000120300720c */ /* 0x000fe20003f24070 */
[----:B------:R-:W-:-:S02]  /*1290*/  IMAD.MOV.U32 R14, RZ, RZ, R0 ;  /* 0x000000ffff0e7224 */ /* 0x000fc400078e0000 */
[----:B------:R-:W-:Y:S01]  /*12a0*/  @!P6 IMAD.MOV R9, RZ, RZ, -R9 ;  /* 0x000000ffff09e224 */ /* 0x000fe200078e0a09 */
[----:B------:R-:W-:Y:S01]  /*12b0*/  ISETP.GT.U32.AND P6, PT, R3, R6, PT ;  /* 0x000000060300720c */ /* 0x000fe20003fc4070 */
[----:B------:R-:W-:Y:S02]  /*12c0*/  @!P4 IMAD.IADD R2, R2, 0x1, -R3 ;  /* 0x000000010202c824 */ /* 0x000fe400078e0a03 */
[----:B------:R-:W-:Y:S02]  /*12d0*/  IMAD.MOV.U32 R0, RZ, RZ, R13 ;  /* 0x000000ffff007224 */ /* 0x000fe400078e000d */
[----:B------:R-:W-:Y:S01]  /*12e0*/  @!P3 IMAD.MOV R14, RZ, RZ, -R14 ;  /* 0x000000ffff0eb224 */ /* 0x000fe200078e0a0e */
[----:B------:R-:W-:Y:S01]  /*12f0*/  ISETP.GE.AND P3, PT, R7, RZ, PT ;  /* 0x000000ff0700720c */ /* 0x000fe20003f66270 */
[----:B------:R-:W-:Y:S01]  /*1300*/  VIADD R7, R12, 0x1de ;  /* 0x000001de0c077836 */ /* 0x000fe20000000000 */
[----:B------:R-:W-:Y:S01]  /*1310*/  ISETP.GT.U32.AND P4, PT, R3, R2, PT ;  /* 0x000000020300720c */ /* 0x000fe20003f84070 */
[----:B------:R-:W-:Y:S01]  /*1320*/  IMAD.HI.U32 R11, R17, R0, RZ ;  /* 0x00000000110b7227 */ /* 0x000fe200078e00ff */
[----:B------:R0:W-:Y:S03]  /*1330*/  STL [R1+0x354], R14 ;  /* 0x0003540e01007387 */ /* 0x0001e60000100800 */
[----:B------:R-:W-:Y:S01]  /*1340*/  @!P0 IMAD.IADD R10, R10, 0x1, -R3 ;  /* 0x000000010a0a8824 */ /* 0x000fe200078e0a03 */
[----:B------:R1:W-:Y:S01]  /*1350*/  STL [R1+0x3d4], R9 ;  /* 0x0003d40901007387 */ /* 0x0003e20000100800 */
[----:B------:R-:W-:-:S02]  /*1360*/  IMAD.MOV R11, RZ, RZ, -R11 ;  /* 0x000000ffff0b7224 */ /* 0x000fc400078e0a0b */
[--C-:B------:R-:W-:Y:S01]  /*1370*/  @!P1 IMAD.IADD R18, R18, 0x1, -R3.reuse ;  /* 0x0000000112129824 */ /* 0x100fe200078e0a03 */
[----:B------:R-:W-:Y:S01]  /*1380*/  ISETP.GE.AND P1, PT, R5, RZ, PT ;  /* 0x000000ff0500720c */ /* 0x000fe20003f26270 */
[--C-:B------:R-:W-:Y:S01]  /*1390*/  @!P6 IMAD.IADD R6, R6, 0x1, -R3.reuse ;  /* 0x000000010606e824 */ /* 0x100fe200078e0a03 */
[----:B0-----:R-:W-:Y:S01]  /*13a0*/  IABS R14, R7 ;  /* 0x00000007000e7213 */ /* 0x001fe20000000000 */
[C---:B------:R-:W-:Y:S01]  /*13b0*/  IMAD R0, R3.reuse, R11, R0 ;  /* 0x0000000b03007224 */ /* 0x040fe200078e0200 */
[C---:B------:R-:W-:Y:S01]  /*13c0*/  ISETP.GT.U32.AND P6, PT, R3.reuse, R10, PT ;  /* 0x0000000a0300720c */ /* 0x040fe20003fc4070 */
[----:B------:R-:W-:Y:S01]  /*13d0*/  @!P4 IMAD.IADD R2, R2, 0x1, -R3 ;  /* 0x000000010202c824 */ /* 0x000fe200078e0a03 */
[----:B------:R-:W-:Y:S01]  /*13e0*/  ISETP.GT.U32.AND P0, PT, R3, R18, PT ;  /* 0x000000120300720c */ /* 0x000fe20003f04070 */
[----:B------:R-:W-:Y:S01]  /*13f0*/  IMAD.HI.U32 R11, R17, R14, RZ ;  /* 0x0000000e110b7227 */ /* 0x000fe200078e00ff */
[----:B------:R-:W-:-:S03]  /*1400*/  ISETP.GE.AND P4, PT, R4, RZ, PT ;  /* 0x000000ff0400720c */ /* 0x000fc60003f86270 */
[----:B------:R-:W-:Y:S02]  /*1410*/  IMAD.MOV R11, RZ, RZ, -R11 ;  /* 0x000000ffff0b7224 */ /* 0x000fe400078e0a0b */
[----:B-1----:R-:W-:Y:S02]  /*1420*/  IMAD.MOV.U32 R9, RZ, RZ, R2 ;  /* 0x000000ffff097224 */ /* 0x002fe400078e0002 */
[C---:B------:R-:W-:Y:S02]  /*1430*/  IMAD R14, R3.reuse, R11, R14 ;  /* 0x0000000b030e7224 */ /* 0x040fe400078e020e */
[----:B------:R-:W-:Y:S01]  /*1440*/  @!P2 IMAD.MOV R9, RZ, RZ, -R9 ;  /* 0x000000ffff09a224 */ /* 0x000fe200078e0a09 */
[C---:B------:R-:W-:Y:S01]  /*1450*/  ISETP.GT.U32.AND P2, PT, R3.reuse, R6, PT ;  /* 0x000000060300720c */ /* 0x040fe20003f44070 */
[--C-:B------:R-:W-:Y:S01]  /*1460*/  @!P6 IMAD.IADD R10, R10, 0x1, -R3.reuse ;  /* 0x000000010a0ae824 */ /* 0x100fe200078e0a03 */
[C---:B------:R-:W-:Y:S01]  /*1470*/  ISETP.GT.U32.AND P6, PT, R3.reuse, R14, PT ;  /* 0x0000000e0300720c */ /* 0x040fe20003fc4070 */
[----:B------:R-:W-:Y:S01]  /*1480*/  VIADD R5, R12, 0x1dc ;  /* 0x000001dc0c057836 */ /* 0x000fe20000000000 */
[----:B------:R0:W-:Y:S01]  /*1490*/  STL [R1+0x3d8], R9 ;  /* 0x0003d80901007387 */ /* 0x0001e20000100800 */
[----:B------:R-:W-:Y:S01]  /*14a0*/  @!P0 IMAD.IADD R18, R18, 0x1, -R3 ;  /* 0x0000000112128824 */ /* 0x000fe200078e0a03 */
[----:B------:R-:W-:Y:S01]  /*14b0*/  ISETP.GT.U32.AND P0, PT, R3, R0, PT ;  /* 0x000000000300720c */ /* 0x000fe20003f04070 */
[C---:B------:R-:W-:Y:S01]  /*14c0*/  VIADD R2, R12.reuse, 0x1da ;  /* 0x000001da0c027836 */ /* 0x040fe20000000000 */
[----:B------:R-:W-:Y:S01]  /*14d0*/  IABS R15, R5 ;  /* 0x00000005000f7213 */ /* 0x000fe20000000000 */
[----:B------:R-:W-:-:S03]  /*14e0*/  VIADD R4, R12, 0x1d8 ;  /* 0x000001d80c047836 */ /* 0x000fc60000000000 */
[----:B------:R-:W-:Y:S01]  /*14f0*/  IABS R13, R2 ;  /* 0x00000002000d7213 */ /* 0x000fe20000000000 */
[----:B------:R-:W-:Y:S01]  /*1500*/  IMAD.HI.U32 R16, R17, R15, RZ ;  /* 0x0000000f11107227 */ /* 0x000fe200078e00ff */
[----:B------:R-:W-:-:S03]  /*1510*/  IABS R11, R4 ;  /* 0x00000004000b7213 */ /* 0x000fc60000000000 */
[----:B0-----:R-:W-:Y:S02]  /*1520*/  IMAD.MOV.U32 R9, RZ, RZ, R18 ;  /* 0x000000ffff097224 */ /* 0x001fe400078e0012 */
[--C-:B------:R-:W-:Y:S01]  /*1530*/  @!P2 IMAD.IADD R6, R6, 0x1, -R3.reuse ;  /* 0x000000010606a824 */ /* 0x100fe200078e0a03 */
[----:B------:R-:W-:Y:S01]  /*1540*/  ISETP.GE.AND P2, PT, R7, RZ, PT ;  /* 0x000000ff0700720c */ /* 0x000fe20003f46270 */
[----:B------:R-:W-:Y:S02]  /*1550*/  @!P6 IMAD.IADD R14, R14, 0x1, -R3 ;  /* 0x000000010e0ee824 */ /* 0x000fe400078e0a03 */
[----:B------:R-:W-:Y:S02]  /*1560*/  @!P5 IMAD.MOV R9, RZ, RZ, -R9 ;  /* 0x000000ffff09d224 */ /* 0x000fe400078e0a09 */
[----:B------:R-:W-:Y:S01]  /*1570*/  IMAD.HI.U32 R7, R17, R13, RZ ;  /* 0x0000000d11077227 */ /* 0x000fe200078e00ff */
[----:B------:R-:W-:Y:S02]  /*1580*/  ISETP.GT.U32.AND P6, PT, R3, R14, PT ;  /* 0x0000000e0300720c */ /* 0x000fe40003fc4070 */
[----:B------:R0:W-:Y:S01]  /*1590*/  STL [R1+0x358], R9 ;  /* 0x0003580901007387 */ /* 0x0001e20000100800 */
[----:B------:R-:W-:-:S02]  /*15a0*/  IMAD.MOV R16, RZ, RZ, -R16 ;  /* 0x000000ffff107224 */ /* 0x000fc400078e0a10 */
[----:B------:R-:W-:Y:S01]  /*15b0*/  @!P0 IMAD.IADD R0, R0, 0x1, -R3 ;  /* 0x0000000100008824 */ /* 0x000fe200078e0a03 */
[----:B------:R-:W-:Y:S01]  /*15c0*/  ISETP.GE.AND P0, PT, R5, RZ, PT ;  /* 0x000000ff0500720c */ /* 0x000fe20003f06270 */
[----:B------:R-:W-:-:S03]  /*15d0*/  IMAD.HI.U32 R5, R17, R11, RZ ;  /* 0x0000000b11057227 */ /* 0x000fc600078e00ff */
[C---:B------:R-:W-:Y:S01]  /*15e0*/  ISETP.GT.U32.AND P5, PT, R3.reuse, R0, PT ;  /* 0x000000000300720c */ /* 0x040fe20003fa4070 */
[----:B------:R-:W-:Y:S02]  /*15f0*/  IMAD.MOV R7, RZ, RZ, -R7 ;  /* 0x000000ffff077224 */ /* 0x000fe400078e0a07 */
[C---:B------:R-:W-:Y:S02]  /*1600*/  IMAD R15, R3.reuse, R16, R15 ;  /* 0x00000010030f7224 */ /* 0x040fe400078e020f */
[----:B0-----:R-:W-:Y:S02]  /*1610*/  IMAD.MOV.U32 R9, RZ, RZ, R10 ;  /* 0x000000ffff097224 */ /* 0x001fe400078e000a */
[----:B------:R-:W-:Y:S02]  /*1620*/  IMAD.MOV R5, RZ, RZ, -R5 ;  /* 0x000000ffff057224 */ /* 0x000fe400078e0a05 */
[C---:B------:R-:W-:Y:S02]  /*1630*/  IMAD R13, R3.reuse, R7, R13 ;  /* 0x00000007030d7224 */ /* 0x040fe400078e020d */
[----:B------:R-:W-:Y:S01]  /*1640*/  @!P3 IMAD.MOV R9, RZ, RZ, -R9 ;  /* 0x000000ffff09b224 */ /* 0x000fe200078e0a09 */
[C---:B------:R-:W-:Y:S01]  /*1650*/  ISETP.GT.U32.AND P3, PT, R3.reuse, R15, PT ;  /* 0x0000000f0300720c */ /* 0x040fe20003f64070 */
[----:B------:R-:W-:-:S02]  /*1660*/  IMAD R11, R3, R5, R11 ;  /* 0x00000005030b7224 */ /* 0x000fc400078e020b */
[----:B------:R-:W-:Y:S01]  /*1670*/  @!P4 IMAD.MOV R6, RZ, RZ, -R6 ;  /* 0x000000ffff06c224 */ /* 0x000fe200078e0a06 */
[C---:B------:R-:W-:Y:S01]  /*1680*/  ISETP.GT.U32.AND P4, PT, R3.reuse, R13, PT ;  /* 0x0000000d0300720c */ /* 0x040fe20003f84070 */
[--C-:B------:R-:W-:Y:S01]  /*1690*/  @!P6 IMAD.IADD R14, R14, 0x1, -R3.reuse ;  /* 0x000000010e0ee824 */ /* 0x100fe200078e0a03 */
[----:B------:R-:W-:Y:S01]  /*16a0*/  ISETP.GT.U32.AND P6, PT, R3, R11, PT ;  /* 0x0000000b0300720c */ /* 0x000fe20003fc4070 */
[----:B------:R-:W-:Y:S01]  /*16b0*/  VIADD R16, R12, 0x1d6 ;  /* 0x000001d60c107836 */ /* 0x000fe20000000000 */
[----:B------:R-:W-:Y:S01]  /*16c0*/  STL [R1+0x3c8], R9 ;  /* 0x0003c80901007387 */ /* 0x000fe20000100800 */
[--C-:B------:R-:W-:Y:S01]  /*16d0*/  @!P5 IMAD.IADD R0, R0, 0x1, -R3.reuse ;  /* 0x000000010000d824 */ /* 0x100fe200078e0a03 */
[----:B------:R-:W-:Y:S01]  /*16e0*/  ISETP.GE.AND P5, PT, R2, RZ, PT ;  /* 0x000000ff0200720c */ /* 0x000fe20003fa6270 */
[----:B------:R-:W-:Y:S01]  /*16f0*/  VIADD R2, R12, 0x1d4 ;  /* 0x000001d40c027836 */ /* 0x000fe20000000000 */
[----:B------:R0:W-:Y:S01]  /*1700*/  STL [R1+0x3d0], R6 ;  /* 0x0003d00601007387 */ /* 0x0001e20000100800 */
[--C-:B------:R-:W-:Y:S01]  /*1710*/  @!P3 IMAD.IADD R15, R15, 0x1, -R3.reuse ;  /* 0x000000010f0fb824 */ /* 0x100fe200078e0a03 */
[----:B------:R-:W-:Y:S01]  /*1720*/  ISETP.GE.AND P3, PT, R4, RZ, PT ;  /* 0x000000ff0400720c */ /* 0x000fe20003f66270 */
[----:B------:R-:W-:Y:S01]  /*1730*/  IMAD.MOV.U32 R7, RZ, RZ, R0 ;  /* 0x000000ffff077224 */ /* 0x000fe200078e0000 */
[----:B------:R-:W-:Y:S01]  /*1740*/  IABS R5, R2 ;  /* 0x0000000200057213 */ /* 0x000fe20000000000 */
[--C-:B------:R-:W-:Y:S01]  /*1750*/  @!P4 IMAD.IADD R13, R13, 0x1, -R3.reuse ;  /* 0x000000010d0dc824 */ /* 0x100fe200078e0a03 */
[----:B------:R-:W-:Y:S01]  /*1760*/  ISETP.GT.U32.AND P4, PT, R3, R15, PT ;  /* 0x0000000f0300720c */ /* 0x000fe20003f84070 */
[----:B------:R-:W-:-:S02]  /*1770*/  @!P6 IMAD.IADD R11, R11, 0x1, -R3 ;  /* 0x000000010b0be824 */ /* 0x000fc400078e0a03 */
[----:B------:R-:W-:Y:S01]  /*1780*/  IMAD.HI.U32 R0, R17, R5, RZ ;  /* 0x0000000511007227 */ /* 0x000fe200078e00ff */
[----:B0-----:R-:W-:Y:S02]  /*1790*/  IABS R6, R16 ;  /* 0x0000001000067213 */ /* 0x001fe40000000000 */
[----:B------:R-:W-:Y:S01]  /*17a0*/  ISETP.GT.U32.AND P6, PT, R3, R13, PT ;  /* 0x0000000d0300720c */ /* 0x000fe20003fc4070 */
[----:B------:R-:W-:Y:S02]  /*17b0*/  IMAD.MOV R0, RZ, RZ, -R0 ;  /* 0x000000ffff007224 */ /* 0x000fe400078e0a00 */
[----:B------:R-:W-:-:S04]  /*17c0*/  IMAD.HI.U32 R4, R17, R6, RZ ;  /* 0x0000000611047227 */ /* 0x000fc800078e00ff */
[----:B------:R-:W-:Y:S02]  /*17d0*/  IMAD.MOV R4, RZ, RZ, -R4 ;  /* 0x000000ffff047224 */ /* 0x000fe400078e0a04 */
[----:B------:R-:W-:Y:S02]  /*17e0*/  @!P4 IMAD.IADD R15, R15, 0x1, -R3 ;  /* 0x000000010f0fc824 */ /* 0x000fe400078e0a03 */
[C---:B------:R-:W-:Y:S02]  /*17f0*/  IMAD R6, R3.reuse, R4, R6 ;  /* 0x0000000403067224 */ /* 0x040fe400078e0206 */
[----:B------:R-:W-:Y:S02]  /*1800*/  IMAD R5, R3, R0, R5 ;  /* 0x0000000003057224 */ /* 0x000fe400078e0205 */
[----:B------:R-:W-:Y:S01]  /*1810*/  @!P6 IMAD.IADD R13, R13, 0x1, -R3 ;  /* 0x000000010d0de824 */ /* 0x000fe200078e0a03 */
[C---:B------:R-:W-:Y:S01]  /*1820*/  ISETP.GT.U32.AND P4, PT, R3.reuse, R6, PT ;  /* 0x000000060300720c */ /* 0x040fe20003f84070 */
[C---:B------:R-:W-:Y:S01]  /*1830*/  VIADD R10, R12.reuse, 0x1d2 ;  /* 0x000001d20c0a7836 */ /* 0x040fe20000000000 */
[C---:B------:R-:W-:Y:S01]  /*1840*/  ISETP.GT.U32.AND P6, PT, R3.reuse, R5, PT ;  /* 0x000000050300720c */ /* 0x040fe20003fc4070 */
[----:B------:R-:W-:Y:S01]  /*1850*/  @!P1 IMAD.MOV R7, RZ, RZ, -R7 ;  /* 0x000000ffff079224 */ /* 0x000fe200078e0a07 */
[----:B------:R-:W-:Y:S01]  /*1860*/  ISETP.GT.U32.AND P1, PT, R3, R11, PT ;  /* 0x0000000b0300720c */ /* 0x000fe20003f24070 */
[----:B------:R-:W-:Y:S01]  /*1870*/  VIADD R4, R12, 0x1d0 ;  /* 0x000001d00c047836 */ /* 0x000fe20000000000 */
[----:B------:R-:W-:Y:S01]  /*1880*/  IABS R19, R10 ;  /* 0x0000000a00137213 */ /* 0x000fe20000000000 */
[----:B------:R-:W-:Y:S01]  /*1890*/  IMAD.MOV.U32 R9, RZ, RZ, R15 ;  /* 0x000000ffff097224 */ /* 0x000fe200078e000f */
[----:B------:R0:W-:Y:S01]  /*18a0*/  STL [R1+0x3cc], R7 ;  /* 0x0003cc0701007387 */ /* 0x0001e20000100800 */
[----:B------:R-:W-:Y:S01]  /*18b0*/  @!P2 IMAD.MOV R14, RZ, RZ, -R14 ;  /* 0x000000ffff0ea224 */ /* 0x000fe200078e0a0e */
[----:B------:R-:W-:Y:S01]  /*18c0*/  IABS R0, R4 ;  /* 0x0000000400007213 */ /* 0x000fe20000000000 */
[----:B------:R-:W-:-:S03]  /*18d0*/  IMAD.HI.U32 R20, R17, R19, RZ ;  /* 0x0000001311147227 */ /* 0x000fc600078e00ff */
[----:B------:R-:W-:Y:S01]  /*18e0*/  STL [R1+0x2e4], R14 ;  /* 0x0002e40e01007387 */ /* 0x000fe20000100800 */
[--C-:B------:R-:W-:Y:S01]  /*18f0*/  @!P4 IMAD.IADD R6, R6, 0x1, -R3.reuse ;  /* 0x000000010606c824 */ /* 0x100fe200078e0a03 */
[----:B------:R-:W-:Y:S01]  /*1900*/  ISETP.GE.AND P4, PT, R2, RZ, PT ;  /* 0x000000ff0200720c */ /* 0x000fe20003f86270 */
[----:B------:R-:W-:Y:S02]  /*1910*/  @!P6 IMAD.IADD R5, R5, 0x1, -R3 ;  /* 0x000000010505e824 */ /* 0x000fe400078e0a03 */
[----:B------:R-:W-:Y:S01]  /*1920*/  IMAD.MOV R20, RZ, RZ, -R20 ;  /* 0x000000ffff147224 */ /* 0x000fe200078e0a14 */
[----:B------:R-:W-:Y:S01]  /*1930*/  ISETP.GT.U32.AND P6, PT, R3, R6, PT ;  /* 0x000000060300720c */ /* 0x000fe20003fc4070 */
[----:B------:R-:W-:-:S04]  /*1940*/  IMAD.HI.U32 R18, R17, R0, RZ ;  /* 0x0000000011127227 */ /* 0x000fc800078e00ff */
[----:B------:R-:W-:Y:S01]  /*1950*/  @!P0 IMAD.MOV R9, RZ, RZ, -R9 ;  /* 0x000000ffff098224 */ /* 0x000fe200078e0a09 */
[----:B------:R-:W-:Y:S01]  /*1960*/  ISETP.GT.U32.AND P0, PT, R3, R5, PT ;  /* 0x000000050300720c */ /* 0x000fe20003f04070 */
[----:B------:R-:W-:Y:S01]  /*1970*/  @!P1 IMAD.IADD R11, R11, 0x1, -R3 ;  /* 0x000000010b0b9824 */ /* 0x000fe200078e0a03 */
[----:B------:R-:W-:Y:S01]  /*1980*/  ISETP.GE.AND P1, PT, R16, RZ, PT ;  /* 0x000000ff1000720c */ /* 0x000fe20003f26270 */
[C---:B------:R-:W-:Y:S01]  /*1990*/  IMAD R2, R3.reuse, R20, R19 ;  /* 0x0000001403027224 */ /* 0x040fe200078e0213 */
[----:B------:R1:W-:Y:S01]  /*19a0*/  STL [R1+0x2e0], R9 ;  /* 0x0002e00901007387 */ /* 0x0003e20000100800 */
[----:B------:R-:W-:Y:S02]  /*19b0*/  IMAD.MOV R18, RZ, RZ, -R18 ;  /* 0x000000ffff127224 */ /* 0x000fe400078e0a12 */
[----:B0-----:R-:W-:Y:S01]  /*19c0*/  VIADD R7, R12, 0x1ce ;  /* 0x000001ce0c077836 */ /* 0x001fe20000000000 */
[C---:B------:R-:W-:Y:S01]  /*19d0*/  ISETP.GT.U32.AND P2, PT, R3.reuse, R2, PT ;  /* 0x000000020300720c */ /* 0x040fe20003f44070 */
[----:B------:R-:W-:-:S02]  /*19e0*/  IMAD R0, R3, R18, R0 ;  /* 0x0000001203007224 */ /* 0x000fc400078e0200 */
[----:B------:R-:W-:Y:S01]  /*19f0*/  @!P5 IMAD.MOV R13, RZ, RZ, -R13 ;  /* 0x000000ffff0dd224 */ /* 0x000fe200078e0a0d */
[----:B------:R-:W-:Y:S01]  /*1a00*/  IABS R16, R7 ;  /* 0x0000000700107213 */ /* 0x000fe20000000000 */
[----:B------:R-:W-:Y:S01]  /*1a10*/  @!P6 IMAD.IADD R6, R6, 0x1, -R3 ;  /* 0x000000010606e824 */ /* 0x000fe200078e0a03 */
[----:B------:R-:W-:Y:S01]  /*1a20*/  ISETP.GT.U32.AND P6, PT, R3, R0, PT ;  /* 0x000000000300720c */ /* 0x000fe20003fc4070 */
[----:B-1----:R-:W-:Y:S01]  /*1a30*/  IMAD.MOV.U32 R9, RZ, RZ, R11 ;  /* 0x000000ffff097224 */ /* 0x002fe200078e000b */
[----:B------:R-:W-:Y:S01]  /*1a40*/  STL [R1+0x90], R13 ;  /* 0x0000900d01007387 */ /* 0x000fe20000100800 */
[----:B------:R-:W-:Y:S01]  /*1a50*/  ISETP.GE.AND P5, PT, R10, RZ, PT ;  /* 0x000000ff0a00720c */ /* 0x000fe20003fa6270 */
[----:B------:R-:W-:-:S04]  /*1a60*/  IMAD.HI.U32 R10, R17, R16, RZ ;  /* 0x00000010110a7227 */ /* 0x000fc800078e00ff */
[----:B------:R-:W-:Y:S01]  /*1a70*/  @!P3 IMAD.MOV R9, RZ, RZ, -R9 ;  /* 0x000000ffff09b224 */ /* 0x000fe200078e0a09 */
[----:B------:R-:W-:Y:S01]  /*1a80*/  ISETP.GE.AND P3, PT, R4, RZ, PT ;  /* 0x000000ff0400720c */ /* 0x000fe20003f66270 */
[----:B------:R-:W-:Y:S02]  /*1a90*/  VIADD R4, R12, 0x1cc ;  /* 0x000001cc0c047836 */ /* 0x000fe40000000000 */
[----:B------:R-:W-:Y:S01]  /*1aa0*/  IMAD.MOV R10, RZ, RZ, -R10 ;  /* 0x000000ffff0a7224 */ /* 0x000fe200078e0a0a */
[----:B------:R0:W-:Y:S01]  /*1ab0*/  STL [R1+0xa8], R9 ;  /* 0x0000a80901007387 */ /* 0x0001e20000100800 */
[--C-:B------:R-:W-:Y:S01]  /*1ac0*/  @!P0 IMAD.IADD R5, R5, 0x1, -R3.reuse ;  /* 0x0000000105058824 */ /* 0x100fe200078e0a03 */
[----:B------:R-:W-:Y:S01]  /*1ad0*/  IABS R19, R4 ;  /* 0x0000000400137213 */ /* 0x000fe20000000000 */
[--C-:B------:R-:W-:Y:S01]  /*1ae0*/  @!P2 IMAD.IADD R2, R2, 0x1, -R3.reuse ;  /* 0x000000010202a824 */ /* 0x100fe200078e0a03 */
[----:B------:R-:W-:Y:S01]  /*1af0*/  ISETP.GE.AND P0, PT, R7, RZ, PT ;  /* 0x000000ff0700720c */ /* 0x000fe20003f06270 */
[C---:B------:R-:W-:Y:S01]  /*1b00*/  IMAD R20, R3.reuse, R10, R16 ;  /* 0x0000000a03147224 */ /* 0x040fe200078e0210 */
[----:B------:R-:W-:Y:S01]  /*1b10*/  ISETP.GE.AND P2, PT, R4, RZ, PT ;  /* 0x000000ff0400720c */ /* 0x000fe20003f46270 */
[----:B------:R-:W-:Y:S01]  /*1b20*/  @!P6 IMAD.IADD R0, R0, 0x1, -R3 ;  /* 0x000000010000e824 */ /* 0x000fe200078e0a03 */
[----:B------:R-:W-:Y:S01]  /*1b30*/  ISETP.GT.U32.AND P6, PT, R3, R2, PT ;  /* 0x000000020300720c */ /* 0x000fe20003fc4070 */
[----:B------:R-:W-:-:S02]  /*1b40*/  VIADD R10, R12, 0x1ca ;  /* 0x000001ca0c0a7836 */ /* 0x000fc40000000000 */
[----:B0-----:R-:W-:Y:S02]  /*1b50*/  IMAD.MOV.U32 R9, RZ, RZ, R6 ;  /* 0x000000ffff097224 */ /* 0x001fe400078e0006 */
[----:B------:R-:W-:Y:S01]  /*1b60*/  IMAD.HI.U32 R6, R17, R19, RZ ;  /* 0x0000001311067227 */ /* 0x000fe200078e00ff */
[----:B------:R-:W-:-:S03]  /*1b70*/  IABS R14, R10 ;  /* 0x0000000a000e7213 */ /* 0x000fc60000000000 */
[----:B------:R-:W-:Y:S01]  /*1b80*/  @!P1 IMAD.MOV R9, RZ, RZ, -R9 ;  /* 0x000000ffff099224 */ /* 0x000fe200078e0a09 */
[----:B------:R-:W-:Y:S01]  /*1b90*/  ISETP.GT.U32.AND P1, PT, R3, R0, PT ;  /* 0x000000000300720c */ /* 0x000fe20003f24070 */
[----:B------:R-:W-:Y:S02]  /*1ba0*/  VIADD R7, R12, 0x1c8 ;  /* 0x000001c80c077836 */ /* 0x000fe40000000000 */
[----:B------:R-:W-:Y:S01]  /*1bb0*/  @!P6 IMAD.IADD R2, R2, 0x1, -R3 ;  /* 0x000000010202e824 */ /* 0x000fe200078e0a03 */
[----:B------:R0:W-:Y:S01]  /*1bc0*/  STL [R1+0xac], R9 ;  /* 0x0000ac0901007387 */ /* 0x0001e20000100800 */
[C---:B------:R-:W-:Y:S01]  /*1bd0*/  VIADD R4, R12.reuse, 0x1c6 ;  /* 0x000001c60c047836 */ /* 0x040fe20000000000 */
[----:B------:R-:W-:Y:S01]  /*1be0*/  IABS R18, R7 ;  /* 0x0000000700127213 */ /* 0x000fe20000000000 */
[----:B------:R-:W-:-:S03]  /*1bf0*/  VIADD R13, R12, 0x1be ;  /* 0x000001be0c0d7836 */ /* 0x000fc60000000000 */
[----:B------:R-:W-:-:S03]  /*1c00*/  IABS R16, R4 ;  /* 0x0000000400107213 */ /* 0x000fc60000000000 */
[----:B------:R-:W-:Y:S01]  /*1c10*/  @!P1 IMAD.IADD R0, R0, 0x1, -R3 ;  /* 0x0000000100009824 */ /* 0x000fe200078e0a03 */
[----:B------:R-:W-:Y:S01]  /*1c20*/  ISETP.GE.AND P1, PT, R10, RZ, PT ;  /* 0x000000ff0a00720c */ /* 0x000fe20003f26270 */
[----:B0-----:R-:W-:Y:S02]  /*1c30*/  IMAD.MOV.U32 R9, RZ, RZ, R5 ;  /* 0x000000ffff097224 */ /* 0x001fe400078e0005 */
[----:B------:R-:W-:Y:S02]  /*1c40*/  IMAD.MOV R5, RZ, RZ, -R6 ;  /* 0x000000ffff057224 */ /* 0x000fe400078e0a06 */
[----:B------:R-:W-:Y:S01]  /*1c50*/  @!P4 IMAD.MOV R9, RZ, RZ, -R9 ;  /* 0x000000ffff09c224 */ /* 0x000fe200078e0a09 */
[C---:B------:R-:W-:Y:S01]  /*1c60*/  ISETP.GT.U32.AND P4, PT, R3.reuse, R20, PT ;  /* 0x000000140300720c */ /* 0x040fe20003f84070 */
[----:B------:R-:W-:Y:S02]  /*1c70*/  IMAD R19, R3, R5, R19 ;  /* 0x0000000503137224 */ /* 0x000fe400078e0213 */
[----:B------:R-:W-:Y:S01]  /*1c80*/  IMAD.HI.U32 R5, R17, R14, RZ ;  /* 0x0000000e11057227 */ /* 0x000fe200078e00ff */
[----:B------:R0:W-:Y:S02]  /*1c90*/  STL [R1+0xf8], R9 ;  /* 0x0000f80901007387 */ /* 0x0001e40000100800 */
[----:B------:R-:W-:Y:S01]  /*1ca0*/  ISETP.GT.U32.AND P6, PT, R3, R19, PT ;  /* 0x000000130300720c */ /* 0x000fe20003fc4070 */
[----:B------:R-:W-:-:S04]  /*1cb0*/  IMAD.HI.U32 R6, R17, R18, RZ ;  /* 0x0000001211067227 */ /* 0x000fc800078e00ff */
[----:B------:R-:W-:Y:S02]  /*1cc0*/  IMAD.MOV R10, RZ, RZ, -R5 ;  /* 0x000000ffff0a7224 */ /* 0x000fe400078e0a05 */
[----:B------:R-:W-:Y:S01]  /*1cd0*/  @!P4 IMAD.IADD R20, R20, 0x1, -R3 ;  /* 0x000000011414c824 */ /* 0x000fe200078e0a03 */
[----:B------:R-:W-:Y:S01]  /*1ce0*/  ISETP.GE.AND P4, PT, R7, RZ, PT ;  /* 0x000000ff0700720c */ /* 0x000fe20003f86270 */
[----:B0-----:R-:W-:Y:S02]  /*1cf0*/  IMAD.MOV.U32 R9, RZ, RZ, R2 ;  /* 0x000000ffff097224 */ /* 0x001fe400078e0002 */
[----:B------:R-:W-:Y:S02]  /*1d00*/  IMAD.MOV R6, RZ, RZ, -R6 ;  /* 0x000000ffff067224 */ /* 0x000fe400078e0a06 */
[----:B------:R-:W-:Y:S01]  /*1d10*/  @!P5 IMAD.MOV R9, RZ, RZ, -R9 ;  /* 0x000000ffff09d224 */ /* 0x000fe200078e0a09 */
[C---:B------:R-:W-:Y:S01]  /*1d20*/  ISETP.GT.U32.AND P5, PT, R3.reuse, R20, PT ;  /* 0x000000140300720c */ /* 0x040fe20003fa4070 */
[----:B------:R-:W-:-:S02]  /*1d30*/  IMAD R14, R3, R10, R14 ;  /* 0x0000000a030e7224 */ /* 0x000fc400078e020e */
[----:B------:R-:W-:Y:S01]  /*1d40*/  IMAD R18, R3, R6, R18 ;  /* 0x0000000603127224 */ /* 0x000fe200078e0212 */
[----:B------:R-:W-:Y:S01]  /*1d50*/  STL [R1+0xfc], R9 ;  /* 0x0000fc0901007387 */ /* 0x000fe20000100800 */
[--C-:B------:R-:W-:Y:S02]  /*1d60*/  @!P6 IMAD.IADD R19, R19, 0x1, -R3.reuse ;  /* 0x000000011313e824 */ /* 0x100fe400078e0a03 */
[----:B------:R-:W-:Y:S01]  /*1d70*/  @!P3 IMAD.MOV R0, RZ, RZ, -R0 ;  /* 0x000000ffff00b224 */ /* 0x000fe200078e0a00 */
[----:B------:R-:W-:Y:S01]  /*1d80*/  ISETP.GT.U32.AND P3, PT, R3, R14, PT ;  /* 0x0000000e0300720c */ /* 0x000fe20003f64070 */
[----:B------:R-:W-:Y:S01]  /*1d90*/  IMAD.HI.U32 R5, R17, R16, RZ ;  /* 0x0000001011057227 */ /* 0x000fe200078e00ff */
[C---:B------:R-:W-:Y:S02]  /*1da0*/  ISETP.GT.U32.AND P6, PT, R3.reuse, R19, PT ;  /* 0x000000130300720c */ /* 0x040fe40003fc4070 */
[----:B------:R0:W-:Y:S01]  /*1db0*/  STL [R1+0x100], R0 ;  /* 0x0001000001007387 */ /* 0x0001e20000100800 */
[----:B------:R-:W-:Y:S01]  /*1dc0*/  @!P5 IMAD.IADD R20, R20, 0x1, -R3 ;  /* 0x000000011414d824 */ /* 0x000fe200078e0a03 */
[----:B------:R-:W-:Y:S01]  /*1dd0*/  ISETP.GT.U32.AND P5, PT, R3, R18, PT ;  /* 0x000000120300720c */ /* 0x000fe20003fa4070 */
[----:B------:R-:W-:-:S02]  /*1de0*/  IMAD.MOV R5, RZ, RZ, -R5 ;  /* 0x000000ffff057224 */ /* 0x000fc400078e0a05 */
[----:B------:R-:W-:Y:S02]  /*1df0*/  VIADD R7, R12, 0x1c4 ;  /* 0x000001c40c077836 */ /* 0x000fe40000000000 */
[----:B------:R-:W-:Y:S01]  /*1e00*/  IMAD R16, R3, R5, R16 ;  /* 0x0000000503107224 */ /* 0x000fe200078e0210 */
[----:B------:R-:W-:Y:S01]  /*1e10*/  IABS R5, R13 ;  /* 0x0000000d00057213 */ /* 0x000fe20000000000 */
[--C-:B------:R-:W-:Y:S01]  /*1e20*/  @!P3 IMAD.IADD R14, R14, 0x1, -R3.reuse ;  /* 0x000000010e0eb824 */ /* 0x100fe200078e0a03 */
[----:B------:R-:W-:Y:S01]  /*1e30*/  IABS R11, R7 ;  /* 0x00000007000b7213 */ /* 0x000fe20000000000 */
[--C-:B------:R-:W-:Y:S01]  /*1e40*/  @!P6 IMAD.IADD R19, R19, 0x1, -R3.reuse ;  /* 0x000000011313e824 */ /* 0x100fe200078e0a03 */
[C---:B------:R-:W-:Y:S01]  /*1e50*/  ISETP.GT.U32.AND P6, PT, R3.reuse, R16, PT ;  /* 0x000000100300720c */ /* 0x040fe20003fc4070 */
[----:B------:R-:W-:Y:S01]  /*1e60*/  VIADD R2, R12, 0x1c2 ;  /* 0x000001c20c027836 */ /* 0x000fe20000000000 */
[----:B------:R-:W-:Y:S01]  /*1e70*/  ISETP.GE.AND P3, PT, R4, RZ, PT ;  /* 0x000000ff0400720c */ /* 0x000fe20003f66270 */
[----:B------:R-:W-:Y:S01]  /*1e80*/  @!P5 IMAD.IADD R18, R18, 0x1, -R3 ;  /* 0x000000011212d824 */ /* 0x000fe200078e0a03 */
[----:B------:R-:W-:Y:S01]  /*1e90*/  ISETP.GT.U32.AND P5, PT, R3, R14, PT ;  /* 0x0000000e0300720c */ /* 0x000fe20003fa4070 */
[----:B------:R-:W-:Y:S01]  /*1ea0*/  IMAD.HI.U32 R15, R17, R11, RZ ;  /* 0x0000000b110f7227 */ /* 0x000fe200078e00ff */
[----:B0-----:R-:W-:-:S03]  /*1eb0*/  IABS R0, R2 ;  /* 0x0000000200007213 */ /* 0x001fc60000000000 */
[----:B------:R-:W-:Y:S02]  /*1ec0*/  IMAD.MOV R15, RZ, RZ, -R15 ;  /* 0x000000ffff0f7224 */ /* 0x000fe400078e0a0f */
[----:B------:R-:W-:-:S04]  /*1ed0*/  IMAD.HI.U32 R4, R17, R0, RZ ;  /* 0x0000000011047227 */ /* 0x000fc800078e00ff */
[C---:B------:R-:W-:Y:S02]  /*1ee0*/  IMAD R11, R3.reuse, R15, R11 ;  /* 0x0000000f030b7224 */ /* 0x040fe400078e020b */
[--C-:B------:R-:W-:Y:S01]  /*1ef0*/  @!P6 IMAD.IADD R16, R16, 0x1, -R3.reuse ;  /* 0x000000011010e824 */ /* 0x100fe200078e0a03 */
[C---:B------:R-:W-:Y:S01]  /*1f00*/  ISETP.GT.U32.AND P6, PT, R3.reuse, R18, PT ;  /* 0x000000120300720c */ /* 0x040fe20003fc4070 */
[----:B------:R-:W-:Y:S01]  /*1f10*/  @!P5 IMAD.IADD R14, R14, 0x1, -R3 ;  /* 0x000000010e0ed824 */ /* 0x000fe200078e0a03 */
[----:B------:R-:W-:Y:S01]  /*1f20*/  ISETP.GT.U32.AND P5, PT, R3, R11, PT ;  /* 0x0000000b0300720c */ /* 0x000fe20003fa4070 */
[----:B------:R-:W-:Y:S02]  /*1f30*/  IMAD.MOV.U32 R21, RZ, RZ, R20 ;  /* 0x000000ffff157224 */ /* 0x000fe400078e0014 */
[----:B------:R-:W-:Y:S02]  /*1f40*/  IMAD.MOV.U32 R9, RZ, RZ, R19 ;  /* 0x000000ffff097224 */ /* 0x000fe400078e0013 */
[----:B------:R-:W-:-:S02]  /*1f50*/  IMAD.MOV R4, RZ, RZ, -R4 ;  /* 0x000000ffff047224 */ /* 0x000fc400078e0a04 */
[----:B------:R-:W-:Y:S01]  /*1f60*/  @!P0 IMAD.MOV R21, RZ, RZ, -R21 ;  /* 0x000000ffff158224 */ /* 0x000fe200078e0a15 */
[----:B------:R-:W-:Y:S01]  /*1f70*/  ISETP.GT.U32.AND P0, PT, R3, R16, PT ;  /* 0x000000100300720c */ /* 0x000fe20003f04070 */
[----:B------:R-:W-:Y:S02]  /*1f80*/  VIADD R10, R12, 0x1c0 ;  /* 0x000001c00c0a7836 */ /* 0x000fe40000000000 */
[----:B------:R-:W-:Y:S01]  /*1f90*/  @!P2 IMAD.MOV R9, RZ, RZ, -R9 ;  /* 0x000000ffff09a224 */ /* 0x000fe200078e0a09 */
[----:B------:R-:W-:Y:S01]  /*1fa0*/  ISETP.GE.AND P2, PT, R7, RZ, PT ;  /* 0x000000ff0700720c */ /* 0x000fe20003f46270 */
[----:B------:R-:W-:Y:S01]  /*1fb0*/  IMAD R0, R3, R4, R0 ;  /* 0x0000000403007224 */ /* 0x000fe200078e0200 */
[----:B------:R-:W-:Y:S01]  /*1fc0*/  STL [R1+0x10c], R21 ;  /* 0x00010c1501007387 */ /* 0x000fe20000100800 */
[----:B------:R-:W-:Y:S01]  /*1fd0*/  IMAD.HI.U32 R7, R17, R5, RZ ;  /* 0x0000000511077227 */ /* 0x000fe200078e00ff */
[----:B------:R-:W-:Y:S02]  /*1fe0*/  IABS R6, R10 ;  /* 0x0000000a00067213 */ /* 0x000fe40000000000 */
[----:B------:R0:W-:Y:S01]  /*1ff0*/  STL [R1+0x114], R9 ;  /* 0x0001140901007387 */ /* 0x0001e20000100800 */
[----:B------:R-:W-:-:S02]  /*2000*/  IMAD.MOV R7, RZ, RZ, -R7 ;  /* 0x000000ffff077224 */ /* 0x000fc400078e0a07 */
[--C-:B------:R-:W-:Y:S01]  /*2010*/  @!P6 IMAD.IADD R18, R18, 0x1, -R3.reuse ;  /* 0x000000011212e824 */ /* 0x100fe200078e0a03 */
[----:B------:R-:W-:Y:S01]  /*2020*/  ISETP.GT.U32.AND P6, PT, R3, R0, PT ;  /* 0x000000000300720c */ /* 0x000fe20003fc4070 */
[----:B------:R-:W-:Y:S02]  /*2030*/  @!P5 IMAD.IADD R11, R11, 0x1, -R3 ;  /* 0x000000010b0bd824 */ /* 0x000fe400078e0a03 */
[----:B------:R-:W-:-:S04]  /*2040*/  IMAD.HI.U32 R15, R17, R6, RZ ;  /* 0x00000006110f7227 */ /* 0x000fc800078e00ff */
[----:B0-----:R-:W-:Y:S02]  /*2050*/  IMAD.MOV.U32 R9, RZ, RZ, R14 ;  /* 0x000000ffff097224 */ /* 0x001fe400078e000e */
[C---:B------:R-:W-:Y:S02]  /*2060*/  IMAD R5, R3.reuse, R7, R5 ;  /* 0x0000000703057224 */ /* 0x040fe400078e0205 */
[----:B------:R-:W-:Y:S01]  /*2070*/  @!P1 IMAD.MOV R9, RZ, RZ, -R9 ;  /* 0x000000ffff099224 */ /* 0x000fe200078e0a09 */
[C---:B------:R-:W-:Y:S01]  /*2080*/  ISETP.GT.U32.AND P1, PT, R3.reuse, R11, PT ;  /* 0x0000000b0300720c */ /* 0x040fe20003f24070 */
[----:B------:R-:W-:Y:S02]  /*2090*/  IMAD.MOV R15, RZ, RZ, -R15 ;  /* 0x000000ffff0f7224 */ /* 0x000fe400078e0a0f */
[--C-:B------:R-:W-:Y:S01]  /*20a0*/  @!P0 IMAD.IADD R16, R16, 0x1, -R3.reuse ;  /* 0x0000000110108824 */ /* 0x100fe200078e0a03 */
[----:B------:R0:W-:Y:S01]  /*20b0*/  STL [R1+0x118], R9 ;  /* 0x0001180901007387 */ /* 0x0001e20000100800 */
[----:B------:R-:W-:Y:S01]  /*20c0*/  @!P4 IMAD.MOV R18, RZ, RZ, -R18 ;  /* 0x000000ffff12c224 */ /* 0x000fe200078e0a12 */
[C---:B------:R-:W-:Y:S01]  /*20d0*/  ISETP.GT.U32.AND P4, PT, R3.reuse, R5, PT ;  /* 0x000000050300720c */ /* 0x040fe20003f84070 */
[----:B------:R-:W-:Y:S01]  /*20e0*/  VIADD R4, R12, 0x1bc ;  /* 0x000001bc0c047836 */ /* 0x000fe20000000000 */
[----:B------:R-:W-:Y:S01]  /*20f0*/  ISETP.GE.AND P0, PT, R2, RZ, PT ;  /* 0x000000ff0200720c */ /* 0x000fe20003f06270 */
[C---:B------:R-:W-:Y:S01]  /*2100*/  IMAD R6, R3.reuse, R15, R6 ;  /* 0x0000000f03067224 */ /* 0x040fe200078e0206 */
[----:B------:R-:W-:Y:S01]  /*2110*/  STL [R1+0x11c], R18 ;  /* 0x00011c1201007387 */ /* 0x000fe20000100800 */
[----:B------:R-:W-:Y:S01]  /*2120*/  VIADD R7, R12, 0x1ba ;  /* 0x000001ba0c077836 */ /* 0x000fe20000000000 */
[----:B------:R-:W-:Y:S01]  /*2130*/  IABS R2, R4 ;  /* 0x0000000400027213 */ /* 0x000fe20000000000 */
[--C-:B------:R-:W-:Y:S01]  /*2140*/  @!P6 IMAD.IADD R0, R0, 0x1, -R3.reuse ;  /* 0x000000010000e824 */ /* 0x100fe200078e0a03 */
[----:B------:R-:W-:Y:S01]  /*2150*/  ISETP.GT.U32.AND P5, PT, R3, R6, PT ;  /* 0x000000060300720c */ /* 0x000fe20003fa4070 */
[----:B0-----:R-:W-:Y:S01]  /*2160*/  IMAD.MOV.U32 R9, RZ, RZ, R16 ;  /* 0x000000ffff097224 */ /* 0x001fe200078e0010 */
[----:B------:R-:W-:Y:S01]  /*2170*/  IABS R15, R7 ;  /* 0x00000007000f7213 */ /* 0x000fe20000000000 */
[----:B------:R-:W-:Y:S01]  /*2180*/  @!P1 IMAD.IADD R11, R11, 0x1, -R3 ;  /* 0x000000010b0b9824 */ /* 0x000fe200078e0a03 */
[----:B------:R-:W-:Y:S01]  /*2190*/  ISETP.GT.U32.AND P6, PT, R3, R0, PT ;  /* 0x000000000300720c */ /* 0x000fe20003fc4070 */
[----:B------:R-:W-:Y:S01]  /*21a0*/  @!P3 IMAD.MOV R9, RZ, RZ, -R9 ;  /* 0x000000ffff09b224 */ /* 0x000fe200078e0a09 */
[----:B------:R-:W-:Y:S01]  /*21b0*/  ISETP.GE.AND P3, PT, R10, RZ, PT ;  /* 0x000000ff0a00720c */ /* 0x000fe20003f66270 */
[----:B------:R-:W-:Y:S01]  /*21c0*/  IMAD.HI.U32 R14, R17, R2, RZ ;  /* 0x00000002110e7227 */ /* 0x000fe200078e00ff */
[----:B------:R-:W-:-:S02]  /*21d0*/  ISETP.GE.AND P1, PT, R13, RZ, PT ;  /* 0x000000ff0d00720c */ /* 0x000fc40003f26270 */
[----:B------:R0:W-:Y:S01]  /*21e0*/  STL [R1+0x120], R9 ;  /* 0x0001200901007387 */ /* 0x0001e20000100800 */
[----:B------:R-:W-:Y:S01]  /*21f0*/  @!P4 IMAD.IADD R5, R5, 0x1, -R3 ;  /* 0x000000010505c824 */ /* 0x000fe200078e0a03 */
[----:B------:R-:W-:Y:S01]  /*2200*/  ISETP.GE.AND P4, PT, R4, RZ, PT ;  /* 0x000000ff0400720c */ /* 0x000fe20003f86270 */
[----:B------:R-:W-:Y:S02]  /*2210*/  IMAD.MOV R14, RZ, RZ, -R14 ;  /* 0x000000ffff0e7224 */ /* 0x000fe400078e0a0e */
[----:B------:R-:W-:Y:S02]  /*2220*/  IMAD.MOV.U32 R10, RZ, RZ, R15 ;  /* 0x000000ffff0a7224 */ /* 0x000fe400078e000f */
[----:B------:R-:W-:Y:S02]  /*2230*/  IMAD R2, R3, R14, R2 ;  /* 0x0000000e03027224 */ /* 0x000fe400078e0202 */
[----:B------:R-:W-:-:S04]  /*2240*/  IMAD.HI.U32 R13, R17, R10, RZ ;  /* 0x0000000a110d7227 */ /* 0x000fc800078e00ff */
[----:B0-----:R-:W-:Y:S02]  /*2250*/  IMAD.MOV.U32 R9, RZ, RZ, R11 ;  /* 0x000000ffff097224 */ /* 0x001fe400078e000b */
[----:B------:R-:W-:Y:S02]  /*2260*/  @!P5 IMAD.IADD R6, R6, 0x1, -R3 ;  /* 0x000000010606d824 */ /* 0x000fe400078e0a03 */
[----:B------:R-:W-:Y:S01]  /*2270*/  @!P2 IMAD.MOV R9, RZ, RZ, -R9 ;  /* 0x000000ffff09a224 */ /* 0x000fe200078e0a09 */
[C---:B------:R-:W-:Y:S01]  /*2280*/  ISETP.GT.U32.AND P2, PT, R3.reuse, R5, PT ;  /* 0x000000050300720c */ /* 0x040fe20003f44070 */
[----:B------:R-:W-:Y:S01]  /*2290*/  @!P6 IMAD.IADD R0, R0, 0x1, -R3 ;  /* 0x000000010000e824 */ /* 0x000fe200078e0a03 */
[C---:B------:R-:W-:Y:S01]  /*22a0*/  ISETP.GT.U32.AND P6, PT, R3.reuse, R2, PT ;  /* 0x000000020300720c */ /* 0x040fe20003fc4070 */
[----:B------:R-:W-:Y:S01]  /*22b0*/  IMAD.MOV R13, RZ, RZ, -R13 ;  /* 0x000000ffff0d7224 */ /* 0x000fe200078e0a0d */
[----:B------:R-:W-:Y:S01]  /*22c0*/  ISETP.GT.U32.AND P5, PT, R3, R6, PT ;  /* 0x000000060300720c */ /* 0x000fe20003fa4070 */
[----:B------:R0:W-:Y:S01]  /*22d0*/  STL [R1+0x124], R9 ;  /* 0x0001240901007387 */ /* 0x0001e20000100800 */
[----:B------:R-:W-:-:S02]  /*22e0*/  VIADD R15, R12, 0x1b8 ;  /* 0x000001b80c0f7836 */ /* 0x000fc40000000000 */
[----:B------:R-:W-:Y:S02]  /*22f0*/  IMAD R4, R3, R13, R10 ;  /* 0x0000000d03047224 */ /* 0x000fe400078e020a */
[C---:B------:R-:W-:Y:S02]  /*2300*/  VIADD R11, R12.reuse, 0x1b6 ;  /* 0x000001b60c0b7836 */ /* 0x040fe40000000000 */
[----:B------:R-:W-:Y:S02]  /*2310*/  VIADD R10, R12, 0x1b2 ;  /* 0x000001b20c0a7836 */ /* 0x000fe40000000000 */
[--C-:B------:R-:W-:Y:S01]  /*2320*/  @!P2 IMAD.IADD R5, R5, 0x1, -R3.reuse ;  /* 0x000000010505a824 */ /* 0x100fe200078e0a03 */
[----:B------:R-:W-:Y:S01]  /*2330*/  ISETP.GT.U32.AND P2, PT, R3, R4, PT ;  /* 0x000000040300720c */ /* 0x000fe20003f44070 */
[--C-:B------:R-:W-:Y:S02]  /*2340*/  @!P6 IMAD.IADD R2, R2, 0x1, -R3.reuse ;  /* 0x000000010202e824 */ /* 0x100fe400078e0a03 */
[----:B------:R-:W-:Y:S01]  /*2350*/  @!P5 IMAD.IADD R6, R6, 0x1, -R3 ;  /* 0x000000010606d824 */ /* 0x000fe200078e0a03 */
[----:B------:R-:W-:Y:S01]  /*2360*/  ISETP.GE.AND P5, PT, R7, RZ, PT ;  /* 0x000000ff0700720c */ /* 0x000fe20003fa6270 */
[----:B0-----:R-:W-:Y:S01]  /*2370*/  IMAD.MOV.U32 R9, RZ, RZ, R0 ;  /* 0x000000ffff097224 */ /* 0x001fe200078e0000 */
[----:B------:R-:W-:Y:S01]  /*2380*/  ISETP.GT.U32.AND P6, PT, R3, R2, PT ;  /* 0x000000020300720c */ /* 0x000fe20003fc4070 */
[----:B------:R-:W-:-:S02]  /*2390*/  IMAD.MOV.U32 R7, RZ, RZ, R5 ;  /* 0x000000ffff077224 */ /* 0x000fc400078e0005 */
[----:B------:R-:W-:Y:S01]  /*23a0*/  @!P0 IMAD.MOV R9, RZ, RZ, -R9 ;  /* 0x000000ffff098224 */ /* 0x000fe200078e0a09 */
[----:B------:R-:W-:Y:S01]  /*23b0*/  ISETP.GE.AND P0, PT, R15, RZ, PT ;  /* 0x000000ff0f00720c */ /* 0x000fe20003f06270 */
[----:B------:R-:W-:Y:S01]  /*23c0*/  @!P3 IMAD.MOV R6, RZ, RZ, -R6 ;  /* 0x000000ffff06b224 */ /* 0x000fe200078e0a06 */
[----:B------:R-:W-:Y:S01]  /*23d0*/  IABS R15, R15 ;  /* 0x0000000f000f7213 */ /* 0x000fe20000000000 */
[----:B------:R-:W-:Y:S01]  /*23e0*/  @!P1 IMAD.MOV R7, RZ, RZ, -R7 ;  /* 0x000000ffff079224 */ /* 0x000fe200078e0a07 */
[----:B------:R0:W-:Y:S01]  /*23f0*/  STL [R1+0x128], R9 ;  /* 0x0001280901007387 */ /* 0x0001e20000100800 */
[--C-:B------:R-:W-:Y:S01]  /*2400*/  @!P2 IMAD.IADD R4, R4, 0x1, -R3.reuse ;  /* 0x000000010404a824 */ /* 0x100fe200078e0a03 */
[----:B------:R-:W-:Y:S01]  /*2410*/  ISETP.GE.AND P3, PT, R11, RZ, PT ;  /* 0x000000ff0b00720c */ /* 0x000fe20003f66270 */
[----:B------:R-:W-:Y:S01]  /*2420*/  VIADD R0, R12, 0x1b4 ;  /* 0x000001b40c007836 */ /* 0x000fe20000000000 */
[----:B------:R-:W-:Y:S01]  /*2430*/  STL [R1+0x12c], R6 ;  /* 0x00012c0601007387 */ /* 0x000fe20000100800 */
[----:B------:R-:W-:Y:S01]  /*2440*/  @!P6 IMAD.IADD R2, R2, 0x1, -R3 ;  /* 0x000000010202e824 */ /* 0x000fe200078e0a03 */
[----:B------:R-:W-:Y:S01]  /*2450*/  ISETP.GT.U32.AND P2, PT, R3, R4, PT ;  /* 0x000000040300720c */ /* 0x000fe20003f44070 */
[----:B------:R-:W-:Y:S01]  /*2460*/  VIADD R14, R12, 0x1ae ;  /* 0x000001ae0c0e7836 */ /* 0x000fe20000000000 */
[----:B------:R1:W-:Y:S01]  /*2470*/  STL [R1+0x130], R7 ;  /* 0x0001300701007387 */ /* 0x0003e20000100800 */
[----:B------:R-:W-:Y:S01]  /*2480*/  ISETP.GE.AND P1, PT, R0, RZ, PT ;  /* 0x000000ff0000720c */ /* 0x000fe20003f26270 */
[----:B0-----:R-:W-:Y:S01]  /*2490*/  IMAD.MOV.U32 R9, RZ, RZ, R2 ;  /* 0x000000ffff097224 */ /* 0x001fe200078e0002 */
[----:B------:R-:W-:Y:S01]  /*24a0*/  IABS R0, R0 ;  /* 0x0000000000007213 */ /* 0x000fe20000000000 */
[----:B------:R-:W-:Y:S01]  /*24b0*/  VIADD R20, R12, 0x1b0 ;  /* 0x000001b00c147836 */ /* 0x000fe20000000000 */
[----:B------:R-:W-:Y:S01]  /*24c0*/  IABS R11, R11 ;  /* 0x0000000b000b7213 */ /* 0x000fe20000000000 */
[----:B------:R-:W-:Y:S01]  /*24d0*/  @!P4 IMAD.MOV R9, RZ, RZ, -R9 ;  /* 0x000000ffff09c224 */ /* 0x000fe200078e0a09 */
[----:B------:R-:W-:Y:S01]  /*24e0*/  ISETP.GE.AND P6, PT, R10, RZ, PT ;  /* 0x000000ff0a00720c */ /* 0x000fe20003fc6270 */
[----:B------:R-:W-:Y:S01]  /*24f0*/  IMAD.HI.U32 R5, R17, R0, RZ ;  /* 0x0000000011057227 */ /* 0x000fe200078e00ff */
[----:B------:R-:W-:-:S02]  /*2500*/  IABS R10, R10 ;  /* 0x0000000a000a7213 */ /* 0x000fc40000000000 */
[----:B------:R-:W-:Y:S01]  /*2510*/  IABS R18, R14 ;  /* 0x0000000e00127213 */ /* 0x000fe20000000000 */
[C---:B-1----:R-:W-:Y:S01]  /*2520*/  IMAD.HI.U32 R7, R17.reuse, R15, RZ ;  /* 0x0000000f11077227 */ /* 0x042fe200078e00ff */
[----:B------:R-:W-:Y:S03]  /*2530*/  STL [R1+0x150], R9 ;  /* 0x0001500901007387 */ /* 0x000fe60000100800 */
[----:B------:R-:W-:Y:S02]  /*2540*/  IMAD.MOV R7, RZ, RZ, -R7 ;  /* 0x000000ffff077224 */ /* 0x000fe400078e0a07 */
[----:B------:R-:W-:-:S04]  /*2550*/  IMAD.HI.U32 R6, R17, R11, RZ ;  /* 0x0000000b11067227 */ /* 0x000fc800078e00ff */
[C---:B------:R-:W-:Y:S02]  /*2560*/  IMAD R15, R3.reuse, R7, R15 ;  /* 0x00000007030f7224 */ /* 0x040fe400078e020f */
[----:B------:R-:W-:Y:S02]  /*2570*/  IMAD.MOV R5, RZ, RZ, -R5 ;  /* 0x000000ffff057224 */ /* 0x000fe400078e0a05 */
[----:B------:R-:W-:Y:S01]  /*2580*/  @!P2 IMAD.IADD R4, R4, 0x1, -R3 ;  /* 0x000000010404a824 */ /* 0x000fe200078e0a03 */
[C---:B------:R-:W-:Y:S01]  /*2590*/  ISETP.GT.U32.AND P4, PT, R3.reuse, R15, PT ;  /* 0x0000000f0300720c */ /* 0x040fe20003f84070 */
[----:B------:R-:W-:Y:S02]  /*25a0*/  IMAD.MOV R6, RZ, RZ, -R6 ;  /* 0x000000ffff067224 */ /* 0x000fe400078e0a06 */
[----:B------:R-:W-:Y:S02]  /*25b0*/  IMAD R0, R3, R5, R0 ;  /* 0x0000000503007224 */ /* 0x000fe400078e0200 */
[----:B------:R-:W-:-:S02]  /*25c0*/  IMAD.MOV.U32 R7, RZ, RZ, R4 ;  /* 0x000000ffff077224 */ /* 0x000fc400078e0004 */
[C---:B------:R-:W-:Y:S02]  /*25d0*/  IMAD R11, R3.reuse, R6, R11 ;  /* 0x00000006030b7224 */ /* 0x040fe400078e020b */
[----:B------:R-:W-:Y:S01]  /*25e0*/  @!P5 IMAD.MOV R7, RZ, RZ, -R7 ;  /* 0x000000ffff07d224 */ /* 0x000fe200078e0a07 */
[----:B------:R-:W-:Y:S01]  /*25f0*/  ISETP.GT.U32.AND P5, PT, R3, R0, PT ;  /* 0x000000000300720c */ /* 0x000fe20003fa4070 */
[----:B------:R-:W-:Y:S01]  /*2600*/  IMAD.HI.U32 R2, R17, R10, RZ ;  /* 0x0000000a11027227 */ /* 0x000fe200078e00ff */
[----:B------:R-:W-:Y:S02]  /*2610*/  ISETP.GT.U32.AND P2, PT, R3, R11, PT ;  /* 0x0000000b0300720c */ /* 0x000fe40003f44070 */
[----:B------:R0:W-:Y:S01]  /*2620*/  STL [R1+0x154], R7 ;  /* 0x0001540701007387 */ /* 0x0001e20000100800 */
[----:B------:R-:W-:Y:S02]  /*2630*/  @!P4 IMAD.IADD R15, R15, 0x1, -R3 ;  /* 0x000000010f0fc824 */ /* 0x000fe400078e0a03 */
[----:B------:R-:W-:-:S02]  /*2640*/  IMAD.MOV R2, RZ, RZ, -R2 ;  /* 0x000000ffff027224 */ /* 0x000fc400078e0a02 */
[----:B------:R-:W-:Y:S01]  /*2650*/  IMAD.HI.U32 R5, R17, R18, RZ ;  /* 0x0000001211057227 */ /* 0x000fe200078e00ff */
[----:B------:R-:W-:-:S03]  /*2660*/  ISETP.GT.U32.AND P4, PT, R3, R15, PT ;  /* 0x0000000f0300720c */ /* 0x000fc60003f84070 */
[--C-:B------:R-:W-:Y:S02]  /*2670*/  @!P5 IMAD.IADD R0, R0, 0x1, -R3.reuse ;  /* 0x000000010000d824 */ /* 0x100fe400078e0a03 */
[----:B------:R-:W-:Y:S01]  /*2680*/  IMAD R10, R3, R2, R10 ;  /* 0x00000002030a7224 */ /* 0x000fe200078e020a */
[----:B------:R-:W-:Y:S01]  /*2690*/  IABS R2, R20 ;  /* 0x0000001400027213 */ /* 0x000fe20000000000 */
[----:B------:R-:W-:Y:S01]  /*26a0*/  @!P2 IMAD.IADD R11, R11, 0x1, -R3 ;  /* 0x000000010b0ba824 */ /* 0x000fe200078e0a03 */
[----:B------:R-:W-:Y:S01]  /*26b0*/  ISETP.GT.U32.AND P5, PT, R3, R0, PT ;  /* 0x000000000300720c */ /* 0x000fe20003fa4070 */
[----:B------:R-:W-:Y:S02]  /*26c0*/  IMAD.MOV R5, RZ, RZ, -R5 ;  /* 0x000000ffff057224 */ /* 0x000fe400078e0a05 */
[----:B------:R-:W-:Y:S01]  /*26d0*/  IMAD.HI.U32 R13, R17, R2, RZ ;  /* 0x00000002110d7227 */ /* 0x000fe200078e00ff */
[----:B------:R-:W-:-:S03]  /*26e0*/  ISETP.GT.U32.AND P2, PT, R3, R11, PT ;  /* 0x0000000b0300720c */ /* 0x000fc60003f44070 */
[----:B------:R-:W-:Y:S01]  /*26f0*/  @!P4 IMAD.IADD R15, R15, 0x1, -R3 ;  /* 0x000000010f0fc824 */ /* 0x000fe200078e0a03 */
[C---:B------:R-:W-:Y:S01]  /*2700*/  ISETP.GT.U32.AND P4, PT, R3.reuse, R10, PT ;  /* 0x0000000a0300720c */ /* 0x040fe20003f84070 */
[----:B------:R-:W-:Y:S02]  /*2710*/  IMAD.MOV R13, RZ, RZ, -R13 ;  /* 0x000000ffff0d7224 */ /* 0x000fe400078e0a0d */
[C---:B------:R-:W-:Y:S02]  /*2720*/  IMAD R18, R3.reuse, R5, R18 ;  /* 0x0000000503127224 */ /* 0x040fe400078e0212 */
[C---:B------:R-:W-:Y:S02]  /*2730*/  IMAD R2, R3.reuse, R13, R2 ;  /* 0x0000000d03027224 */ /* 0x040fe400078e0202 */
[--C-:B------:R-:W-:Y:S01]  /*2740*/  @!P5 IMAD.IADD R0, R0, 0x1, -R3.reuse ;  /* 0x000000010000d824 */ /* 0x100fe200078e0a03 */
[----:B------:R-:W-:Y:S01]  /*2750*/  ISETP.GT.U32.AND P5, PT, R3, R18, PT ;  /* 0x000000120300720c */ /* 0x000fe20003fa4070 */
[----:B------:R-:W-:Y:S01]  /*2760*/  @!P2 IMAD.IADD R11, R11, 0x1, -R3 ;  /* 0x000000010b0ba824 */ /* 0x000fe200078e0a03 */
[----:B------:R-:W-:Y:S01]  /*2770*/  ISETP.GT.U32.AND P2, PT, R3, R2, PT ;  /* 0x000000020300720c */ /* 0x000fe20003f44070 */
[----:B0-----:R-:W-:-:S02]  /*2780*/  VIADD R7, R12, 0x1ac ;  /* 0x000001ac0c077836 */ /* 0x001fc40000000000 */
[----:B------:R-:W-:Y:S02]  /*2790*/  IMAD.MOV.U32 R9, RZ, RZ, R15 ;  /* 0x000000ffff097224 */ /* 0x000fe400078e000f */
[----:B------:R-:W-:Y:S01]  /*27a0*/  @!P4 IMAD.IADD R10, R10, 0x1, -R3 ;  /* 0x000000010a0ac824 */ /* 0x000fe200078e0a03 */
[----:B------:R-:W-:Y:S01]  /*27b0*/  IABS R6, R7 ;  /* 0x0000000700067213 */ /* 0x000fe20000000000 */
[----:B------:R-:W-:Y:S01]  /*27c0*/  VIADD R4, R12, 0x1aa ;  /* 0x000001aa0c047836 */ /* 0x000fe20000000000 */
[----:B------:R-:W-:Y:S01]  /*27d0*/  ISETP.GE.AND P4, PT, R20, RZ, PT ;  /* 0x000000ff1400720c */ /* 0x000fe20003f86270 */
[----:B------:R-:W-:Y:S02]  /*27e0*/  VIADD R5, R12, 0x1a8 ;  /* 0x000001a80c057836 */ /* 0x000fe40000000000 */
[----:B------:R-:W-:Y:S01]  /*27f0*/  @!P0 IMAD.MOV R9, RZ, RZ, -R9 ;  /* 0x000000ffff098224 */ /* 0x000fe200078e0a09 */
[----:B------:R-:W-:Y:S01]  /*2800*/  ISETP.GT.U32.AND P0, PT, R3, R10, PT ;  /* 0x0000000a0300720c */ /* 0x000fe20003f04070 */
[--C-:B------:R-:W-:Y:S01]  /*2810*/  @!P5 IMAD.IADD R18, R18, 0x1, -R3.reuse ;  /* 0x000000011212d824 */ /* 0x100fe200078e0a03 */
[----:B------:R-:W-:Y:S01]  /*2820*/  IABS R16, R4 ;  /* 0x0000000400107213 */ /* 0x000fe20000000000 */
[----:B------:R-:W-:Y:S01]  /*2830*/  IMAD.HI.U32 R19, R17, R6, RZ ;  /* 0x0000000611137227 */ /* 0x000fe200078e00ff */
[----:B------:R-:W-:Y:S01]  /*2840*/  IABS R15, R5 ;  /* 0x00000005000f7213 */ /* 0x000fe20000000000 */
[----:B------:R0:W-:Y:S01]  /*2850*/  STL [R1+0x16c], R9 ;  /* 0x00016c0901007387 */ /* 0x0001e20000100800 */
[----:B------:R-:W-:Y:S01]  /*2860*/  ISETP.GT.U32.AND P5, PT, R3, R18, PT ;  /* 0x000000120300720c */ /* 0x000fe20003fa4070 */
[----:B------:R-:W-:Y:S01]  /*2870*/  @!P2 IMAD.IADD R2, R2, 0x1, -R3 ;  /* 0x000000010202a824 */ /* 0x000fe200078e0a03 */
[----:B------:R-:W-:Y:S01]  /*2880*/  ISETP.GE.AND P2, PT, R14, RZ, PT ;  /* 0x000000ff0e00720c */ /* 0x000fe20003f46270 */
[----:B------:R-:W-:-:S02]  /*2890*/  IMAD.MOV R19, RZ, RZ, -R19 ;  /* 0x000000ffff137224 */ /* 0x000fc400078e0a13 */
[----:B------:R-:W-:-:S04]  /*28a0*/  IMAD.HI.U32 R13, R17, R16, RZ ;  /* 0x00000010110d7227 */ /* 0x000fc800078e00ff */
[----:B0-----:R-:W-:Y:S02]  /*28b0*/  IMAD.MOV.U32 R9, RZ, RZ, R11 ;  /* 0x000000ffff097224 */ /* 0x001fe400078e000b */
[----:B------:R-:W-:-:S04]  /*28c0*/  IMAD.HI.U32 R11, R17, R15, RZ ;  /* 0x0000000f110b7227 */ /* 0x000fc800078e00ff */
[----:B------:R-:W-:Y:S01]  /*28d0*/  @!P3 IMAD.MOV R9, RZ, RZ, -R9 ;  /* 0x000000ffff09b224 */ /* 0x000fe200078e0a09 */
[C---:B------:R-:W-:Y:S01]  /*28e0*/  ISETP.GT.U32.AND P3, PT, R3.reuse, R2, PT ;  /* 0x000000020300720c */ /* 0x040fe20003f64070 */
[C---:B------:R-:W-:Y:S02]  /*28f0*/  IMAD R6, R3.reuse, R19, R6 ;  /* 0x0000001303067224 */ /* 0x040fe400078e0206 */
[----:B------:R-:W-:Y:S01]  /*2900*/  IMAD.MOV R13, RZ, RZ, -R13 ;  /* 0x000000ffff0d7224 */ /* 0x000fe200078e0a0d */
[----:B------:R0:W-:Y:S01]  /*2910*/  STL [R1+0x170], R9 ;  /* 0x0001700901007387 */ /* 0x0001e20000100800 */
[----:B------:R-:W-:Y:S01]  /*2920*/  @!P0 IMAD.IADD R10, R10, 0x1, -R3 ;  /* 0x000000010a0a8824 */ /* 0x000fe200078e0a03 */
[C---:B------:R-:W-:Y:S01]  /*2930*/  ISETP.GT.U32.AND P0, PT, R3.reuse, R6, PT ;  /* 0x000000060300720c */ /* 0x040fe20003f04070 */
[----:B------:R-:W-:Y:S02]  /*2940*/  IMAD.MOV R11, RZ, RZ, -R11 ;  /* 0x000000ffff0b7224 */ /* 0x000fe400078e0a0b */
[----:B------:R-:W-:-:S02]  /*2950*/  IMAD R16, R3, R13, R16 ;  /* 0x0000000d03107224 */ /* 0x000fc400078e0210 */
[----:B------:R-:W-:Y:S02]  /*2960*/  IMAD R15, R3, R11, R15 ;  /* 0x0000000b030f7224 */ /* 0x000fe400078e020f */
[----:B------:R-:W-:Y:S01]  /*2970*/  @!P1 IMAD.MOV R0, RZ, RZ, -R0 ;  /* 0x000000ffff009224 */ /* 0x000fe200078e0a00 */
[----:B------:R-:W-:Y:S01]  /*2980*/  ISETP.GE.AND P1, PT, R7, RZ, PT ;  /* 0x000000ff0700720c */ /* 0x000fe20003f26270 */
[----:B0-----:R-:W-:Y:S02]  /*2990*/  IMAD.MOV.U32 R9, RZ, RZ, R10 ;  /* 0x000000ffff097224 */ /* 0x001fe400078e000a */
[----:B------:R-:W-:Y:S01]  /*29a0*/  @!P5 IMAD.IADD R18, R18, 0x1, -R3 ;  /* 0x000000011212d824 */ /* 0x000fe200078e0a03 */
[C---:B------:R-:W-:Y:S01]  /*29b0*/  ISETP.GT.U32.AND P5, PT, R3.reuse, R15, PT ;  /* 0x0000000f0300720c */ /* 0x040fe20003fa4070 */
[----:B------:R-:W-:Y:S01]  /*29c0*/  @!P6 IMAD.MOV R9, RZ, RZ, -R9 ;  /* 0x000000ffff09e224 */ /* 0x000fe200078e0a09 */
[----:B------:R-:W-:Y:S01]  /*29d0*/  ISETP.GT.U32.AND P6, PT, R3, R16, PT ;  /* 0x000000100300720c */ /* 0x000fe20003fc4070 */
[----:B------:R-:W-:Y:S01]  /*29e0*/  @!P3 IMAD.IADD R2, R2, 0x1, -R3 ;  /* 0x000000010202b824 */ /* 0x000fe200078e0a03 */
[----:B------:R0:W-:Y:S01]  /*29f0*/  STL [R1+0x174], R0 ;  /* 0x0001740001007387 */ /* 0x0001e20000100800 */
[----:B------:R-:W-:Y:S01]  /*2a00*/  ISETP.GE.AND P3, PT, R4, RZ, PT ;  /* 0x000000ff0400720c */ /* 0x000fe20003f66270 */
[----:B------:R-:W-:-:S02]  /*2a10*/  VIADD R4, R12, 0x1a4 ;  /* 0x000001a40c047836 */ /* 0x000fc40000000000 */
[--C-:B------:R-:W-:Y:S01]  /*2a20*/  @!P0 IMAD.IADD R6, R6, 0x1, -R3.reuse ;  /* 0x0000000106068824 */ /* 0x100fe200078e0a03 */
[----:B------:R-:W-:Y:S01]  /*2a30*/  ISETP.GE.AND P0, PT, R5, RZ, PT ;  /* 0x000000ff0500720c */ /* 0x000fe20003f06270 */
[----:B------:R1:W-:Y:S01]  /*2a40*/  STL [R1+0x18c], R9 ;  /* 0x00018c0901007387 */ /* 0x0003e20000100800 */
[----:B------:R-:W-:Y:S01]  /*2a50*/  IABS R5, R4 ;  /* 0x0000000400057213 */ /* 0x000fe20000000000 */
[C---:B------:R-:W-:Y:S02]  /*2a60*/  VIADD R14, R12.reuse, 0x1a2 ;  /* 0x000001a20c0e7836 */ /* 0x040fe40000000000 */
[----:B0-----:R-:W-:Y:S02]  /*2a70*/  VIADD R0, R12, 0x1a6 ;  /* 0x000001a60c007836 */ /* 0x001fe40000000000 */
[--C-:B------:R-:W-:Y:S01]  /*2a80*/  @!P6 IMAD.IADD R16, R16, 0x1, -R3.reuse ;  /* 0x000000011010e824 */ /* 0x100fe200078e0a03 */
[----:B------:R-:W-:Y:S01]  /*2a90*/  ISETP.GT.U32.AND P6, PT, R3, R6, PT ;  /* 0x000000060300720c */ /* 0x000fe20003fc4070 */
[----:B------:R-:W-:Y:S01]  /*2aa0*/  @!P5 IMAD.IADD R15, R15, 0x1, -R3 ;  /* 0x000000010f0fd824 */ /* 0x000fe200078e0a03 */
[----:B------:R-:W-:Y:S01]  /*2ab0*/  IABS R7, R0 ;  /* 0x0000000000077213 */ /* 0x000fe20000000000 */
[----:B-1----:R-:W-:Y:S01]  /*2ac0*/  IMAD.MOV.U32 R9, RZ, RZ, R2 ;  /* 0x000000ffff097224 */ /* 0x002fe200078e0002 */
[----:B------:R-:W-:Y:S01]  /*2ad0*/  ISETP.GT.U32.AND P5, PT, R3, R16, PT ;  /* 0x000000100300720c */ /* 0x000fe20003fa4070 */
[----:B------:R-:W-:Y:S01]  /*2ae0*/  IMAD.MOV.U32 R2, RZ, RZ, R5 ;  /* 0x000000ffff027224 */ /* 0x000fe200078e0005 */
[----:B------:R-:W-:Y:S01]  /*2af0*/  IABS R13, R14 ;  /* 0x0000000e000d7213 */ /* 0x000fe20000000000 */
[----:B------:R-:W-:-:S04]  /*2b00*/  IMAD.HI.U32 R10, R17, R7, RZ ;  /* 0x00000007110a7227 */ /* 0x000fc800078e00ff */
[----:B------:R-:W-:Y:S01]  /*2b10*/  @!P4 IMAD.MOV R9, RZ, RZ, -R9 ;  /* 0x000000ffff09c224 */ /* 0x000fe200078e0a09 */
[----:B------:R-:W-:Y:S01]  /*2b20*/  ISETP.GT.U32.AND P4, PT, R3, R15, PT ;  /* 0x0000000f0300720c */ /* 0x000fe20003f84070 */
[----:B------:R-:W-:Y:S02]  /*2b30*/  IMAD.MOV R10, RZ, RZ, -R10 ;  /* 0x000000ffff0a7224 */ /* 0x000fe400078e0a0a */
[----:B------:R-:W-:Y:S01]  /*2b40*/  IMAD.HI.U32 R5, R17, R2, RZ ;  /* 0x0000000211057227 */ /* 0x000fe200078e00ff */
[----:B------:R0:W-:Y:S03]  /*2b50*/  STL [R1+0x190], R9 ;  /* 0x0001900901007387 */ /* 0x0001e60000100800 */
[----:B------:R-:W-:Y:S02]  /*2b60*/  IMAD R7, R3, R10, R7 ;  /* 0x0000000a03077224 */ /* 0x000fe400078e0207 */
[----:B------:R-:W-:-:S02]  /*2b70*/  IMAD.MOV R5, RZ, RZ, -R5 ;  /* 0x000000ffff057224 */ /* 0x000fc400078e0a05 */
[--C-:B------:R-:W-:Y:S01]  /*2b80*/  @!P6 IMAD.IADD R6, R6, 0x1, -R3.reuse ;  /* 0x000000010606e824 */ /* 0x100fe200078e0a03 */
[C---:B------:R-:W-:Y:S01]  /*2b90*/  ISETP.GT.U32.AND P6, PT, R3.reuse, R7, PT ;  /* 0x000000070300720c */ /* 0x040fe20003fc4070 */
[----:B------:R-:W-:Y:S02]  /*2ba0*/  IMAD R2, R3, R5, R2 ;  /* 0x0000000503027224 */ /* 0x000fe400078e0202 */
[----:B------:R-:W-:Y:S02]  /*2bb0*/  @!P4 IMAD.IADD R15, R15, 0x1, -R3 ;  /* 0x000000010f0fc824 */ /* 0x000fe400078e0a03 */
[----:B------:R-:W-:Y:S01]  /*2bc0*/  VIADD R11, R12, 0x1a0 ;  /* 0x000001a00c0b7836 */ /* 0x000fe20000000000 */
[----:B------:R-:W-:Y:S01]  /*2bd0*/  ISETP.GT.U32.AND P4, PT, R3, R2, PT ;  /* 0x000000020300720c */ /* 0x000fe20003f84070 */
[----:B------:R-:W-:-:S03]  /*2be0*/  IMAD.HI.U32 R5, R17, R13, RZ ;  /* 0x0000000d11057227 */ /* 0x000fc600078e00ff */
[----:B------:R-:W-:Y:S01]  /*2bf0*/  IABS R20, R11 ;  /* 0x0000000b00147213 */ /* 0x000fe20000000000 */
[--C-:B------:R-:W-:Y:S01]  /*2c00*/  @!P5 IMAD.IADD R16, R16, 0x1, -R3.reuse ;  /* 0x000000011010d824 */ /* 0x100fe200078e0a03 */
[----:B------:R-:W-:Y:S01]  /*2c10*/  ISETP.GE.AND P5, PT, R0, RZ, PT ;  /* 0x000000ff0000720c */ /* 0x000fe20003fa6270 */
[----:B------:R-:W-:Y:S01]  /*2c20*/  @!P6 IMAD.IADD R7, R7, 0x1, -R3 ;  /* 0x000000010707e824 */ /* 0x000fe200078e0a03 */
[----:B------:R-:W-:Y:S01]  /*2c30*/  ISETP.GE.AND P6, PT, R4, RZ, PT ;  /* 0x000000ff0400720c */ /* 0x000fe20003fc6270 */
[----:B------:R-:W-:-:S04]  /*2c40*/  IMAD.HI.U32 R10, R17, R20, RZ ;  /* 0x00000014110a7227 */ /* 0x000fc800078e00ff */
[----:B------:R-:W-:Y:S02]  /*2c50*/  VIADD R0, R12, 0x19e ;  /* 0x0000019e0c007836 */ /* 0x000fe40000000000 */
[----:B------:R-:W-:Y:S02]  /*2c60*/  IMAD.MOV R5, RZ, RZ, -R5 ;  /* 0x000000ffff057224 */ /* 0x000fe400078e0a05 */
[----:B------:R-:W-:Y:S01]  /*2c70*/  @!P4 IMAD.IADD R2, R2, 0x1, -R3 ;  /* 0x000000010202c824 */ /* 0x000fe200078e0a03 */
[----:B------:R-:W-:Y:S01]  /*2c80*/  ISETP.GT.U32.AND P4, PT, R3, R7, PT ;  /* 0x000000070300720c */ /* 0x000fe20003f84070 */
[----:B0-----:R-:W-:Y:S02]  /*2c90*/  IMAD.MOV.U32 R9, RZ, RZ, R6 ;  /* 0x000000ffff097224 */ /* 0x001fe400078e0006 */
[----:B------:R-:W-:Y:S02]  /*2ca0*/  IMAD.MOV R10, RZ, RZ, -R10 ;  /* 0x000000ffff0a7224 */ /* 0x000fe400078e0a0a */
[----:B------:R-:W-:-:S02]  /*2cb0*/  VIADD R4, R12, 0x19c ;  /* 0x0000019c0c047836 */ /* 0x000fc40000000000 */
[C---:B------:R-:W-:Y:S01]  /*2cc0*/  IMAD R13, R3.reuse, R5, R13 ;  /* 0x00000005030d7224 */ /* 0x040fe200078e020d */
[----:B------:R-:W-:Y:S01]  /*2cd0*/  IABS R5, R0 ;  /* 0x0000000000057213 */ /* 0x000fe20000000000 */
[----:B------:R-:W-:Y:S01]  /*2ce0*/  @!P2 IMAD.MOV R18, RZ, RZ, -R18 ;  /* 0x000000ffff12a224 */ /* 0x000fe200078e0a12 */
[C---:B------:R-:W-:Y:S01]  /*2cf0*/  ISETP.GT.U32.AND P2, PT, R3.reuse, R2, PT ;  /* 0x000000020300720c */ /* 0x040fe20003f44070 */
[----:B------:R-:W-:Y:S01]  /*2d00*/  @!P1 IMAD.MOV R9, RZ, RZ, -R9 ;  /* 0x000000ffff099224 */ /* 0x000fe200078e0a09 */
[C---:B------:R-:W-:Y:S01]  /*2d10*/  ISETP.GT.U32.AND P1, PT, R3.reuse, R13, PT ;  /* 0x0000000d0300720c */ /* 0x040fe20003f24070 */
[----:B------:R-:W-:Y:S01]  /*2d20*/  IMAD R20, R3, R10, R20 ;  /* 0x0000000a03147224 */ /* 0x000fe200078e0214 */
[----:B------:R-:W-:Y:S01]  /*2d30*/  IABS R10, R4 ;  /* 0x00000004000a7213 */ /* 0x000fe20000000000 */
[----:B------:R-:W-:Y:S01]  /*2d40*/  IMAD.HI.U32 R6, R17, R5, RZ ;  /* 0x0000000511067227 */ /* 0x000fe200078e00ff */
[----:B------:R-:W-:Y:S03]  /*2d50*/  STL [R1+0x194], R18 ;  /* 0x0001941201007387 */ /* 0x000fe60000100800 */
[----:B------:R-:W-:Y:S01]  /*2d60*/  @!P3 IMAD.MOV R16, RZ, RZ, -R16 ;  /* 0x000000ffff10b224 */ /* 0x000fe200078e0a10 */
[----:B------:R0:W-:Y:S01]  /*2d70*/  STL [R1+0x198], R9 ;  /* 0x0001980901007387 */ /* 0x0001e20000100800 */
[----:B------:R-:W-:Y:S01]  /*2d80*/  ISETP.GT.U32.AND P3, PT, R3, R20, PT ;  /* 0x000000140300720c */ /* 0x000fe20003f64070 */
[--C-:B------:R-:W-:Y:S01]  /*2d90*/  @!P4 IMAD.IADD R7, R7, 0x1, -R3.reuse ;  /* 0x000000010707c824 */ /* 0x100fe200078e0a03 */
[----:B------:R-:W-:Y:S01]  /*2da0*/  ISETP.GE.AND P4, PT, R11, RZ, PT ;  /* 0x000000ff0b00720c */ /* 0x000fe20003f86270 */
[----:B------:R-:W-:Y:S01]  /*2db0*/  IMAD.MOV R6, RZ, RZ, -R6 ;  /* 0x000000ffff067224 */ /* 0x000fe200078e0a06 */
[----:B------:R1:W-:Y:S01]  /*2dc0*/  STL [R1+0x19c], R16 ;  /* 0x00019c1001007387 */ /* 0x0003e20000100800 */
[----:B------:R-:W-:Y:S01]  /*2dd0*/  @!P2 IMAD.IADD R2, R2, 0x1, -R3 ;  /* 0x000000010202a824 */ /* 0x000fe200078e0a03 */
[----:B------:R-:W-:Y:S01]  /*2de0*/  ISETP.GE.AND P2, PT, R0, RZ, PT ;  /* 0x000000ff0000720c */ /* 0x000fe20003f46270 */
[----:B------:R-:W-:-:S02]  /*2df0*/  IMAD R5, R3, R6, R5 ;  /* 0x0000000603057224 */ /* 0x000fc400078e0205 */
[----:B0-----:R-:W-:Y:S02]  /*2e00*/  IMAD.MOV.U32 R9, RZ, RZ, R15 ;  /* 0x000000ffff097224 */ /* 0x001fe400078e000f */
[----:B------:R-:W-:-:S04]  /*2e10*/  IMAD.HI.U32 R15, R17, R10, RZ ;  /* 0x0000000a110f7227 */ /* 0x000fc800078e00ff */
[----:B------:R-:W-:Y:S01]  /*2e20*/  @!P0 IMAD.MOV R9, RZ, RZ, -R9 ;  /* 0x000000ffff098224 */ /* 0x000fe200078e0a09 */
[----:B------:R-:W-:Y:S01]  /*2e30*/  ISETP.GE.AND P0, PT, R14, RZ, PT ;  /* 0x000000ff0e00720c */ /* 0x000fe20003f06270 */
[----:B------:R-:W-:Y:S02]  /*2e40*/  IMAD.MOV R15, RZ, RZ, -R15 ;  /* 0x000000ffff0f7224 */ /* 0x000fe400078e0a0f */
[----:B-1----:R-:W-:Y:S01]  /*2e50*/  IMAD.MOV.U32 R16, RZ, RZ, R7 ;  /* 0x000000ffff107224 */ /* 0x002fe200078e0007 */
[----:B------:R0:W-:Y:S01]  /*2e60*/  STL [R1+0x1a0], R9 ;  /* 0x0001a00901007387 */ /* 0x0001e20000100800 */
[C---:B------:R-:W-:Y:S02]  /*2e70*/  IMAD R10, R3.reuse, R15, R10 ;  /* 0x0000000f030a7224 */ /* 0x040fe400078e020a */
[----:B------:R-:W-:Y:S01]  /*2e80*/  @!P5 IMAD.MOV R16, RZ, RZ, -R16 ;  /* 0x000000ffff10d224 */ /* 0x000fe200078e0a10 */
[----:B------:R-:W-:Y:S01]  /*2e90*/  ISETP.GT.U32.AND P5, PT, R3, R5, PT ;  /* 0x000000050300720c */ /* 0x000fe20003fa4070 */
[----:B------:R-:W-:-:S02]  /*2ea0*/  @!P3 IMAD.IADD R20, R20, 0x1, -R3 ;  /* 0x000000011414b824 */ /* 0x000fc400078e0a03 */
[C---:B------:R-:W-:Y:S01]  /*2eb0*/  VIADD R0, R12.reuse, 0x19a ;  /* 0x0000019a0c007836 */ /* 0x040fe20000000000 */
[----:B------:R1:W-:Y:S01]  /*2ec0*/  STL [R1+0x1a4], R16 ;  /* 0x0001a41001007387 */ /* 0x0003e20000100800 */
[----:B------:R-:W-:Y:S01]  /*2ed0*/  VIADD R6, R12, 0x198 ;  /* 0x000001980c067836 */ /* 0x000fe20000000000 */
[----:B------:R-:W-:Y:S01]  /*2ee0*/  ISETP.GT.U32.AND P3, PT, R3, R20, PT ;  /* 0x000000140300720c */ /* 0x000fe20003f64070 */
[----:B0-----:R-:W-:Y:S01]  /*2ef0*/  IMAD.MOV.U32 R9, RZ, RZ, R2 ;  /* 0x000000ffff097224 */ /* 0x001fe200078e0002 */
[----:B------:R-:W-:Y:S01]  /*2f00*/  IABS R11, R0 ;  /* 0x00000000000b7213 */ /* 0x000fe20000000000 */
[----:B------:R-:W-:Y:S01]  /*2f10*/  @!P1 IMAD.IADD R13, R13, 0x1, -R3 ;  /* 0x000000010d0d9824 */ /* 0x000fe200078e0a03 */
[----:B------:R-:W-:Y:S01]  /*2f20*/  IABS R2, R6 ;  /* 0x0000000600027213 */ /* 0x000fe20000000000 */
[----:B------:R-:W-:Y:S01]  /*2f30*/  @!P6 IMAD.MOV R9, RZ, RZ, -R9 ;  /* 0x000000ffff09e224 */ /* 0x000fe200078e0a09 */
[----:B------:R-:W-:Y:S01]  /*2f40*/  ISETP.GT.U32.AND P6, PT, R3, R10, PT ;  /* 0x0000000a0300720c */ /* 0x000fe20003fc4070 */
[--C-:B------:R-:W-:Y:S01]  /*2f50*/  @!P5 IMAD.IADD R5, R5, 0x1, -R3.reuse ;  /* 0x000000010505d824 */ /* 0x100fe200078e0a03 */
[----:B------:R-:W-:Y:S01]  /*2f60*/  ISETP.GT.U32.AND P1, PT, R3, R13, PT ;  /* 0x0000000d0300720c */ /* 0x000fe20003f24070 */
[----:B------:R-:W-:Y:S01]  /*2f70*/  IMAD.HI.U32 R7, R17, R11, RZ ;  /* 0x0000000b11077227 */ /* 0x000fe200078e00ff */
[----:B------:R0:W-:Y:S02]  /*2f80*/  STL [R1+0x1a8], R9 ;  /* 0x0001a80901007387 */ /* 0x0001e40000100800 */
[----:B------:R-:W-:Y:S01]  /*2f90*/  ISETP.GT.U32.AND P5, PT, R3, R5, PT ;  /* 0x000000050300720c */ /* 0x000fe20003fa4070 */
[----:B------:R-:W-:Y:S01]  /*2fa0*/  @!P3 IMAD.IADD R20, R20, 0x1, -R3 ;  /* 0x000000011414b824 */ /* 0x000fe200078e0a03 */
[----:B------:R-:W-:Y:S01]  /*2fb0*/  ISETP.GE.AND P3, PT, R0, RZ, PT ;  /* 0x000000ff0000720c */ /* 0x000fe20003f66270 */
[----:B------:R-:W-:-:S04]  /*2fc0*/  IMAD.HI.U32 R0, R17, R2, RZ ;  /* 0x0000000211007227 */ /* 0x000fc800078e00ff */
[----:B------:R-:W-:Y:S02]  /*2fd0*/  @!P6 IMAD.IADD R10, R10, 0x1, -R3 ;  /* 0x000000010a0ae824 */ /* 0x000fe400078e0a03 */
[----:B------:R-:W-:Y:S02]  /*2fe0*/  IMAD.MOV R7, RZ, RZ, -R7 ;  /* 0x000000ffff077224 */ /* 0x000fe400078e0a07 */
[----:B------:R-:W-:Y:S01]  /*2ff0*/  IMAD.MOV R0, RZ, RZ, -R0 ;  /* 0x000000ffff007224 */ /* 0x000fe200078e0a00 */
[C---:B------:R-:W-:Y:S01]  /*3000*/  ISETP.GT.U32.AND P6, PT, R3.reuse, R10, PT ;  /* 0x0000000a0300720c */ /* 0x040fe20003fc4070 */
[C---:B------:R-:W-:Y:S02]  /*3010*/  IMAD R11, R3.reuse, R7, R11 ;  /* 0x00000007030b7224 */ /* 0x040fe400078e020b */
[----:B------:R-:W-:Y:S02]  /*3020*/  IMAD R2, R3, R0, R2 ;  /* 0x0000000003027224 */ /* 0x000fe400078e0202 */
[--C-:B------:R-:W-:Y:S01]  /*3030*/  @!P5 IMAD.IADD R5, R5, 0x1, -R3.reuse ;  /* 0x000000010505d824 */ /* 0x100fe200078e0a03 */
[----:B------:R-:W-:Y:S01]  /*3040*/  ISETP.GT.U32.AND P5, PT, R3, R11, PT ;  /* 0x0000000b0300720c */ /* 0x000fe20003fa4070 */
[----:B------:R-:W-:Y:S01]  /*3050*/  @!P1 IMAD.IADD R13, R13, 0x1, -R3 ;  /* 0x000000010d0d9824 */ /* 0x000fe200078e0a03 */
[----:B------:R-:W-:Y:S01]  /*3060*/  ISETP.GE.AND P1, PT, R4, RZ, PT ;  /* 0x000000ff0400720c */ /* 0x000fe20003f26270 */
[----:B-1----:R-:W-:-:S02]  /*3070*/  VIADD R16, R12, 0x196 ;  /* 0x000001960c107836 */ /* 0x002fc40000000000 */
[----:B0-----:R-:W-:Y:S02]  /*3080*/  IMAD.MOV.U32 R9, RZ, RZ, R13 ;  /* 0x000000ffff097224 */ /* 0x001fe400078e000d */
[----:B------:R-:W-:Y:S01]  /*3090*/  @!P6 IMAD.IADD R10, R10, 0x1, -R3 ;  /* 0x000000010a0ae824 */ /* 0x000fe200078e0a03 */
[----:B------:R-:W-:Y:S01]  /*30a0*/  ISETP.GT.U32.AND P6, PT, R3, R2, PT ;  /* 0x000000020300720c */ /* 0x000fe20003fc4070 */
[----:B------:R-:W-:Y:S01]  /*30b0*/  @!P0 IMAD.MOV R9, RZ, RZ, -R9 ;  /* 0x000000ffff098224 */ /* 0x000fe200078e0a09 */
[----:B------:R-:W-:Y:S01]  /*30c0*/  IABS R4, R16 ;  /* 0x0000001000047213 */ /* 0x000fe20000000000 */
[----:B------:R-:W-:Y:S01]  /*30d0*/  VIADD R13, R12, 0x194 ;  /* 0x000001940c0d7836 */ /* 0x000fe20000000000 */
[----:B------:R-:W-:Y:S01]  /*30e0*/  ISETP.GE.AND P0, PT, R6, RZ, PT ;  /* 0x000000ff0600720c */ /* 0x000fe20003f06270 */
[----:B------:R-:W-:Y:S01]  /*30f0*/  @!P5 IMAD.IADD R11, R11, 0x1, -R3 ;  /* 0x000000010b0bd824 */ /* 0x000fe200078e0a03 */
[----:B------:R0:W-:Y:S01]  /*3100*/  STL [R1+0x1ac], R9 ;  /* 0x0001ac0901007387 */ /* 0x0001e20000100800 */
[----:B------:R-:W-:Y:S01]  /*3110*/  IMAD.HI.U32 R6, R17, R4, RZ ;  /* 0x0000000411067227 */ /* 0x000fe200078e00ff */
[----:B------:R-:W-:-:S03]  /*3120*/  IABS R18, R13 ;  /* 0x0000000d00127213 */ /* 0x000fc60000000000 */
[----:B------:R-:W-:Y:S02]  /*3130*/  VIADD R14, R12, 0x192 ;  /* 0x000001920c0e7836 */ /* 0x000fe40000000000 */
[----:B------:R-:W-:Y:S02]  /*3140*/  IMAD.MOV R6, RZ, RZ, -R6 ;  /* 0x000000ffff067224 */ /* 0x000fe400078e0a06 */
[----:B------:R-:W-:Y:S01]  /*3150*/  @!P6 IMAD.IADD R2, R2, 0x1, -R3 ;  /* 0x000000010202e824 */ /* 0x000fe200078e0a03 */
[----:B------:R-:W-:Y:S01]  /*3160*/  ISETP.GT.U32.AND P6, PT, R3, R11, PT ;  /* 0x0000000b0300720c */ /* 0x000fe20003fc4070 */
[----:B0-----:R-:W-:Y:S01]  /*3170*/  IMAD.MOV.U32 R9, RZ, RZ, R20 ;  /* 0x000000ffff097224 */ /* 0x001fe200078e0014 */
[----:B------:R-:W-:Y:S01]  /*3180*/  IABS R15, R14 ;  /* 0x0000000e000f7213 */ /* 0x000fe20000000000 */
[----:B------:R-:W-:Y:S02]  /*3190*/  VIADD R0, R12, 0x190 ;  /* 0x000001900c007836 */ /* 0x000fe40000000000 */
[----:B------:R-:W-:-:S04]  /*31a0*/  IMAD.HI.U32 R21, R17, R18, RZ ;  /* 0x0000001211157227 */ /* 0x000fc800078e00ff */
[----:B------:R-:W-:Y:S01]  /*31b0*/  @!P4 IMAD.MOV R9, RZ, RZ, -R9 ;  /* 0x000000ffff09c224 */ /* 0x000fe200078e0a09 */
[----:B------:R-:W-:Y:S01]  /*31c0*/  ISETP.GE.AND P4, PT, R16, RZ, PT ;  /* 0x000000ff1000720c */ /* 0x000fe20003f86270 */
[----:B------:R-:W-:Y:S01]  /*31d0*/  IMAD R4, R3, R6, R4 ;  /* 0x0000000603047224 */ /* 0x000fe200078e0204 */
[----:B------:R-:W-:Y:S01]  /*31e0*/  IABS R6, R0 ;  /* 0x0000000000067213 */ /* 0x000fe20000000000 */
[----:B------:R-:W-:Y:S01]  /*31f0*/  IMAD.MOV R21, RZ, RZ, -R21 ;  /* 0x000000ffff157224 */ /* 0x000fe200078e0a15 */
[----:B------:R0:W-:Y:S01]  /*3200*/  STL [R1+0x1b0], R9 ;  /* 0x0001b00901007387 */ /* 0x0001e20000100800 */
[----:B------:R-:W-:Y:S01]  /*3210*/  IMAD.HI.U32 R19, R17, R15, RZ ;  /* 0x0000000f11137227 */ /* 0x000fe200078e00ff */
[----:B------:R-:W-:-:S03]  /*3220*/  ISETP.GT.U32.AND P5, PT, R3, R4, PT ;  /* 0x000000040300720c */ /* 0x000fc60003fa4070 */
[----:B------:R-:W-:Y:S02]  /*3230*/  IMAD R16, R3, R21, R18 ;  /* 0x0000001503107224 */ /* 0x000fe400078e0212 */
[----:B------:R-:W-:Y:S02]  /*3240*/  IMAD.MOV.U32 R20, RZ, RZ, R6 ;  /* 0x000000ffff147224 */ /* 0x000fe400078e0006 */
[----:B------:R-:W-:Y:S02]  /*3250*/  IMAD.MOV R19, RZ, RZ, -R19 ;  /* 0x000000ffff137224 */ /* 0x000fe400078e0a13 */
[----:B0-----:R-:W-:Y:S02]  /*3260*/  IMAD.MOV.U32 R9, RZ, RZ, R5 ;  /* 0x000000ffff097224 */ /* 0x001fe400078e0005 */
[----:B------:R-:W-:Y:S01]  /*3270*/  @!P6 IMAD.IADD R11, R11, 0x1, -R3 ;  /* 0x000000010b0be824 */ /* 0x000fe200078e0a03 */
[C---:B------:R-:W-:Y:S01]  /*3280*/  ISETP.GT.U32.AND P6, PT, R3.reuse, R16, PT ;  /* 0x000000100300720c */ /* 0x040fe20003fc4070 */
[----:B------:R-:W-:Y:S01]  /*3290*/  @!P2 IMAD.MOV R9, RZ, RZ, -R9 ;  /* 0x000000ffff09a224 */ /* 0x000fe200078e0a09 */
[----:B------:R-:W-:Y:S01]  /*32a0*/  ISETP.GT.U32.AND P2, PT, R3, R2, PT ;  /* 0x000000020300720c */ /* 0x000fe20003f44070 */
[----:B------:R-:W-:-:S03]  /*32b0*/  IMAD.HI.U32 R5, R17, R20, RZ ;  /* 0x0000001411057227 */ /* 0x000fc600078e00ff */
[----:B------:R0:W-:Y:S01]  /*32c0*/  STL [R1+0x1b4], R9 ;  /* 0x0001b40901007387 */ /* 0x0001e20000100800 */
[C---:B------:R-:W-:Y:S02]  /*32d0*/  IMAD R6, R3.reuse, R19, R15 ;  /* 0x0000001303067224 */ /* 0x040fe400078e020f */
[----:B------:R-:W-:Y:S02]  /*32e0*/  IMAD.MOV R5, RZ, RZ, -R5 ;  /* 0x000000ffff057224 */ /* 0x000fe400078e0a05 */
[----:B------:R-:W-:Y:S02]  /*32f0*/  @!P5 IMAD.IADD R4, R4, 0x1, -R3 ;  /* 0x000000010404d824 */ /* 0x000fe400078e0a03 */
[----:B------:R-:W-:Y:S02]  /*3300*/  VIADD R7, R12, 0x18e ;  /* 0x0000018e0c077836 */ /* 0x000fe40000000000 */
[C---:B------:R-:W-:Y:S01]  /*3310*/  IMAD R5, R3.reuse, R5, R20 ;  /* 0x0000000503057224 */ /* 0x040fe200078e0214 */
[----:B------:R-:W-:Y:S01]  /*3320*/  ISETP.GT.U32.AND P5, PT, R3, R4, PT ;  /* 0x000000040300720c */ /* 0x000fe20003fa4070 */
[----:B0-----:R-:W-:Y:S01]  /*3330*/  IMAD.MOV.U32 R9, RZ, RZ, R11 ;  /* 0x000000ffff097224 */ /* 0x001fe200078e000b */
[----:B------:R-:W-:Y:S01]  /*3340*/  IABS R18, R7 ;  /* 0x0000000700127213 */ /* 0x000fe20000000000 */
[----:B------:R-:W-:-:S02]  /*3350*/  IMAD.MOV.U32 R15, RZ, RZ, R10 ;  /* 0x000000ffff0f7224 */ /* 0x000fc400078e000a */
[----:B------:R-:W-:Y:S01]  /*3360*/  @!P3 IMAD.MOV R9, RZ, RZ, -R9 ;  /* 0x000000ffff09b224 */ /* 0x000fe200078e0a09 */
[C---:B------:R-:W-:Y:S01]  /*3370*/  ISETP.GT.U32.AND P3, PT, R3.reuse, R6, PT ;  /* 0x000000060300720c */ /* 0x040fe20003f64070 */
[----:B------:R-:W-:Y:S01]  /*3380*/  @!P6 IMAD.IADD R16, R16, 0x1, -R3 ;  /* 0x000000011010e824 */ /* 0x000fe200078e0a03 */
[----:B------:R-:W-:Y:S01]  /*3390*/  ISETP.GT.U32.AND P6, PT, R3, R5, PT ;  /* 0x000000050300720c */ /* 0x000fe20003fc4070 */
[----:B------:R-:W-:Y:S01]  /*33a0*/  @!P1 IMAD.MOV R15, RZ, RZ, -R15 ;  /* 0x000000ffff0f9224 */ /* 0x000fe200078e0a0f */
[----:B------:R-:W-:Y:S01]  /*33b0*/  ISETP.GE.AND P1, PT, R13, RZ, PT ;  /* 0x000000ff0d00720c */ /* 0x000fe20003f26270 */
[----:B------:R-:W-:-:S03]  /*33c0*/  IMAD.HI.U32 R10, R17, R18, RZ ;  /* 0x00000012110a7227 */ /* 0x000fc600078e00ff */
[----:B------:R0:W-:Y:S01]  /*33d0*/  STL [R1+0x1b8], R15 ;  /* 0x0001b80f01007387 */ /* 0x0001e20000100800 */
[--C-:B------:R-:W-:Y:S01]  /*33e0*/  @!P2 IMAD.IADD R2, R2, 0x1, -R3.reuse ;  /* 0x000000010202a824 */ /* 0x100fe200078e0a03 */
[----:B------:R-:W-:Y:S01]  /*33f0*/  ISETP.GE.AND P2, PT, R14, RZ, PT ;  /* 0x000000ff0e00720c */ /* 0x000fe20003f46270 */
[----:B------:R-:W-:Y:S01]  /*3400*/  IMAD.MOV R10, RZ, RZ, -R10 ;  /* 0x000000ffff0a7224 */ /* 0x000fe200078e0a0a */
[----:B------:R1:W-:Y:S01]  /*3410*/  STL [R1+0x1bc], R9 ;  /* 0x0001bc0901007387 */ /* 0x0003e20000100800 */
[--C-:B------:R-:W-:Y:S02]  /*3420*/  @!P3 IMAD.IADD R6, R6, 0x1, -R3.reuse ;  /* 0x000000010606b824 */ /* 0x100fe400078e0a03 */
[----:B------:R-:W-:Y:S01]  /*3430*/  @!P5 IMAD.IADD R4, R4, 0x1, -R3 ;  /* 0x000000010404d824 */ /* 0x000fe200078e0a03 */
[----:B------:R-:W-:Y:S01]  /*3440*/  ISETP.GE.AND P5, PT, R0, RZ, PT ;  /* 0x000000ff0000720c */ /* 0x000fe20003fa6270 */
[C---:B------:R-:W-:Y:S01]  /*3450*/  IMAD R0, R3.reuse, R10, R18 ;  /* 0x0000000a03007224 */ /* 0x040fe200078e0212 */
[----:B------:R-:W-:Y:S01]  /*3460*/  ISETP.GT.U32.AND P3, PT, R3, R6, PT ;  /* 0x000000060300720c */ /* 0x000fe20003f64070 */
[----:B0-----:R-:W-:-:S02]  /*3470*/  VIADD R15, R12, 0x18c ;  /* 0x0000018c0c0f7836 */ /* 0x001fc40000000000 */
[----:B------:R-:W-:Y:S02]  /*3480*/  @!P6 IMAD.IADD R5, R5, 0x1, -R3 ;  /* 0x000000010505e824 */ /* 0x000fe400078e0a03 */
[----:B-1----:R-:W-:Y:S01]  /*3490*/  IMAD.MOV.U32 R9, RZ, RZ, R2 ;  /* 0x000000ffff097224 */ /* 0x002fe200078e0002 */
[----:B------:R-:W-:Y:S01]  /*34a0*/  IABS R18, R15 ;  /* 0x0000000f00127213 */ /* 0x000fe20000000000 */
[----:B------:R-:W-:Y:S01]  /*34b0*/  VIADD R13, R12, 0x18a ;  /* 0x0000018a0c0d7836 */ /* 0x000fe20000000000 */
[C---:B------:R-:W-:Y:S01]  /*34c0*/  ISETP.GT.U32.AND P6, PT, R3.reuse, R5, PT ;  /* 0x000000050300720c */ /* 0x040fe20003fc4070 */
[----:B------:R-:W-:Y:S01]  /*34d0*/  @!P0 IMAD.MOV R9, RZ, RZ, -R9 ;  /* 0x000000ffff098224 */ /* 0x000fe200078e0a09 */
[----:B------:R-:W-:Y:S01]  /*34e0*/  ISETP.GT.U32.AND P0, PT, R3, R16, PT ;  /* 0x000000100300720c */ /* 0x000fe20003f04070 */
[----:B------:R-:W-:Y:S01]  /*34f0*/  IMAD.HI.U32 R20, R17, R18, RZ ;  /* 0x0000001211147227 */ /* 0x000fe200078e00ff */
[----:B------:R-:W-:Y:S02]  /*3500*/  IABS R19, R13 ;  /* 0x0000000d00137213 */ /* 0x000fe40000000000 */
[----:B------:R0:W-:Y:S01]  /*3510*/  STL [R1+0x1c0], R9 ;  /* 0x0001c00901007387 */ /* 0x0001e20000100800 */
[----:B------:R-:W-:-:S02]  /*3520*/  IMAD.MOV R20, RZ, RZ, -R20 ;  /* 0x000000ffff147224 */ /* 0x000fc400078e0a14 */
[--C-:B------:R-:W-:Y:S01]  /*3530*/  @!P3 IMAD.IADD R6, R6, 0x1, -R3.reuse ;  /* 0x000000010606b824 */ /* 0x100fe200078e0a03 */
[----:B------:R-:W-:Y:S01]  /*3540*/  ISETP.GE.AND P3, PT, R7, RZ, PT ;  /* 0x000000ff0700720c */ /* 0x000fe20003f66270 */
[----:B------:R-:W-:Y:S02]  /*3550*/  IMAD R7, R3, R20, R18 ;  /* 0x0000001403077224 */ /* 0x000fe400078e0212 */
[--C-:B------:R-:W-:Y:S02]  /*3560*/  @!P6 IMAD.IADD R5, R5, 0x1, -R3.reuse ;  /* 0x000000010505e824 */ /* 0x100fe400078e0a03 */
[----:B------:R-:W-:Y:S01]  /*3570*/  @!P0 IMAD.IADD R16, R16, 0x1, -R3 ;  /* 0x0000000110108824 */ /* 0x000fe200078e0a03 */
[C---:B------:R-:W-:Y:S01]  /*3580*/  ISETP.GT.U32.AND P0, PT, R3.reuse, R0, PT ;  /* 0x000000000300720c */ /* 0x040fe20003f04070 */
[C---:B------:R-:W-:Y:S01]  /*3590*/  VIADD R2, R12.reuse, 0x188 ;  /* 0x000001880c027836 */ /* 0x040fe20000000000 */
[----:B------:R-:W-:Y:S01]  /*35a0*/  ISETP.GT.U32.AND P6, PT, R3, R7, PT ;  /* 0x000000070300720c */ /* 0x000fe20003fc4070 */
[----:B------:R-:W-:-:S02]  /*35b0*/  VIADD R14, R12, 0x186 ;  /* 0x000001860c0e7836 */ /* 0x000fc40000000000 */
[C---:B------:R-:W-:Y:S01]  /*35c0*/  IMAD.HI.U32 R18, R17.reuse, R19, RZ ;  /* 0x0000001311127227 */ /* 0x040fe200078e00ff */
[----:B------:R-:W-:Y:S02]  /*35d0*/  IABS R10, R2 ;  /* 0x00000002000a7213 */ /* 0x000fe40000000000 */
[----:B------:R-:W-:Y:S01]  /*35e0*/  IABS R11, R14 ;  /* 0x0000000e000b7213 */ /* 0x000fe20000000000 */
[----:B------:R-:W-:Y:S02]  /*35f0*/  IMAD.MOV R18, RZ, RZ, -R18 ;  /* 0x000000ffff127224 */ /* 0x000fe400078e0a12 */
[----:B------:R-:W-:-:S04]  /*3600*/  IMAD.HI.U32 R21, R17, R10, RZ ;  /* 0x0000000a11157227 */ /* 0x000fc800078e00ff */
[----:B------:R-:W-:Y:S01]  /*3610*/  @!P0 IMAD.IADD R0, R0, 0x1, -R3 ;  /* 0x0000000100008824 */ /* 0x000fe200078e0a03 */
[----:B------:R-:W-:Y:S01]  /*3620*/  ISETP.GE.AND P0, PT, R15, RZ, PT ;  /* 0x000000ff0f00720c */ /* 0x000fe20003f06270 */
[----:B------:R-:W-:-:S04]  /*3630*/  IMAD.HI.U32 R20, R17, R11, RZ ;  /* 0x0000000b11147227 */ /* 0x000fc800078e00ff */
[----:B------:R-:W-:Y:S01]  /*3640*/  @!P6 IMAD.IADD R7, R7, 0x1, -R3 ;  /* 0x000000010707e824 */ /* 0x000fe200078e0a03 */
[C---:B------:R-:W-:Y:S01]  /*3650*/  ISETP.GT.U32.AND P6, PT, R3.reuse, R0, PT ;  /* 0x000000000300720c */ /* 0x040fe20003fc4070 */
[----:B------:R-:W-:Y:S02]  /*3660*/  IMAD.MOV R21, RZ, RZ, -R21 ;  /* 0x000000ffff157224 */ /* 0x000fe400078e0a15 */
[----:B------:R-:W-:Y:S02]  /*3670*/  IMAD.MOV R20, RZ, RZ, -R20 ;  /* 0x000000ffff147224 */ /* 0x000fe400078e0a14 */
[C---:B------:R-:W-:Y:S02]  /*3680*/  IMAD R18, R3.reuse, R18, R19 ;  /* 0x0000001203127224 */ /* 0x040fe400078e0213 */
[----:B------:R-:W-:Y:S02]  /*3690*/  VIADD R15, R12, 0x184 ;  /* 0x000001840c0f7836 */ /* 0x000fe40000000000 */
[----:B------:R-:W-:-:S02]  /*36a0*/  IMAD R10, R3, R21, R10 ;  /* 0x00000015030a7224 */ /* 0x000fc400078e020a */
[----:B0-----:R-:W-:Y:S02]  /*36b0*/  IMAD.MOV.U32 R9, RZ, RZ, R16 ;  /* 0x000000ffff097224 */ /* 0x001fe400078e0010 */
[C---:B------:R-:W-:Y:S01]  /*36c0*/  IMAD R11, R3.reuse, R20, R11 ;  /* 0x00000014030b7224 */ /* 0x040fe200078e020b */
[----:B------:R-:W-:Y:S01]  /*36d0*/  IABS R20, R15 ;  /* 0x0000000f00147213 */ /* 0x000fe20000000000 */
[----:B------:R-:W-:Y:S01]  /*36e0*/  @!P4 IMAD.MOV R4, RZ, RZ, -R4 ;  /* 0x000000ffff04c224 */ /* 0x000fe200078e0a04 */
[C---:B------:R-:W-:Y:S01]  /*36f0*/  ISETP.GT.U32.AND P4, PT, R3.reuse, R18, PT ;  /* 0x000000120300720c */ /* 0x040fe20003f84070 */
[----:B------:R-:W-:Y:S01]  /*3700*/  @!P2 IMAD.MOV R6, RZ, RZ, -R6 ;  /* 0x000000ffff06a224 */ /* 0x000fe200078e0a06 */
[C---:B------:R-:W-:Y:S01]  /*3710*/  ISETP.GT.U32.AND P2, PT, R3.reuse, R10, PT ;  /* 0x0000000a0300720c */ /* 0x040fe20003f44070 */
[----:B------:R-:W-:Y:S01]  /*3720*/  @!P1 IMAD.MOV R9, RZ, RZ, -R9 ;  /* 0x000000ffff099224 */ /* 0x000fe200078e0a09 */
[C---:B------:R-:W-:Y:S01]  /*3730*/  ISETP.GT.U32.AND P1, PT, R3.reuse, R7, PT ;  /* 0x000000070300720c */ /* 0x040fe20003f24070 */
[----:B------:R-:W-:Y:S01]  /*3740*/  IMAD.MOV.U32 R16, RZ, RZ, R20 ;  /* 0x000000ffff107224 */ /* 0x000fe200078e0014 */
[----:B------:R0:W-:Y:S01]  /*3750*/  STL [R1+0x1c4], R4 ;  /* 0x0001c40401007387 */ /* 0x0001e20000100800 */
[--C-:B------:R-:W-:Y:S01]  /*3760*/  @!P6 IMAD.IADD R0, R0, 0x1, -R3.reuse ;  /* 0x000000010000e824 */ /* 0x100fe200078e0a03 */
[----:B------:R-:W-:Y:S01]  /*3770*/  ISETP.GT.U32.AND P6, PT, R3, R11, PT ;  /* 0x0000000b0300720c */ /* 0x000fe20003fc4070 */
[----:B------:R-:W-:Y:S01]  /*3780*/  VIADD R19, R12, 0x182 ;  /* 0x000001820c137836 */ /* 0x000fe20000000000 */
[----:B------:R1:W-:Y:S03]  /*3790*/  STL [R1+0x1c8], R9 ;  /* 0x0001c80901007387 */ /* 0x0003e60000100800 */
[--C-:B------:R-:W-:Y:S01]  /*37a0*/  @!P4 IMAD.IADD R18, R18, 0x1, -R3.reuse ;  /* 0x000000011212c824 */ /* 0x100fe200078e0a03 */
[----:B------:R2:W-:Y:S01]  /*37b0*/  STL [R1+0x1d0], R6 ;  /* 0x0001d00601007387 */ /* 0x0005e20000100800 */
[--C-:B------:R-:W-:Y:S01]  /*37c0*/  @!P2 IMAD.IADD R10, R10, 0x1, -R3.reuse ;  /* 0x000000010a0aa824 */ /* 0x100fe200078e0a03 */
[----:B0-----:R-:W-:Y:S01]  /*37d0*/  IABS R4, R19 ;  /* 0x0000001300047213 */ /* 0x001fe20000000000 */
[----:B------:R-:W-:Y:S01]  /*37e0*/  @!P1 IMAD.IADD R7, R7, 0x1, -R3 ;  /* 0x0000000107079824 */ /* 0x000fe200078e0a03 */
[----:B------:R-:W-:Y:S01]  /*37f0*/  ISETP.GE.AND P1, PT, R2, RZ, PT ;  /* 0x000000ff0200720c */ /* 0x000fe20003f26270 */
[----:B-1----:R-:W-:Y:S01]  /*3800*/  IMAD.MOV.U32 R9, RZ, RZ, R5 ;  /* 0x000000ffff097224 */ /* 0x002fe200078e0005 */
[----:B------:R-:W-:Y:S01]  /*3810*/  ISETP.GT.U32.AND P2, PT, R3, R18, PT ;  /* 0x000000120300720c */ /* 0x000fe20003f44070 */
[----:B------:R-:W-:Y:S01]  /*3820*/  IMAD.HI.U32 R5, R17, R16, RZ ;  /* 0x0000001011057227 */ /* 0x000fe200078e00ff */
[----:B------:R-:W-:-:S03]  /*3830*/  ISETP.GE.AND P4, PT, R14, RZ, PT ;  /* 0x000000ff0e00720c */ /* 0x000fc60003f86270 */
[----:B------:R-:W-:Y:S02]  /*3840*/  IMAD.MOV R5, RZ, RZ, -R5 ;  /* 0x000000ffff057224 */ /* 0x000fe400078e0a05 */
[----:B------:R-:W-:Y:S01]  /*3850*/  @!P5 IMAD.MOV R9, RZ, RZ, -R9 ;  /* 0x000000ffff09d224 */ /* 0x000fe200078e0a09 */
[----:B------:R-:W-:Y:S01]  /*3860*/  ISETP.GE.AND P5, PT, R13, RZ, PT ;  /* 0x000000ff0d00720c */ /* 0x000fe20003fa6270 */
[----:B--2---:R-:W-:Y:S02]  /*3870*/  IMAD R6, R3, R5, R16 ;  /* 0x0000000503067224 */ /* 0x004fe400078e0210 */
[----:B------:R-:W-:Y:S01]  /*3880*/  IMAD.HI.U32 R2, R17, R4, RZ ;  /* 0x0000000411027227 */ /* 0x000fe200078e00ff */
[----:B------:R0:W-:Y:S03]  /*3890*/  STL [R1+0x1d8], R9 ;  /* 0x0001d80901007387 */ /* 0x0001e60000100800 */
[----:B------:R-:W-:Y:S01]  /*38a0*/  @!P6 IMAD.IADD R11, R11, 0x1, -R3 ;  /* 0x000000010b0be824 */ /* 0x000fe200078e0a03 */
[C---:B------:R-:W-:Y:S01]  /*38b0*/  ISETP.GT.U32.AND P6, PT, R3.reuse, R10, PT ;  /* 0x0000000a0300720c */ /* 0x040fe20003fc4070 */
[----:B------:R-:W-:Y:S01]  /*38c0*/  @!P0 IMAD.MOV R7, RZ, RZ, -R7 ;  /* 0x000000ffff078224 */ /* 0x000fe200078e0a07 */
[----:B------:R-:W-:Y:S01]  /*38d0*/  ISETP.GT.U32.AND P0, PT, R3, R6, PT ;  /* 0x000000060300720c */ /* 0x000fe20003f04070 */
[----:B------:R-:W-:-:S02]  /*38e0*/  IMAD.MOV R2, RZ, RZ, -R2 ;  /* 0x000000ffff027224 */ /* 0x000fc400078e0a02 */
[C---:B------:R-:W-:Y:S02]  /*38f0*/  VIADD R14, R12.reuse, 0x180 ;  /* 0x000001800c0e7836 */ /* 0x040fe40000000000 */
[----:B0-----:R-:W-:Y:S02]  /*3900*/  IMAD.MOV.U32 R9, RZ, RZ, R0 ;  /* 0x000000ffff097224 */ /* 0x001fe400078e0000 */
[C---:B------:R-:W-:Y:S01]  /*3910*/  IMAD R0, R3.reuse, R2, R4 ;  /* 0x0000000203007224 */ /* 0x040fe200078e0204 */
[----:B------:R-:W-:Y:S01]  /*3920*/  IABS R5, R14 ;  /* 0x0000000e00057213 */ /* 0x000fe20000000000 */
[----:B------:R-:W-:Y:S02]  /*3930*/  VIADD R4, R12, 0x17e ;  /* 0x0000017e0c047836 */ /* 0x000fe40000000000 */
[----:B------:R-:W-:Y:S01]  /*3940*/  @!P3 IMAD.MOV R9, RZ, RZ, -R9 ;  /* 0x000000ffff09b224 */ /* 0x000fe200078e0a09 */
[C---:B------:R-:W-:Y:S01]  /*3950*/  ISETP.GT.U32.AND P3, PT, R3.reuse, R11, PT ;  /* 0x0000000b0300720c */ /* 0x040fe20003f64070 */
[--C-:B------:R-:W-:Y:S01]  /*3960*/  @!P2 IMAD.IADD R18, R18, 0x1, -R3.reuse ;  /* 0x000000011212a824 */ /* 0x100fe200078e0a03 */
[----:B------:R-:W-:Y:S01]  /*3970*/  IABS R2, R4 ;  /* 0x0000000400027213 */ /* 0x000fe20000000000 */
[--C-:B------:R-:W-:Y:S01]  /*3980*/  @!P6 IMAD.IADD R10, R10, 0x1, -R3.reuse ;  /* 0x000000010a0ae824 */ /* 0x100fe200078e0a03 */
[----:B------:R0:W-:Y:S01]  /*3990*/  STL [R1+0x1dc], R9 ;  /* 0x0001dc0901007387 */ /* 0x0001e20000100800 */
[----:B------:R-:W-:Y:S01]  /*39a0*/  ISETP.GT.U32.AND P6, PT, R3, R0, PT ;  /* 0x000000000300720c */ /* 0x000fe20003fc4070 */
[----:B------:R-:W-:Y:S01]  /*39b0*/  IMAD.HI.U32 R16, R17, R5, RZ ;  /* 0x0000000511107227 */ /* 0x000fe200078e00ff */
[----:B------:R-:W-:Y:S01]  /*39c0*/  ISETP.GE.AND P2, PT, R15, RZ, PT ;  /* 0x000000ff0f00720c */ /* 0x000fe20003f46270 */
[----:B------:R1:W-:Y:S02]  /*39d0*/  STL [R1+0x1e0], R7 ;  /* 0x0001e00701007387 */ /* 0x0003e40000100800 */
[----:B------:R-:W-:Y:S01]  /*39e0*/  @!P0 IMAD.IADD R6, R6, 0x1, -R3 ;  /* 0x0000000106068824 */ /* 0x000fe200078e0a03 */
[----:B------:R-:W-:Y:S01]  /*39f0*/  ISETP.GE.AND P0, PT, R14, RZ, PT ;  /* 0x000000ff0e00720c */ /* 0x000fe20003f06270 */
[----:B------:R-:W-:-:S04]  /*3a00*/  IMAD.HI.U32 R15, R17, R2, RZ ;  /* 0x00000002110f7227 */ /* 0x000fc800078e00ff */
[----:B0-----:R-:W-:Y:S02]  /*3a10*/  IMAD.MOV.U32 R9, RZ, RZ, R18 ;  /* 0x000000ffff097224 */ /* 0x001fe400078e0012 */
[----:B------:R-:W-:Y:S02]  /*3a20*/  VIADD R13, R12, 0x17c ;  /* 0x0000017c0c0d7836 */ /* 0x000fe40000000000 */
[----:B------:R-:W-:Y:S02]  /*3a30*/  IMAD.MOV R16, RZ, RZ, -R16 ;  /* 0x000000ffff107224 */ /* 0x000fe400078e0a10 */
[----:B------:R-:W-:Y:S01]  /*3a40*/  @!P5 IMAD.MOV R9, RZ, RZ, -R9 ;  /* 0x000000ffff09d224 */ /* 0x000fe200078e0a09 */
[----:B------:R-:W-:Y:S01]  /*3a50*/  ISETP.GT.U32.AND P5, PT, R3, R6, PT ;  /* 0x000000060300720c */ /* 0x000fe20003fa4070 */
[----:B------:R-:W-:Y:S01]  /*3a60*/  IMAD.MOV R14, RZ, RZ, -R15 ;  /* 0x000000ffff0e7224 */ /* 0x000fe200078e0a0f */
[----:B-1----:R-:W-:Y:S01]  /*3a70*/  IABS R7, R13 ;  /* 0x0000000d00077213 */ /* 0x002fe20000000000 */
[----:B------:R-:W-:Y:S01]  /*3a80*/  @!P3 IMAD.IADD R11, R11, 0x1, -R3 ;  /* 0x000000010b0bb824 */ /* 0x000fe200078e0a03 */
[----:B------:R0:W-:Y:S01]  /*3a90*/  STL [R1+0x1e8], R9 ;  /* 0x0001e80901007387 */ /* 0x0001e20000100800 */
[----:B------:R-:W-:Y:S01]  /*3aa0*/  IMAD R5, R3, R16, R5 ;  /* 0x0000001003057224 */ /* 0x000fe200078e0205 */
[----:B------:R-:W-:Y:S01]  /*3ab0*/  ISETP.GE.AND P3, PT, R19, RZ, PT ;  /* 0x000000ff1300720c */ /* 0x000fe20003f66270 */
[----:B------:R-:W-:-:S02]  /*3ac0*/  IMAD.MOV.U32 R15, RZ, RZ, R10 ;  /* 0x000000ffff0f7224 */ /* 0x000fc400078e000a */
[----:B------:R-:W-:Y:S02]  /*3ad0*/  @!P6 IMAD.IADD R0, R0, 0x1, -R3 ;  /* 0x000000010000e824 */ /* 0x000fe400078e0a03 */
[----:B------:R-:W-:Y:S01]  /*3ae0*/  @!P1 IMAD.MOV R15, RZ, RZ, -R15 ;  /* 0x000000ffff0f9224 */ /* 0x000fe200078e0a0f */
[----:B------:R-:W-:Y:S01]  /*3af0*/  ISETP.GT.U32.AND P1, PT, R3, R5, PT ;  /* 0x000000050300720c */ /* 0x000fe20003f24070 */
[----:B------:R-:W-:Y:S01]  /*3b00*/  IMAD.HI.U32 R10, R17, R7, RZ ;  /* 0x00000007110a7227 */ /* 0x000fe200078e00ff */
[----:B------:R-:W-:Y:S02]  /*3b10*/  ISETP.GT.U32.AND P6, PT, R3, R0, PT ;  /* 0x000000000300720c */ /* 0x000fe40003fc4070 */
[----:B------:R-:W-:Y:S01]  /*3b20*/  STL [R1+0x234], R15 ;  /* 0x0002340f01007387 */ /* 0x000fe20000100800 */
[----:B0-----:R-:W-:Y:S02]  /*3b30*/  IMAD.MOV.U32 R9, RZ, RZ, R11 ;  /* 0x000000ffff097224 */ /* 0x001fe400078e000b */
[----:B------:R-:W-:-:S02]  /*3b40*/  @!P5 IMAD.IADD R6, R6, 0x1, -R3 ;  /* 0x000000010606d824 */ /* 0x000fc400078e0a03 */
[----:B------:R-:W-:Y:S01]  /*3b50*/  @!P4 IMAD.MOV R9, RZ, RZ, -R9 ;  /* 0x000000ffff09c224 */ /* 0x000fe200078e0a09 */
[----:B------:R-:W-:Y:S01]  /*3b60*/  ISETP.GE.AND P4, PT, R4, RZ, PT ;  /* 0x000000ff0400720c */ /* 0x000fe20003f86270 */
[----:B------:R-:W-:Y:S02]  /*3b70*/  IMAD.MOV R4, RZ, RZ, -R10 ;  /* 0x000000ffff047224 */ /* 0x000fe400078e0a0a */
[C---:B------:R-:W-:Y:S01]  /*3b80*/  IMAD R2, R3.reuse, R14, R2 ;  /* 0x0000000e03027224 */ /* 0x040fe200078e0202 */
[----:B------:R0:W-:Y:S01]  /*3b90*/  STL [R1+0x238], R9 ;  /* 0x0002380901007387 */ /* 0x0001e20000100800 */
[C---:B------:R-:W-:Y:S02]  /*3ba0*/  IMAD R4, R3.reuse, R4, R7 ;  /* 0x0000000403047224 */ /* 0x040fe400078e0207 */
[----:B------:R-:W-:Y:S01]  /*3bb0*/  IMAD.MOV.U32 R14, RZ, RZ, R6 ;  /* 0x000000ffff0e7224 */ /* 0x000fe200078e0006 */
[----:B------:R-:W-:Y:S01]  /*3bc0*/  ISETP.GT.U32.AND P5, PT, R3, R2, PT ;  /* 0x000000020300720c */ /* 0x000fe20003fa4070 */
[----:B------:R-:W-:-:S02]  /*3bd0*/  @!P1 IMAD.IADD R5, R5, 0x1, -R3 ;  /* 0x0000000105059824 */ /* 0x000fc400078e0a03 */
[----:B------:R-:W-:Y:S01]  /*3be0*/  @!P2 IMAD.MOV R14, RZ, RZ, -R14 ;  /* 0x000000ffff0ea224 */ /* 0x000fe200078e0a0e */
[C---:B------:R-:W-:Y:S01]  /*3bf0*/  ISETP.GT.U32.AND P2, PT, R3.reuse, R4, PT ;  /* 0x000000040300720c */ /* 0x040fe20003f44070 */
[----:B------:R-:W-:Y:S01]  /*3c00*/  @!P6 IMAD.IADD R0, R0, 0x1, -R3 ;  /* 0x000000010000e824 */ /* 0x000fe200078e0a03 */
[----:B------:R-:W-:Y:S01]  /*3c10*/  ISETP.GT.U32.AND P1, PT, R3, R5, PT ;  /* 0x000000050300720c */ /* 0x000fe20003f24070 */
[C---:B------:R-:W-:Y:S01]  /*3c20*/  VIADD R11, R12.reuse, 0x17a ;  /* 0x0000017a0c0b7836 */ /* 0x040fe20000000000 */
[----:B------:R-:W-:Y:S01]  /*3c30*/  ISETP.GE.AND P6, PT, R13, RZ, PT ;  /* 0x000000ff0d00720c */ /* 0x000fe20003fc6270 */
[----:B0-----:R-:W-:Y:S01]  /*3c40*/  IMAD.MOV.U32 R9, RZ, RZ, R0 ;  /* 0x000000ffff097224 */ /* 0x001fe200078e0000 */
[----:B------:R0:W-:Y:S01]  /*3c50*/  STL [R1+0x23c], R14 ;  /* 0x00023c0e01007387 */ /* 0x0001e20000100800 */
[C---:B------:R-:W-:Y:S01]  /*3c60*/  VIADD R7, R12.reuse, 0x176 ;  /* 0x000001760c077836 */ /* 0x040fe20000000000 */
[----:B------:R-:W-:Y:S01]  /*3c70*/  IABS R21, R11 ;  /* 0x0000000b00157213 */ /* 0x000fe20000000000 */
[----:B------:R-:W-:-:S02]  /*3c80*/  VIADD R10, R12, 0x178 ;  /* 0x000001780c0a7836 */ /* 0x000fc40000000000 */
[----:B------:R-:W-:Y:S01]  /*3c90*/  @!P3 IMAD.MOV R9, RZ, RZ, -R9 ;  /* 0x000000ffff09b224 */ /* 0x000fe200078e0a09 */
[----:B------:R-:W-:Y:S01]  /*3ca0*/  ISETP.GE.AND P3, PT, R11, RZ, PT ;  /* 0x000000ff0b00720c */ /* 0x000fe20003f66270 */
[----:B------:R-:W-:Y:S01]  /*3cb0*/  IMAD.HI.U32 R11, R17, R21, RZ ;  /* 0x00000015110b7227 */ /* 0x000fe200078e00ff */
[----:B------:R-:W-:Y:S02]  /*3cc0*/  IABS R13, R7 ;  /* 0x00000007000d7213 */ /* 0x000fe40000000000 */
[----:B------:R-:W-:Y:S01]  /*3cd0*/  IABS R22, R10 ;  /* 0x0000000a00167213 */ /* 0x000fe20000000000 */
[--C-:B------:R-:W-:Y:S01]  /*3ce0*/  @!P2 IMAD.IADD R4, R4, 0x1, -R3.reuse ;  /* 0x000000010404a824 */ /* 0x100fe200078e0a03 */
[----:B------:R1:W-:Y:S01]  /*3cf0*/  STL [R1+0x240], R9 ;  /* 0x0002400901007387 */ /* 0x0003e20000100800 */
[--C-:B------:R-:W-:Y:S02]  /*3d00*/  @!P5 IMAD.IADD R2, R2, 0x1, -R3.reuse ;  /* 0x000000010202d824 */ /* 0x100fe400078e0a03 */
[----:B------:R-:W-:Y:S01]  /*3d10*/  @!P1 IMAD.IADD R5, R5, 0x1, -R3 ;  /* 0x0000000105059824 */ /* 0x000fe200078e0a03 */
[C---:B------:R-:W-:Y:S01]  /*3d20*/  ISETP.GT.U32.AND P2, PT, R3.reuse, R4, PT ;  /* 0x000000040300720c */ /* 0x040fe20003f44070 */
[----:B------:R-:W-:Y:S01]  /*3d30*/  IMAD.MOV R11, RZ, RZ, -R11 ;  /* 0x000000ffff0b7224 */ /* 0x000fe200078e0a0b */
[----:B------:R-:W-:Y:S01]  /*3d40*/  ISETP.GT.U32.AND P5, PT, R3, R2, PT ;  /* 0x000000020300720c */ /* 0x000fe20003fa4070 */
[----:B------:R-:W-:Y:S01]  /*3d50*/  IMAD.MOV.U32 R6, RZ, RZ, R13 ;  /* 0x000000ffff067224 */ /* 0x000fe200078e000d */
[----:B------:R-:W-:Y:S01]  /*3d60*/  ISETP.GE.AND P1, PT, R10, RZ, PT ;  /* 0x000000ff0a00720c */ /* 0x000fe20003f26270 */
[----:B------:R-:W-:-:S04]  /*3d70*/  IMAD.HI.U32 R13, R17, R22, RZ ;  /* 0x00000016110d7227 */ /* 0x000fc800078e00ff */
[C---:B------:R-:W-:Y:S02]  /*3d80*/  IMAD R21, R3.reuse, R11, R21 ;  /* 0x0000000b03157224 */ /* 0x040fe400078e0215 */
[----:B0-----:R-:W-:Y:S02]  /*3d90*/  IMAD.MOV.U32 R14, RZ, RZ, R5 ;  /* 0x000000ffff0e7224 */ /* 0x001fe400078e0005 */
[----:B------:R-:W-:Y:S02]  /*3da0*/  IMAD.MOV R10, RZ, RZ, -R13 ;  /* 0x000000ffff0a7224 */ /* 0x000fe400078e0a0d */
[----:B------:R-:W-:Y:S01]  /*3db0*/  @!P0 IMAD.MOV R14, RZ, RZ, -R14 ;  /* 0x000000ffff0e8224 */ /* 0x000fe200078e0a0e */
[C---:B------:R-:W-:Y:S01]  /*3dc0*/  ISETP.GT.U32.AND P0, PT, R3.reuse, R21, PT ;  /* 0x000000150300720c */ /* 0x040fe20003f04070 */
[C---:B------:R-:W-:Y:S02]  /*3dd0*/  IMAD R22, R3.reuse, R10, R22 ;  /* 0x0000000a03167224 */ /* 0x040fe400078e0216 */
[--C-:B------:R-:W-:Y:S01]  /*3de0*/  @!P2 IMAD.IADD R4, R4, 0x1, -R3.reuse ;  /* 0x000000010404a824 */ /* 0x100fe200078e0a03 */
[----:B------:R0:W-:Y:S01]  /*3df0*/  STL [R1+0x244], R14 ;  /* 0x0002440e01007387 */ /* 0x0001e20000100800 */
[----:B------:R-:W-:Y:S01]  /*3e00*/  @!P5 IMAD.IADD R2, R2, 0x1, -R3 ;  /* 0x000000010202d824 */ /* 0x000fe200078e0a03 */
[----:B------:R-:W-:Y:S01]  /*3e10*/  ISETP.GT.U32.AND P2, PT, R3, R22, PT ;  /* 0x000000160300720c */ /* 0x000fe20003f44070 */
[----:B------:R-:W-:Y:S01]  /*3e20*/  IMAD.HI.U32 R0, R17, R6, RZ ;  /* 0x0000000611007227 */ /* 0x000fe200078e00ff */
[----:B------:R-:W-:-:S03]  /*3e30*/  ISETP.GE.AND P5, PT, R7, RZ, PT ;  /* 0x000000ff0700720c */ /* 0x000fc60003fa6270 */
[----:B-1----:R-:W-:Y:S02]  /*3e40*/  IMAD.MOV.U32 R9, RZ, RZ, R2 ;  /* 0x000000ffff097224 */ /* 0x002fe400078e0002 */
[----:B------:R-:W-:Y:S02]  /*3e50*/  IMAD.MOV R0, RZ, RZ, -R0 ;  /* 0x000000ffff007224 */ /* 0x000fe400078e0a00 */
[----:B------:R-:W-:Y:S02]  /*3e60*/  @!P0 IMAD.IADD R21, R21, 0x1, -R3 ;  /* 0x0000000115158824 */ /* 0x000fe400078e0a03 */
[C---:B------:R-:W-:Y:S02]  /*3e70*/  VIADD R11, R12.reuse, 0x174 ;  /* 0x000001740c0b7836 */ /* 0x040fe40000000000 */
[----:B------:R-:W-:Y:S01]  /*3e80*/  @!P4 IMAD.MOV R9, RZ, RZ, -R9 ;  /* 0x000000ffff09c224 */ /* 0x000fe200078e0a09 */
[C---:B------:R-:W-:Y:S01]  /*3e90*/  ISETP.GT.U32.AND P0, PT, R3.reuse, R21, PT ;  /* 0x000000150300720c */ /* 0x040fe20003f04070 */
[----:B------:R-:W-:Y:S01]  /*3ea0*/  IMAD R0, R3, R0, R6 ;  /* 0x0000000003007224 */ /* 0x000fe200078e0206 */
[----:B------:R-:W-:Y:S01]  /*3eb0*/  ISETP.GE.AND P4, PT, R11, RZ, PT ;  /* 0x000000ff0b00720c */ /* 0x000fe20003f86270 */
[----:B------:R-:W-:Y:S01]  /*3ec0*/  VIADD R6, R12, 0x172 ;  /* 0x000001720c067836 */ /* 0x000fe20000000000 */
[----:B------:R1:W-:Y:S01]  /*3ed0*/  STL [R1+0x248], R9 ;  /* 0x0002480901007387 */ /* 0x0003e20000100800 */
[----:B------:R-:W-:Y:S01]  /*3ee0*/  @!P2 IMAD.IADD R22, R22, 0x1, -R3 ;  /* 0x000000011616a824 */ /* 0x000fe200078e0a03 */
[----:B------:R-:W-:Y:S01]  /*3ef0*/  IABS R11, R11 ;  /* 0x0000000b000b7213 */ /* 0x000fe20000000000 */
[C---:B0-----:R-:W-:Y:S01]  /*3f00*/  VIADD R14, R12.reuse, 0x16e ;  /* 0x0000016e0c0e7836 */ /* 0x041fe20000000000 */
[----:B------:R-:W-:Y:S01]  /*3f10*/  IABS R10, R6 ;  /* 0x00000006000a7213 */ /* 0x000fe20000000000 */
[----:B------:R-:W-:Y:S01]  /*3f20*/  VIADD R18, R12, 0x170 ;  /* 0x000001700c127836 */ /* 0x000fe20000000000 */
[----:B------:R-:W-:Y:S01]  /*3f30*/  ISETP.GT.U32.AND P2, PT, R3, R22, PT ;  /* 0x000000160300720c */ /* 0x000fe20003f44070 */
[----:B------:R-:W-:Y:S01]  /*3f40*/  IMAD.HI.U32 R13, R17, R11, RZ ;  /* 0x0000000b110d7227 */ /* 0x000fe200078e00ff */
[----:B------:R-:W-:-:S02]  /*3f50*/  IABS R16, R14 ;  /* 0x0000000e00107213 */ /* 0x000fc40000000000 */
[----:B------:R-:W-:Y:S01]  /*3f60*/  IABS R5, R18 ;  /* 0x0000001200057213 */ /* 0x000fe20000000000 */
[----:B-1----:R-:W-:Y:S02]  /*3f70*/  IMAD.MOV.U32 R9, RZ, RZ, R4 ;  /* 0x000000ffff097224 */ /* 0x002fe400078e0004 */
[----:B------:R-:W-:-:S04]  /*3f80*/  IMAD.HI.U32 R7, R17, R10, RZ ;  /* 0x0000000a11077227 */ /* 0x000fc800078e00ff */
[----:B------:R-:W-:Y:S01]  /*3f90*/  @!P6 IMAD.MOV R9, RZ, RZ, -R9 ;  /* 0x000000ffff09e224 */ /* 0x000fe200078e0a09 */
[----:B------:R-:W-:Y:S01]  /*3fa0*/  ISETP.GT.U32.AND P6, PT, R3, R0, PT ;  /* 0x000000000300720c */ /* 0x000fe20003fc4070 */
[----:B------:R-:W-:Y:S02]  /*3fb0*/  IMAD.MOV R13, RZ, RZ, -R13 ;  /* 0x000000ffff0d7224 */ /* 0x000fe400078e0a0d */
[----:B------:R-:W-:Y:S01]  /*3fc0*/  IMAD.MOV R7, RZ, RZ, -R7 ;  /* 0x000000ffff077224 */ /* 0x000fe200078e0a07 */
[----:B------:R0:W-:Y:S01]  /*3fd0*/  STL [R1+0x24c], R9 ;  /* 0x00024c0901007387 */ /* 0x0001e20000100800 */
[----:B------:R-:W-:Y:S01]  /*3fe0*/  @!P0 IMAD.IADD R21, R21, 0x1, -R3 ;  /* 0x0000000115158824 */ /* 0x000fe200078e0a03 */
[----:B------:R-:W-:Y:S01]  /*3ff0*/  ISETP.GE.AND P0, PT, R6, RZ, PT ;  /* 0x000000ff0600720c */ /* 0x000fe20003f06270 */
[C---:B------:R-:W-:Y:S02]  /*4000*/  IMAD R6, R3.reuse, R13, R11 ;  /* 0x0000000d03067224 */ /* 0x040fe400078e020b */
[----:B------:R-:W-:-:S02]  /*4010*/  IMAD R10, R3, R7, R10 ;  /* 0x00000007030a7224 */ /* 0x000fc400078e020a */
[--C-:B------:R-:W-:Y:S01]  /*4020*/  @!P2 IMAD.IADD R22, R22, 0x1, -R3.reuse ;  /* 0x000000011616a824 */ /* 0x100fe200078e0a03 */
[C---:B------:R-:W-:Y:S01]  /*4030*/  ISETP.GT.U32.AND P2, PT, R3.reuse, R6, PT ;  /* 0x000000060300720c */ /* 0x040fe20003f44070 */
[----:B------:R-:W-:Y:S01]  /*4040*/  @!P6 IMAD.IADD R0, R0, 0x1, -R3 ;  /* 0x000000010000e824 */ /* 0x000fe200078e0a03 */
[----:B------:R-:W-:Y:S01]  /*4050*/  ISETP.GT.U32.AND P6, PT, R3, R10, PT ;  /* 0x0000000a0300720c */ /* 0x000fe20003fc4070 */
[----:B------:R-:W-:-:S04]  /*4060*/  IMAD.HI.U32 R2, R17, R16, RZ ;  /* 0x0000001011027227 */ /* 0x000fc800078e00ff */
[----:B------:R-:W-:Y:S02]  /*4070*/  IMAD.MOV R2, RZ, RZ, -R2 ;  /* 0x000000ffff027224 */ /* 0x000fe400078e0a02 */
[----:B------:R-:W-:-:S04]  /*4080*/  IMAD.HI.U32 R15, R17, R5, RZ ;  /* 0x00000005110f7227 */ /* 0x000fc800078e00ff */
[C---:B------:R-:W-:Y:S02]  /*4090*/  IMAD R16, R3.reuse, R2, R16 ;  /* 0x0000000203107224 */ /* 0x040fe400078e0210 */
[C---:B------:R-:W-:Y:S02]  /*40a0*/  VIADD R7, R12.reuse, 0x16c ;  /* 0x0000016c0c077836 */ /* 0x040fe40000000000 */
[----:B------:R-:W-:Y:S02]  /*40b0*/  VIADD R2, R12, 0x16a ;  /* 0x0000016a0c027836 */ /* 0x000fe40000000000 */
[----:B------:R-:W-:Y:S01]  /*40c0*/  IMAD.MOV R4, RZ, RZ, -R15 ;  /* 0x000000ffff047224 */ /* 0x000fe200078e0a0f */
[----:B------:R-:W-:Y:S01]  /*40d0*/  IABS R15, R7 ;  /* 0x00000007000f7213 */ /* 0x000fe20000000000 */
[----:B------:R-:W-:Y:S01]  /*40e0*/  @!P2 IMAD.IADD R6, R6, 0x1, -R3 ;  /* 0x000000010606a824 */ /* 0x000fe200078e0a03 */
[----:B------:R-:W-:Y:S01]  /*40f0*/  IABS R19, R2 ;  /* 0x0000000200137213 */ /* 0x000fe20000000000 */
[----:B0-----:R-:W-:Y:S01]  /*4100*/  IMAD.MOV.U32 R9, RZ, RZ, R21 ;  /* 0x000000ffff097224 */ /* 0x001fe200078e0015 */
[----:B------:R-:W-:Y:S01]  /*4110*/  ISETP.GT.U32.AND P2, PT, R3, R0, PT ;  /* 0x000000000300720c */ /* 0x000fe20003f44070 */
[----:B------:R-:W-:-:S02]  /*4120*/  @!P6 IMAD.IADD R10, R10, 0x1, -R3 ;  /* 0x000000010a0ae824 */ /* 0x000fc400078e0a03 */
[----:B------:R-:W-:Y:S01]  /*4130*/  @!P3 IMAD.MOV R9, RZ, RZ, -R9 ;  /* 0x000000ffff09b224 */ /* 0x000fe200078e0a09 */
[----:B------:R-:W-:Y:S01]  /*4140*/  ISETP.GT.U32.AND P3, PT, R3, R6, PT ;  /* 0x000000060300720c */ /* 0x000fe20003f64070 */
[----:B------:R-:W-:Y:S01]  /*4150*/  IMAD.HI.U32 R23, R17, R15, RZ ;  /* 0x0000000f11177227 */ /* 0x000fe200078e00ff */
[----:B------:R-:W-:Y:S02]  /*4160*/  ISETP.GT.U32.AND P6, PT, R3, R10, PT ;  /* 0x0000000a0300720c */ /* 0x000fe40003fc4070 */
[----:B------:R0:W-:Y:S01]  /*4170*/  STL [R1+0x250], R9 ;  /* 0x0002500901007387 */ /* 0x0001e20000100800 */
[----:B------:R-:W-:-:S04]  /*4180*/  IMAD.HI.U32 R21, R17, R19, RZ ;  /* 0x0000001311157227 */ /* 0x000fc800078e00ff */
[C---:B------:R-:W-:Y:S02]  /*4190*/  IMAD R5, R3.reuse, R4, R5 ;  /* 0x0000000403057224 */ /* 0x040fe400078e0205 */
[----:B------:R-:W-:Y:S02]  /*41a0*/  IMAD.MOV R23, RZ, RZ, -R23 ;  /* 0x000000ffff177224 */ /* 0x000fe400078e0a17 */
[----:B------:R-:W-:Y:S02]  /*41b0*/  IMAD.MOV R21, RZ, RZ, -R21 ;  /* 0x000000ffff157224 */ /* 0x000fe400078e0a15 */
[----:B0-----:R-:W-:Y:S02]  /*41c0*/  IMAD.MOV.U32 R9, RZ, RZ, R22 ;  /* 0x000000ffff097224 */ /* 0x001fe400078e0016 */
[C---:B------:R-:W-:Y:S02]  /*41d0*/  IMAD R15, R3.reuse, R23, R15 ;  /* 0x00000017030f7224 */ /* 0x040fe400078e020f */
[----:B------:R-:W-:Y:S01]  /*41e0*/  @!P1 IMAD.MOV R9, RZ, RZ, -R9 ;  /* 0x000000ffff099224 */ /* 0x000fe200078e0a09 */
[C---:B------:R-:W-:Y:S01]  /*41f0*/  ISETP.GT.U32.AND P1, PT, R3.reuse, R5, PT ;  /* 0x000000050300720c */ /* 0x040fe20003f24070 */
[----:B------:R-:W-:Y:S01]  /*4200*/  @!P2 IMAD.IADD R0, R0, 0x1, -R3 ;  /* 0x000000010000a824 */ /* 0x000fe200078e0a03 */
[C---:B------:R-:W-:Y:S01]  /*4210*/  ISETP.GT.U32.AND P2, PT, R3.reuse, R16, PT ;  /* 0x000000100300720c */ /* 0x040fe20003f44070 */
[C---:B------:R-:W-:Y:S01]  /*4220*/  IMAD R19, R3.reuse, R21, R19 ;  /* 0x0000001503137224 */ /* 0x040fe200078e0213 */
[----:B------:R0:W-:Y:S01]  /*4230*/  STL [R1+0x260], R9 ;  /* 0x0002600901007387 */ /* 0x0001e20000100800 */
[--C-:B------:R-:W-:Y:S01]  /*4240*/  @!P3 IMAD.IADD R6, R6, 0x1, -R3.reuse ;  /* 0x000000010606b824 */ /* 0x100fe200078e0a03 */
[C---:B------:R-:W-:Y:S01]  /*4250*/  ISETP.GT.U32.AND P3, PT, R3.reuse, R15, PT ;  /* 0x0000000f0300720c */ /* 0x040fe20003f64070 */
[----:B------:R-:W-:Y:S01]  /*4260*/  @!P6 IMAD.IADD R10, R10, 0x1, -R3 ;  /* 0x000000010a0ae824 */ /* 0x000fe200078e0a03 */
[----:B------:R-:W-:Y:S01]  /*4270*/  ISETP.GT.U32.AND P6, PT, R3, R19, PT ;  /* 0x000000130300720c */ /* 0x000fe20003fc4070 */
[----:B------:R-:W-:-:S02]  /*4280*/  VIADD R4, R12, 0x168 ;  /* 0x000001680c047836 */ /* 0x000fc40000000000 */
[----:B------:R-:W-:Y:S02]  /*4290*/  VIADD R13, R12, 0x166 ;  /* 0x000001660c0d7836 */ /* 0x000fe40000000000 */
[--C-:B------:R-:W-:Y:S01]  /*42a0*/  @!P1 IMAD.IADD R5, R5, 0x1, -R3.reuse ;  /* 0x0000000105059824 */ /* 0x100fe200078e0a03 */
[----:B------:R-:W-:Y:S01]  /*42b0*/  IABS R20, R4 ;  /* 0x0000000400147213 */ /* 0x000fe20000000000 */
[--C-:B------:R-:W-:Y:S01]  /*42c0*/  @!P2 IMAD.IADD R16, R16, 0x1, -R3.reuse ;  /* 0x000000011010a824 */ /* 0x100fe200078e0a03 */
[----:B------:R-:W-:Y:S01]  /*42d0*/  IABS R11, R13 ;  /* 0x0000000d000b7213 */ /* 0x000fe20000000000 */
[----:B------:R-:W-:Y:S01]  /*42e0*/  IMAD.MOV.U32 R24, RZ, RZ, R0 ;  /* 0x000000ffff187224 */ /* 0x000fe200078e0000 */
[----:B------:R-:W-:Y:S01]  /*42f0*/  ISETP.GE.AND P1, PT, R18, RZ, PT ;  /* 0x000000ff1200720c */ /* 0x000fe20003f26270 */
[----:B0-----:R-:W-:Y:S01]  /*4300*/  IMAD.MOV.U32 R9, RZ, RZ, R6 ;  /* 0x000000ffff097224 */ /* 0x001fe200078e0006 */
[----:B------:R-:W-:Y:S01]  /*4310*/  ISETP.GE.AND P2, PT, R14, RZ, PT ;  /* 0x000000ff0e00720c */ /* 0x000fe20003f46270 */
[--C-:B------:R-:W-:Y:S01]  /*4320*/  @!P3 IMAD.IADD R15, R15, 0x1, -R3.reuse ;  /* 0x000000010f0fb824 */ /* 0x100fe200078e0a03 */
[----:B------:R-:W-:Y:S01]  /*4330*/  ISETP.GT.U32.AND P3, PT, R3, R5, PT ;  /* 0x000000050300720c */ /* 0x000fe20003f64070 */
[----:B------:R-:W-:Y:S01]  /*4340*/  @!P6 IMAD.IADD R19, R19, 0x1, -R3 ;  /* 0x000000011313e824 */ /* 0x000fe200078e0a03 */
[----:B------:R-:W-:Y:S01]  /*4350*/  ISETP.GT.U32.AND P6, PT, R3, R16, PT ;  /* 0x000000100300720c */ /* 0x000fe20003fc4070 */
[----:B------:R-:W-:-:S04]  /*4360*/  IMAD.HI.U32 R22, R17, R20, RZ ;  /* 0x0000001411167227 */ /* 0x000fc800078e00ff */
[----:B------:R-:W-:Y:S01]  /*4370*/  @!P5 IMAD.MOV R24, RZ, RZ, -R24 ;  /* 0x000000ffff18d224 */ /* 0x000fe200078e0a18 */
[C---:B------:R-:W-:Y:S01]  /*4380*/  ISETP.GT.U32.AND P5, PT, R3.reuse, R15, PT ;  /* 0x0000000f0300720c */ /* 0x040fe20003fa4070 */
[----:B------:R-:W-:Y:S01]  /*4390*/  @!P4 IMAD.MOV R9, RZ, RZ, -R9 ;  /* 0x000000ffff09c224 */ /* 0x000fe200078e0a09 */
[----:B------:R-:W-:Y:S01]  /*43a0*/  ISETP.GT.U32.AND P4, PT, R3, R19, PT ;  /* 0x000000130300720c */ /* 0x000fe20003f84070 */
[----:B------:R-:W-:Y:S01]  /*43b0*/  IMAD.HI.U32 R23, R17, R11, RZ ;  /* 0x0000000b11177227 */ /* 0x000fe200078e00ff */
[----:B------:R-:W-:Y:S03]  /*43c0*/  STL [R1+0x264], R24 ;  /* 0x0002641801007387 */ /* 0x000fe60000100800 */
[----:B------:R-:W-:Y:S01]  /*43d0*/  IMAD.MOV R22, RZ, RZ, -R22 ;  /* 0x000000ffff167224 */ /* 0x000fe200078e0a16 */
[----:B------:R0:W-:Y:S01]  /*43e0*/  STL [R1+0x268], R9 ;  /* 0x0002680901007387 */ /* 0x0001e20000100800 */
[----:B------:R-:W-:-:S02]  /*43f0*/  IMAD.MOV R23, RZ, RZ, -R23 ;  /* 0x000000ffff177224 */ /* 0x000fc400078e0a17 */
[C---:B------:R-:W-:Y:S02]  /*4400*/  IMAD R20, R3.reuse, R22, R20 ;  /* 0x0000001603147224 */ /* 0x040fe400078e0214 */
[C---:B------:R-:W-:Y:S02]  /*4410*/  VIADD R18, R12.reuse, 0x164 ;  /* 0x000001640c127836 */ /* 0x040fe40000000000 */
[----:B------:R-:W-:Y:S02]  /*4420*/  IMAD R11, R3, R23, R11 ;  /* 0x00000017030b7224 */ /* 0x000fe400078e020b */
[----:B------:R-:W-:Y:S01]  /*4430*/  @!P3 IMAD.IADD R5, R5, 0x1, -R3 ;  /* 0x000000010505b824 */ /* 0x000fe200078e0a03 */
[----:B------:R-:W-:Y:S01]  /*4440*/  IABS R6, R18 ;  /* 0x0000001200067213 */ /* 0x000fe20000000000 */
[----:B0-----:R-:W-:Y:S01]  /*4450*/  IMAD.MOV.U32 R9, RZ, RZ, R10 ;  /* 0x000000ffff097224 */ /* 0x001fe200078e000a */
[----:B------:R-:W-:Y:S01]  /*4460*/  ISETP.GE.AND P3, PT, R7, RZ, PT ;  /* 0x000000ff0700720c */ /* 0x000fe20003f66270 */
[----:B------:R-:W-:-:S02]  /*4470*/  VIADD R14, R12, 0x162 ;  /* 0x000001620c0e7836 */ /* 0x000fc40000000000 */
[----:B------:R-:W-:Y:S01]  /*4480*/  @!P0 IMAD.MOV R9, RZ, RZ, -R9 ;  /* 0x000000ffff098224 */ /* 0x000fe200078e0a09 */
[C---:B------:R-:W-:Y:S01]  /*4490*/  ISETP.GT.U32.AND P0, PT, R3.reuse, R20, PT ;  /* 0x000000140300720c */ /* 0x040fe20003f04070 */
[----:B------:R-:W-:Y:S01]  /*44a0*/  @!P6 IMAD.IADD R16, R16, 0x1, -R3 ;  /* 0x000000011010e824 */ /* 0x000fe200078e0a03 */
[----:B------:R-:W-:Y:S01]  /*44b0*/  ISETP.GT.U32.AND P6, PT, R3, R11, PT ;  /* 0x0000000b0300720c */ /* 0x000fe20003fc4070 */
[----:B------:R-:W-:Y:S01]  /*44c0*/  IMAD.MOV.U32 R10, RZ, RZ, R5 ;  /* 0x000000ffff0a7224 */ /* 0x000fe200078e0005 */
[----:B------:R0:W-:Y:S01]  /*44d0*/  STL [R1+0x288], R9 ;  /* 0x0002880901007387 */ /* 0x0001e20000100800 */
[----:B------:R-:W-:Y:S01]  /*44e0*/  IABS R0, R14 ;  /* 0x0000000e00007213 */ /* 0x000fe20000000000 */
[----:B------:R-:W-:-:S04]  /*44f0*/  IMAD.HI.U32 R7, R17, R6, RZ ;  /* 0x0000000611077227 */ /* 0x000fc800078e00ff */
[----:B------:R-:W-:Y:S02]  /*4500*/  @!P1 IMAD.MOV R10, RZ, RZ, -R10 ;  /* 0x000000ffff0a9224 */ /* 0x000fe400078e0a0a */
[--C-:B------:R-:W-:Y:S01]  /*4510*/  @!P5 IMAD.IADD R15, R15, 0x1, -R3.reuse ;  /* 0x000000010f0fd824 */ /* 0x100fe200078e0a03 */
[----:B------:R-:W-:Y:S01]  /*4520*/  ISETP.GE.AND P5, PT, R2, RZ, PT ;  /* 0x000000ff0200720c */ /* 0x000fe20003fa6270 */
[----:B0-----:R-:W-:Y:S01]  /*4530*/  IMAD.MOV.U32 R9, RZ, RZ, R16 ;  /* 0x000000ffff097224 */ /* 0x001fe200078e0010 */
[----:B------:R-:W-:Y:S01]  /*4540*/  STL [R1+0x2bc], R10 ;  /* 0x0002bc0a01007387 */ /* 0x000fe20000100800 */
[----:B------:R-:W-:Y:S01]  /*4550*/  @!P4 IMAD.IADD R19, R19, 0x1, -R3 ;  /* 0x000000011313c824 */ /* 0x000fe200078e0a03 */
[----:B------:R-:W-:Y:S01]  /*4560*/  ISETP.GE.AND P4, PT, R4, RZ, PT ;  /* 0x000000ff0400720c */ /* 0x000fe20003f86270 */
[----:B------:R-:W-:Y:S02]  /*4570*/  @!P2 IMAD.MOV R9, RZ, RZ, -R9 ;  /* 0x000000ffff09a224 */ /* 0x000fe400078e0a09 */
[----:B------:R-:W-:-:S03]  /*4580*/  IMAD.HI.U32 R2, R17, R0, RZ ;  /* 0x0000000011027227 */ /* 0x000fc600078e00ff */
[----:B------:R0:W-:Y:S01]  /*4590*/  STL [R1+0x2d0], R9 ;  /* 0x0002d00901007387 */ /* 0x0001e20000100800 */
[----:B------:R-:W-:Y:S02]  /*45a0*/  IMAD.MOV R4, RZ, RZ, -R7 ;  /* 0x000000ffff047224 */ /* 0x000fe400078e0a07 */
[--C-:B------:R-:W-:Y:S01]  /*45b0*/  @!P0 IMAD.IADD R20, R20, 0x1, -R3.reuse ;  /* 0x0000000114148824 */ /* 0x100fe200078e0a03 */
[----:B------:R-:W-:Y:S01]  /*45c0*/  ISETP.GE.AND P0, PT, R13, RZ, PT ;  /* 0x000000ff0d00720c */ /* 0x000fe20003f06270 */
[----:B------:R-:W-:Y:S02]  /*45d0*/  IMAD.MOV R2, RZ, RZ, -R2 ;  /* 0x000000ffff027224 */ /* 0x000fe400078e0a02 */
[C---:B------:R-:W-:Y:S01]  /*45e0*/  IMAD R5, R3.reuse, R4, R6 ;  /* 0x0000000403057224 */ /* 0x040fe200078e0206 */
[----:B------:R-:W-:Y:S01]  /*45f0*/  ISETP.GT.U32.AND P1, PT, R3, R20, PT ;  /* 0x000000140300720c */ /* 0x000fe20003f24070 */
[----:B------:R-:W-:Y:S01]  /*4600*/  @!P6 IMAD.IADD R11, R11, 0x1, -R3 ;  /* 0x000000010b0be824 */ /* 0x000fe200078e0a03 */
[----:B------:R-:W-:Y:S01]  /*4610*/  ISETP.GE.AND P6, PT, R18, RZ, PT ;  /* 0x000000ff1200720c */ /* 0x000fe20003fc6270 */
[----:B0-----:R-:W-:-:S02]  /*4620*/  IMAD.MOV.U32 R9, RZ, RZ, R15 ;  /* 0x000000ffff097224 */ /* 0x001fc400078e000f */
[C---:B------:R-:W-:Y:S01]  /*4630*/  IMAD R2, R3.reuse, R2, R0 ;  /* 0x0000000203027224 */ /* 0x040fe200078e0200 */
[C---:B------:R-:W-:Y:S01]  /*4640*/  ISETP.GT.U32.AND P2, PT, R3.reuse, R11, PT ;  /* 0x0000000b0300720c */ /* 0x040fe20003f44070 */
[----:B------:R-:W-:Y:S02]  /*4650*/  IMAD.MOV.U32 R7, RZ, RZ, R19 ;  /* 0x000000ffff077224 */ /* 0x000fe400078e0013 */
[----:B------:R-:W-:Y:S01]  /*4660*/  @!P3 IMAD.MOV R9, RZ, RZ, -R9 ;  /* 0x000000ffff09b224 */ /* 0x000fe200078e0a09 */
[C---:B------:R-:W-:Y:S01]  /*4670*/  ISETP.GT.U32.AND P3, PT, R3.reuse, R5, PT ;  /* 0x000000050300720c */ /* 0x040fe20003f64070 */
[----:B------:R-:W-:Y:S01]  /*4680*/  @!P5 IMAD.MOV R7, RZ, RZ, -R7 ;  /* 0x000000ffff07d224 */ /* 0x000fe200078e0a07 */
[----:B------:R-:W-:Y:S01]  /*4690*/  ISETP.GT.U32.AND P5, PT, R3, R2, PT ;  /* 0x000000020300720c */ /* 0x000fe20003fa4070 */
[C---:B------:R-:W-:Y:S01]  /*46a0*/  VIADD R0, R12.reuse, 0x15e ;  /* 0x0000015e0c007836 */ /* 0x040fe20000000000 */
[----:B------:R-:W-:Y:S01]  /*46b0*/  STL [R1+0x2d4], R9 ;  /* 0x0002d40901007387 */ /* 0x000fe20000100800 */
[----:B------:R-:W-:-:S02]  /*46c0*/  VIADD R4, R12, 0x160 ;  /* 0x000001600c047836 */ /* 0x000fc40000000000 */
[--C-:B------:R-:W-:Y:S01]  /*46d0*/  @!P1 IMAD.IADD R20, R20, 0x1, -R3.reuse ;  /* 0x0000000114149824 */ /* 0x100fe200078e0a03 */
[----:B------:R-:W-:Y:S01]  /*46e0*/  ISETP.GE.AND P1, PT, R14, RZ, PT ;  /* 0x000000ff0e00720c */ /* 0x000fe20003f26270 */
[--C-:B------:R-:W-:Y:S01]  /*46f0*/  @!P2 IMAD.IADD R11, R11, 0x1, -R3.reuse ;  /* 0x000000010b0ba824 */ /* 0x100fe200078e0a03 */
[----:B------:R-:W-:Y:S01]  /*4700*/  IABS R6, R0 ;  /* 0x0000000000067213 */ /* 0x000fe20000000000 */
[----:B------:R0:W-:Y:S01]  /*4710*/  STL [R1+0x294], R7 ;  /* 0x0002940701007387 */ /* 0x0001e20000100800 */
[----:B------:R-:W-:Y:S01]  /*4720*/  IABS R14, R4 ;  /* 0x00000004000e7213 */ /* 0x000fe20000000000 */
[--C-:B------:R-:W-:Y:S01]  /*4730*/  @!P3 IMAD.IADD R5, R5, 0x1, -R3.reuse ;  /* 0x000000010505b824 */ /* 0x100fe200078e0a03 */
[----:B------:R-:W-:Y:S01]  /*4740*/  ISETP.GE.AND P2, PT, R4, RZ, PT ;  /* 0x000000ff0400720c */ /* 0x000fe20003f46270 */
[----:B------:R-:W-:Y:S01]  /*4750*/  @!P5 IMAD.IADD R2, R2, 0x1, -R3 ;  /* 0x000000010202d824 */ /* 0x000fe200078e0a03 */
[----:B------:R-:W-:Y:S01]  /*4760*/  ISETP.GE.AND P3, PT, R0, RZ, PT ;  /* 0x000000ff0000720c */ /* 0x000fe20003f66270 */
[----:B------:R-:W-:Y:S01]  /*4770*/  IMAD.MOV.U32 R4, RZ, RZ, R6 ;  /* 0x000000ffff047224 */ /* 0x000fe200078e0006 */
[----:B------:R-:W-:Y:S01]  /*4780*/  ISETP.GT.U32.AND P5, PT, R3, R5, PT ;  /* 0x000000050300720c */ /* 0x000fe20003fa4070 */
[----:B------:R-:W-:-:S04]  /*4790*/  IMAD.HI.U32 R6, R17, R14, RZ ;  /* 0x0000000e11067227 */ /* 0x000fc800078e00ff */
[----:B------:R-:W-:Y:S02]  /*47a0*/  IMAD.MOV R6, RZ, RZ, -R6 ;  /* 0x000000ffff067224 */ /* 0x000fe400078e0a06 */
[----:B0-----:R-:W-:Y:S02]  /*47b0*/  IMAD.MOV.U32 R7, RZ, RZ, R20 ;  /* 0x000000ffff077224 */ /* 0x001fe400078e0014 */
[----:B------:R-:W-:Y:S02]  /*47c0*/  IMAD R14, R3, R6, R14 ;  /* 0x00000006030e7224 */ /* 0x000fe400078e020e */
[----:B------:R-:W-:-:S04]  /*47d0*/  IMAD.HI.U32 R0, R17, R4, RZ ;  /* 0x0000000411007227 */ /* 0x000fc800078e00ff */
[----:B------:R-:W-:Y:S01]  /*47e0*/  @!P5 IMAD.IADD R5, R5, 0x1, -R3 ;  /* 0x000000010505d824 */ /* 0x000fe200078e0a03 */
[C---:B------:R-:W-:Y:S01]  /*47f0*/  ISETP.GT.U32.AND P5, PT, R3.reuse, R14, PT ;  /* 0x0000000e0300720c */ /* 0x040fe20003fa4070 */
[----:B------:R-:W-:Y:S01]  /*4800*/  @!P4 IMAD.MOV R7, RZ, RZ, -R7 ;  /* 0x000000ffff07c224 */ /* 0x000fe200078e0a07 */
[C---:B------:R-:W-:Y:S01]  /*4810*/  ISETP.GT.U32.AND P4, PT, R3.reuse, R2, PT ;  /* 0x000000020300720c */ /* 0x040fe20003f84070 */
[----:B------:R-:W-:Y:S02]  /*4820*/  IMAD.MOV R0, RZ, RZ, -R0 ;  /* 0x000000ffff007224 */ /* 0x000fe400078e0a00 */
[----:B------:R-:W-:Y:S01]  /*4830*/  IMAD.MOV.U32 R10, RZ, RZ, R5 ;  /* 0x000000ffff0a7224 */ /* 0x000fe200078e0005 */
[----:B------:R0:W-:Y:S01]  /*4840*/  STL [R1+0x2d8], R7 ;  /* 0x0002d80701007387 */ /* 0x0001e20000100800 */
[----:B------:R-:W-:Y:S02]  /*4850*/  IMAD R4, R3, R0, R4 ;  /* 0x0000000003047224 */ /* 0x000fe400078e0204 */
[----:B------:R-:W-:-:S02]  /*4860*/  VIADD R13, R12, 0x15c ;  /* 0x0000015c0c0d7836 */ /* 0x000fc40000000000 */
[----:B------:R-:W-:Y:S01]  /*4870*/  @!P6 IMAD.MOV R10, RZ, RZ, -R10 ;  /* 0x000000ffff0ae224 */ /* 0x000fe200078e0a0a */
[C---:B------:R-:W-:Y:S01]  /*4880*/  ISETP.GT.U32.AND P6, PT, R3.reuse, R4, PT ;  /* 0x000000040300720c */ /* 0x040fe20003fc4070 */
[--C-:B------:R-:W-:Y:S02]  /*4890*/  @!P5 IMAD.IADD R14, R14, 0x1, -R3.reuse ;  /* 0x000000010e0ed824 */ /* 0x100fe400078e0a03 */
[----:B------:R-:W-:Y:S02]  /*48a0*/  @!P4 IMAD.IADD R2, R2, 0x1, -R3 ;  /* 0x000000010202c824 */ /* 0x000fe400078e0a03 */
[----:B0-----:R-:W-:Y:S01]  /*48b0*/  IMAD.MOV.U32 R7, RZ, RZ, R11 ;  /* 0x000000ffff077224 */ /* 0x001fe200078e000b */
[----:B------:R-:W-:Y:S01]  /*48c0*/  ISETP.GT.U32.AND P5, PT, R3, R14, PT ;  /* 0x0000000e0300720c */ /* 0x000fe20003fa4070 */
[C---:B------:R-:W-:Y:S02]  /*48d0*/  VIADD R11, R12.reuse, 0x158 ;  /* 0x000001580c0b7836 */ /* 0x040fe40000000000 */
[----:B------:R-:W-:Y:S01]  /*48e0*/  @!P0 IMAD.MOV R7, RZ, RZ, -R7 ;  /* 0x000000ffff078224 */ /* 0x000fe200078e0a07 */
[----:B------:R-:W-:Y:S01]  /*48f0*/  ISETP.GE.AND P0, PT, R13, RZ, PT ;  /* 0x000000ff0d00720c */ /* 0x000fe20003f06270 */
[----:B------:R-:W-:Y:S01]  /*4900*/  IMAD.MOV.U32 R9, RZ, RZ, R2 ;  /* 0x000000ffff097224 */ /* 0x000fe200078e0002 */
[----:B------:R-:W-:Y:S01]  /*4910*/  IABS R13, R13 ;  /* 0x0000000d000d7213 */ /* 0x000fe20000000000 */
[----:B------:R-:W-:Y:S01]  /*4920*/  VIADD R0, R12, 0x156 ;  /* 0x000001560c007836 */ /* 0x000fe20000000000 */
[----:B------:R0:W-:Y:S01]  /*4930*/  STL [R1+0x2dc], R7 ;  /* 0x0002dc0701007387 */ /* 0x0001e20000100800 */
[----:B------:R-:W-:Y:S01]  /*4940*/  @!P1 IMAD.MOV R9, RZ, RZ, -R9 ;  /* 0x000000ffff099224 */ /* 0x000fe200078e0a09 */
[----:B------:R-:W-:Y:S01]  /*4950*/  ISETP.GE.AND P1, PT, R11, RZ, PT ;  /* 0x000000ff0b00720c */ /* 0x000fe20003f26270 */
[----:B------:R-:W-:Y:S01]  /*4960*/  IMAD.HI.U32 R6, R17, R13, RZ ;  /* 0x0000000d11067227 */ /* 0x000fe200078e00ff */
[----:B------:R-:W-:Y:S01]  /*4970*/  IABS R11, R11 ;  /* 0x0000000b000b7213 */ /* 0x000fe20000000000 */
[----:B------:R1:W-:Y:S02]  /*4980*/  STL [R1+0x2e8], R10 ;  /* 0x0002e80a01007387 */ /* 0x0003e40000100800 */
[----:B------:R-:W-:-:S02]  /*4990*/  IMAD.MOV R5, RZ, RZ, -R6 ;  /* 0x000000ffff057224 */ /* 0x000fc400078e0a06 */
[----:B------:R-:W-:Y:S01]  /*49a0*/  @!P6 IMAD.IADD R4, R4, 0x1, -R3 ;  /* 0x000000010404e824 */ /* 0x000fe200078e0a03 */
[----:B------:R2:W-:Y:S01]  /*49b0*/  STL [R1+0x2ec], R9 ;  /* 0x0002ec0901007387 */ /* 0x0005e20000100800 */
[----:B0-----:R-:W-:Y:S02]  /*49c0*/  VIADD R7, R12, 0x15a ;  /* 0x0000015a0c077836 */ /* 0x001fe40000000000 */
[C---:B------:R-:W-:Y:S01]  /*49d0*/  IMAD R13, R3.reuse, R5, R13 ;  /* 0x00000005030d7224 */ /* 0x040fe200078e020d */
[----:B------:R-:W-:Y:S01]  /*49e0*/  ISETP.GT.U32.AND P6, PT, R3, R4, PT ;  /* 0x000000040300720c */ /* 0x000fe20003fc4070 */
[----:B------:R-:W-:Y:S01]  /*49f0*/  IMAD.HI.U32 R5, R17, R11, RZ ;  /* 0x0000000b11057227 */ /* 0x000fe200078e00ff */
[----:B------:R-:W-:Y:S02]  /*4a00*/  ISETP.GE.AND P4, PT, R7, RZ, PT ;  /* 0x000000ff0700720c */ /* 0x000fe40003f86270 */
[----:B------:R-:W-:Y:S01]  /*4a10*/  IABS R7, R7 ;  /* 0x0000000700077213 */ /* 0x000fe20000000000 */
[----:B------:R-:W-:Y:S01]  /*4a20*/  @!P5 IMAD.IADD R14, R14, 0x1, -R3 ;  /* 0x000000010e0ed824 */ /* 0x000fe200078e0a03 */
[----:B-1----:R-:W-:Y:S01]  /*4a30*/  IABS R10, R0 ;  /* 0x00000000000a7213 */ /* 0x002fe20000000000 */
[----:B------:R-:W-:Y:S01]  /*4a40*/  IMAD.MOV R5, RZ, RZ, -R5 ;  /* 0x000000ffff057224 */ /* 0x000fe200078e0a05 */
[----:B------:R-:W-:Y:S01]  /*4a50*/  ISETP.GT.U32.AND P5, PT, R3, R13, PT ;  /* 0x0000000d0300720c */ /* 0x000fe20003fa4070 */
[----:B------:R-:W-:-:S04]  /*4a60*/  IMAD.HI.U32 R2, R17, R7, RZ ;  /* 0x0000000711027227 */ /* 0x000fc800078e00ff */
[----:B------:R-:W-:-:S04]  /*4a70*/  IMAD.HI.U32 R6, R17, R10, RZ ;  /* 0x0000000a11067227 */ /* 0x000fc800078e00ff */
[----:B------:R-:W-:Y:S02]  /*4a80*/  IMAD.MOV R2, RZ, RZ, -R2 ;  /* 0x000000ffff027224 */ /* 0x000fe400078e0a02 */
[----:B------:R-:W-:Y:S02]  /*4a90*/  IMAD.MOV R6, RZ, RZ, -R6 ;  /* 0x000000ffff067224 */ /* 0x000fe400078e0a06 */
[C---:B------:R-:W-:Y:S02]  /*4aa0*/  IMAD R11, R3.reuse, R5, R11 ;  /* 0x00000005030b7224 */ /* 0x040fe400078e020b */
[C---:B------:R-:W-:Y:S02]  /*4ab0*/  IMAD R7, R3.reuse, R2, R7 ;  /* 0x0000000203077224 */ /* 0x040fe400078e0207 */
[----:B--2---:R-:W-:Y:S02]  /*4ac0*/  IMAD.MOV.U32 R9, RZ, RZ, R14 ;  /* 0x000000ffff097224 */ /* 0x004fe400078e000e */
[----:B------:R-:W-:-:S02]  /*4ad0*/  IMAD R10, R3, R6, R10 ;  /* 0x00000006030a7224 */ /* 0x000fc400078e020a */
[----:B------:R-:W-:Y:S01]  /*4ae0*/  @!P6 IMAD.IADD R4, R4, 0x1, -R3 ;  /* 0x000000010404e824 */ /* 0x000fe200078e0a03 */
[C---:B------:R-:W-:Y:S01]  /*4af0*/  ISETP.GT.U32.AND P6, PT, R3.reuse, R11, PT ;  /* 0x0000000b0300720c */ /* 0x040fe20003fc4070 */
[----:B------:R-:W-:Y:S01]  /*4b00*/  @!P2 IMAD.MOV R9, RZ, RZ, -R9 ;  /* 0x000000ffff09a224 */ /* 0x000fe200078e0a09 */
[----:B------:R-:W-:Y:S01]  /*4b10*/  ISETP.GT.U32.AND P2, PT, R3, R7, PT ;  /* 0x000000070300720c */ /* 0x000fe20003f44070 */
[----:B------:R-:W-:Y:S01]  /*4b20*/  @!P5 IMAD.IADD R13, R13, 0x1, -R3 ;  /* 0x000000010d0dd824 */ /* 0x000fe200078e0a03 */
[----:B------:R-:W-:Y:S01]  /*4b30*/  ISETP.GT.U32.AND P5, PT, R3, R10, PT ;  /* 0x0000000a0300720c */ /* 0x000fe20003fa4070 */
[C---:B------:R-:W-:Y:S01]  /*4b40*/  VIADD R20, R12.reuse, 0x154 ;  /* 0x000001540c147836 */ /* 0x040fe20000000000 */
[----:B------:R0:W-:Y:S01]  /*4b50*/  STL [R1+0x318], R9 ;  /* 0x0003180901007387 */ /* 0x0001e20000100800 */
[C---:B------:R-:W-:Y:S02]  /*4b60*/  VIADD R16, R12.reuse, 0x152 ;  /* 0x000001520c107836 */ /* 0x040fe40000000000 */
[----:B------:R-:W-:Y:S01]  /*4b70*/  VIADD R6, R12, 0x150 ;  /* 0x000001500c067836 */ /* 0x000fe20000000000 */
[----:B------:R-:W-:-:S02]  /*4b80*/  IABS R2, R20 ;  /* 0x0000001400027213 */ /* 0x000fc40000000000 */
[----:B------:R-:W-:Y:S01]  /*4b90*/  IABS R15, R16 ;  /* 0x00000010000f7213 */ /* 0x000fe20000000000 */
[--C-:B------:R-:W-:Y:S01]  /*4ba0*/  @!P6 IMAD.IADD R11, R11, 0x1, -R3.reuse ;  /* 0x000000010b0be824 */ /* 0x100fe200078e0a03 */
[----:B------:R-:W-:Y:S01]  /*4bb0*/  IABS R19, R6 ;  /* 0x0000000600137213 */ /* 0x000fe20000000000 */
[--C-:B------:R-:W-:Y:S01]  /*4bc0*/  @!P2 IMAD.IADD R7, R7, 0x1, -R3.reuse ;  /* 0x000000010707a824 */ /* 0x100fe200078e0a03 */
[C---:B------:R-:W-:Y:S01]  /*4bd0*/  ISETP.GT.U32.AND P2, PT, R3.reuse, R13, PT ;  /* 0x0000000d0300720c */ /* 0x040fe20003f44070 */
[----:B------:R-:W-:Y:S01]  /*4be0*/  @!P5 IMAD.IADD R10, R10, 0x1, -R3 ;  /* 0x000000010a0ad824 */ /* 0x000fe200078e0a03 */
[C---:B------:R-:W-:Y:S01]  /*4bf0*/  ISETP.GT.U32.AND P5, PT, R3.reuse, R11, PT ;  /* 0x0000000b0300720c */ /* 0x040fe20003fa4070 */
[----:B0-----:R-:W-:Y:S01]  /*4c00*/  IMAD.MOV.U32 R9, RZ, RZ, R4 ;  /* 0x000000ffff097224 */ /* 0x001fe200078e0004 */
[----:B------:R-:W-:Y:S01]  /*4c10*/  ISETP.GT.U32.AND P6, PT, R3, R7, PT ;  /* 0x000000070300720c */ /* 0x000fe20003fc4070 */
[----:B------:R-:W-:-:S04]  /*4c20*/  IMAD.HI.U32 R5, R17, R2, RZ ;  /* 0x0000000211057227 */ /* 0x000fc800078e00ff */
[----:B------:R-:W-:-:S04]  /*4c30*/  IMAD.HI.U32 R4, R17, R15, RZ ;  /* 0x0000000f11047227 */ /* 0x000fc800078e00ff */
[----:B------:R-:W-:Y:S02]  /*4c40*/  IMAD.MOV R5, RZ, RZ, -R5 ;  /* 0x000000ffff057224 */ /* 0x000fe400078e0a05 */
[----:B------:R-:W-:Y:S02]  /*4c50*/  IMAD.MOV R4, RZ, RZ, -R4 ;  /* 0x000000ffff047224 */ /* 0x000fe400078e0a04 */
[----:B------:R-:W-:Y:S01]  /*4c60*/  @!P3 IMAD.MOV R9, RZ, RZ, -R9 ;  /* 0x000000ffff09b224 */ /* 0x000fe200078e0a09 */
[C---:B------:R-:W-:Y:S01]  /*4c70*/  ISETP.GT.U32.AND P3, PT, R3.reuse, R10, PT ;  /* 0x0000000a0300720c */ /* 0x040fe20003f64070 */
[C---:B------:R-:W-:Y:S02]  /*4c80*/  IMAD R2, R3.reuse, R5, R2 ;  /* 0x0000000503027224 */ /* 0x040fe400078e0202 */
[----:B------:R-:W-:Y:S01]  /*4c90*/  IMAD R15, R3, R4, R15 ;  /* 0x00000004030f7224 */ /* 0x000fe200078e020f */
[----:B------:R0:W-:Y:S01]  /*4ca0*/  STL [R1+0x2f0], R9 ;  /* 0x0002f00901007387 */ /* 0x0001e20000100800 */
[--C-:B------:R-:W-:Y:S01]  /*4cb0*/  @!P2 IMAD.IADD R13, R13, 0x1, -R3.reuse ;  /* 0x000000010d0da824 */ /* 0x100fe200078e0a03 */
[----:B------:R-:W-:Y:S01]  /*4cc0*/  ISETP.GT.U32.AND P2, PT, R3, R2, PT ;  /* 0x000000020300720c */ /* 0x000fe20003f44070 */
[----:B------:R-:W-:Y:S01]  /*4cd0*/  @!P5 IMAD.IADD R11, R11, 0x1, -R3 ;  /* 0x000000010b0bd824 */ /* 0x000fe200078e0a03 */
[----:B------:R-:W-:Y:S01]  /*4ce0*/  ISETP.GT.U32.AND P5, PT, R3, R15, PT ;  /* 0x0000000f0300720c */ /* 0x000fe20003fa4070 */
[----:B------:R-:W-:-:S02]  /*4cf0*/  VIADD R4, R12, 0x14c ;  /* 0x0000014c0c047836 */ /* 0x000fc40000000000 */
[----:B------:R-:W-:Y:S02]  /*4d00*/  VIADD R5, R12, 0x14e ;  /* 0x0000014e0c057836 */ /* 0x000fe40000000000 */
[--C-:B------:R-:W-:Y:S01]  /*4d10*/  @!P3 IMAD.IADD R10, R10, 0x1, -R3.reuse ;  /* 0x000000010a0ab824 */ /* 0x100fe200078e0a03 */
[----:B------:R-:W-:Y:S01]  /*4d20*/  ISETP.GE.AND P3, PT, R20, RZ, PT ;  /* 0x000000ff1400720c */ /* 0x000fe20003f66270 */
[--C-:B------:R-:W-:Y:S01]  /*4d30*/  @!P6 IMAD.IADD R7, R7, 0x1, -R3.reuse ;  /* 0x000000010707e824 */ /* 0x100fe200078e0a03 */
[----:B------:R-:W-:Y:S01]  /*4d40*/  IABS R20, R4 ;  /* 0x0000000400147213 */ /* 0x000fe20000000000 */
[----:B------:R-:W-:Y:S01]  /*4d50*/  IMAD.HI.U32 R14, R17, R19, RZ ;  /* 0x00000013110e7227 */ /* 0x000fe200078e00ff */
[----:B------:R-:W-:Y:S02]  /*4d60*/  IABS R18, R5 ;  /* 0x0000000500127213 */ /* 0x000fe40000000000 */
[----:B------:R-:W-:Y:S01]  /*4d70*/  ISETP.GE.AND P6, PT, R0, RZ, PT ;  /* 0x000000ff0000720c */ /* 0x000fe20003fc6270 */
[--C-:B------:R-:W-:Y:S01]  /*4d80*/  @!P2 IMAD.IADD R2, R2, 0x1, -R3.reuse ;  /* 0x000000010202a824 */ /* 0x100fe200078e0a03 */
[----:B------:R-:W-:Y:S01]  /*4d90*/  ISETP.GE.AND P2, PT, R16, RZ, PT ;  /* 0x000000ff1000720c */ /* 0x000fe20003f46270 */
[----:B------:R-:W-:-:S02]  /*4da0*/  @!P5 IMAD.IADD R15, R15, 0x1, -R3 ;  /* 0x000000010f0fd824 */ /* 0x000fc400078e0a03 */
[----:B------:R-:W-:Y:S02]  /*4db0*/  IMAD.MOV.U32 R16, RZ, RZ, R20 ;  /* 0x000000ffff107224 */ /* 0x000fe400078e0014 */
[----:B------:R-:W-:Y:S01]  /*4dc0*/  IMAD.MOV.U32 R21, RZ, RZ, R13 ;  /* 0x000000ffff157224 */ /* 0x000fe200078e000d */
[----:B------:R-:W-:Y:S01]  /*4dd0*/  ISETP.GT.U32.AND P5, PT, R3, R15, PT ;  /* 0x0000000f0300720c */ /* 0x000fe20003fa4070 */
[----:B------:R-:W-:-:S04]  /*4de0*/  IMAD.HI.U32 R13, R17, R16, RZ ;  /* 0x00000010110d7227 */ /* 0x000fc800078e00ff */
[----:B------:R-:W-:Y:S02]  /*4df0*/  IMAD.MOV R14, RZ, RZ, -R14 ;  /* 0x000000ffff0e7224 */ /* 0x000fe400078e0a0e */
[----:B0-----:R-:W-:Y:S02]  /*4e00*/  IMAD.MOV.U32 R9, RZ, RZ, R7 ;  /* 0x000000ffff097224 */ /* 0x001fe400078e0007 */
[----:B------:R-:W-:Y:S01]  /*4e10*/  @!P0 IMAD.MOV R21, RZ, RZ, -R21 ;  /* 0x000000ffff158224 */ /* 0x000fe200078e0a15 */
[C---:B------:R-:W-:Y:S01]  /*4e20*/  ISETP.GT.U32.AND P0, PT, R3.reuse, R2, PT ;  /* 0x000000020300720c */ /* 0x040fe20003f04070 */
[----:B------:R-:W-:Y:S02]  /*4e30*/  IMAD.MOV R7, RZ, RZ, -R13 ;  /* 0x000000ffff077224 */ /* 0x000fe400078e0a0d */
[C---:B------:R-:W-:Y:S01]  /*4e40*/  IMAD R19, R3.reuse, R14, R19 ;  /* 0x0000000e03137224 */ /* 0x040fe200078e0213 */
[----:B------:R-:W-:Y:S01]  /*4e50*/  STL [R1+0x2f4], R21 ;  /* 0x0002f41501007387 */ /* 0x000fe20000100800 */
[----:B------:R-:W-:-:S02]  /*4e60*/  IMAD R16, R3, R7, R16 ;  /* 0x0000000703107224 */ /* 0x000fc400078e0210 */
[----:B------:R-:W-:-:S04]  /*4e70*/  IMAD.HI.U32 R0, R17, R18, RZ ;  /* 0x0000001211007227 */ /* 0x000fc800078e00ff */
[----:B------:R-:W-:Y:S01]  /*4e80*/  @!P4 IMAD.MOV R9, RZ, RZ, -R9 ;  /* 0x000000ffff09c224 */ /* 0x000fe200078e0a09 */
[----:B------:R-:W-:Y:S01]  /*4e90*/  ISETP.GT.U32.AND P4, PT, R3, R19, PT ;  /* 0x000000130300720c */ /* 0x000fe20003f84070 */
[--C-:B------:R-:W-:Y:S01]  /*4ea0*/  @!P5 IMAD.IADD R15, R15, 0x1, -R3.reuse ;  /* 0x000000010f0fd824 */ /* 0x100fe200078e0a03 */
[----:B------:R-:W-:Y:S01]  /*4eb0*/  ISETP.GT.U32.AND P5, PT, R3, R16, PT ;  /* 0x000000100300720c */ /* 0x000fe20003fa4070 */
[----:B------:R-:W-:Y:S01]  /*4ec0*/  IMAD.MOV R0, RZ, RZ, -R0 ;  /* 0x000000ffff007224 */ /* 0x000fe200078e0a00 */
[----:B------:R0:W-:Y:S01]  /*4ed0*/  STL [R1+0x2f8], R9 ;  /* 0x0002f80901007387 */ /* 0x0001e20000100800 */
[----:B------:R-:W-:Y:S01]  /*4ee0*/  @!P0 IMAD.IADD R2, R2, 0x1, -R3 ;  /* 0x0000000102028824 */ /* 0x000fe200078e0a03 */
[----:B------:R-:W-:Y:S01]  /*4ef0*/  ISETP.GE.AND P0, PT, R5, RZ, PT ;  /* 0x000000ff0500720c */ /* 0x000fe20003f06270 */
[----:B------:R-:W-:Y:S02]  /*4f00*/  IMAD R18, R3, R0, R18 ;  /* 0x0000000003127224 */ /* 0x000fe400078e0212 */
[----:B------:R-:W-:Y:S01]  /*4f10*/  @!P1 IMAD.MOV R11, RZ, RZ, -R11 ;  /* 0x000000ffff0b9224 */ /* 0x000fe200078e0a0b */
[----:B------:R-:W-:Y:S01]  /*4f20*/  ISETP.GE.AND P1, PT, R6, RZ, PT ;  /* 0x000000ff0600720c */ /* 0x000fe20003f26270 */
[----:B------:R-:W-:-:S02]  /*4f30*/  VIADD R5, R12, 0x148 ;  /* 0x000001480c057836 */ /* 0x000fc40000000000 */
[----:B------:R-:W-:Y:S01]  /*4f40*/  IMAD.MOV.U32 R6, RZ, RZ, R2 ;  /* 0x000000ffff067224 */ /* 0x000fe200078e0002 */
[----:B------:R-:W-:Y:S01]  /*4f50*/  STL [R1+0x2fc], R11 ;  /* 0x0002fc0b01007387 */ /* 0x000fe20000100800 */
[----:B0-----:R-:W-:Y:S02]  /*4f60*/  IMAD.MOV.U32 R9, RZ, RZ, R10 ;  /* 0x000000ffff097224 */ /* 0x001fe400078e000a */
[----:B------:R-:W-:Y:S01]  /*4f70*/  @!P4 IMAD.IADD R19, R19, 0x1, -R3 ;  /* 0x000000011313c824 */ /* 0x000fe200078e0a03 */
[----:B------:R-:W-:Y:S01]  /*4f80*/  ISETP.GE.AND P4, PT, R4, RZ, PT ;  /* 0x000000ff0400720c */ /* 0x000fe20003f86270 */
[----:B------:R-:W-:Y:S01]  /*4f90*/  @!P6 IMAD.MOV R9, RZ, RZ, -R9 ;  /* 0x000000ffff09e224 */ /* 0x000fe200078e0a09 */
[----:B------:R-:W-:Y:S01]  /*4fa0*/  ISETP.GT.U32.AND P6, PT, R3, R18, PT ;  /* 0x000000120300720c */ /* 0x000fe20003fc4070 */
[----:B------:R-:W-:Y:S01]  /*4fb0*/  @!P3 IMAD.MOV R6, RZ, RZ, -R6 ;  /* 0x000000ffff06b224 */ /* 0x000fe200078e0a06 */
[----:B------:R-:W-:Y:S01]  /*4fc0*/  IABS R4, R5 ;  /* 0x0000000500047213 */ /* 0x000fe20000000000 */
[----:B------:R-:W-:Y:S01]  /*4fd0*/  @!P5 IMAD.IADD R16, R16, 0x1, -R3 ;  /* 0x000000011010d824 */ /* 0x000fe200078e0a03 */
[----:B------:R-:W-:Y:S01]  /*4fe0*/  STL [R1+0x314], R9 ;  /* 0x0003140901007387 */ /* 0x000fe20000100800 */
[----:B------:R-:W-:-:S02]  /*4ff0*/  VIADD R0, R12, 0x14a ;  /* 0x0000014a0c007836 */ /* 0x000fc40000000000 */
[C---:B------:R-:W-:Y:S01]  /*5000*/  VIADD R10, R12.reuse, 0x146 ;  /* 0x000001460c0a7836 */ /* 0x040fe20000000000 */
[----:B------:R0:W-:Y:S01]  /*5010*/  STL [R1+0x350], R6 ;  /* 0x0003500601007387 */ /* 0x0001e20000100800 */
[C---:B------:R-:W-:Y:S01]  /*5020*/  ISETP.GT.U32.AND P5, PT, R3.reuse, R16, PT ;  /* 0x000000100300720c */ /* 0x040fe20003fa4070 */
[----:B------:R-:W-:Y:S01]  /*5030*/  IMAD.MOV.U32 R21, RZ, RZ, R15 ;  /* 0x000000ffff157224 */ /* 0x000fe200078e000f */
[----:B------:R-:W-:Y:S01]  /*5040*/  IABS R13, R0 ;  /* 0x00000000000d7213 */ /* 0x000fe20000000000 */
[----:B------:R-:W-:Y:S01]  /*5050*/  VIADD R2, R12, 0x144 ;  /* 0x000001440c027836 */ /* 0x000fe20000000000 */
[----:B------:R-:W-:Y:S01]  /*5060*/  IABS R14, R10 ;  /* 0x0000000a000e7213 */ /* 0x000fe20000000000 */
[----:B------:R-:W-:Y:S01]  /*5070*/  @!P6 IMAD.IADD R18, R18, 0x1, -R3 ;  /* 0x000000011212e824 */ /* 0x000fe200078e0a03 */
[----:B------:R-:W-:Y:S01]  /*5080*/  ISETP.GT.U32.AND P6, PT, R3, R19, PT ;  /* 0x000000130300720c */ /* 0x000fe20003fc4070 */
[----:B------:R-:W-:-:S03]  /*5090*/  IMAD.HI.U32 R7, R17, R13, RZ ;  /* 0x0000000d11077227 */ /* 0x000fc600078e00ff */
[----:B------:R-:W-:Y:S01]  /*50a0*/  ISETP.GT.U32.AND P3, PT, R3, R18, PT ;  /* 0x000000120300720c */ /* 0x000fe20003f64070 */
[----:B0-----:R-:W-:-:S04]  /*50b0*/  IMAD.HI.U32 R6, R17, R4, RZ ;  /* 0x0000000411067227 */ /* 0x001fc800078e00ff */
[----:B------:R-:W-:Y:S02]  /*50c0*/  IMAD.MOV R6, RZ, RZ, -R6 ;  /* 0x000000ffff067224 */ /* 0x000fe400078e0a06 */
[----:B------:R-:W-:Y:S02]  /*50d0*/  IMAD.MOV R7, RZ, RZ, -R7 ;  /* 0x000000ffff077224 */ /* 0x000fe400078e0a07 */
[C---:B------:R-:W-:Y:S02]  /*50e0*/  IMAD R4, R3.reuse, R6, R4 ;  /* 0x0000000603047224 */ /* 0x040fe400078e0204 */
[----:B------:R-:W-:Y:S02]  /*50f0*/  @!P5 IMAD.IADD R16, R16, 0x1, -R3 ;  /* 0x000000011010d824 */ /* 0x000fe400078e0a03 */
[C---:B------:R-:W-:Y:S01]  /*5100*/  IMAD R13, R3.reuse, R7, R13 ;  /* 0x00000007030d7224 */ /* 0x040fe200078e020d */
[----:B------:R-:W-:Y:S01]  /*5110*/  ISETP.GT.U32.AND P5, PT, R3, R4, PT ;  /* 0x000000040300720c */ /* 0x000fe20003fa4070 */
[----:B------:R-:W-:Y:S01]  /*5120*/  @!P6 IMAD.IADD R19, R19, 0x1, -R3 ;  /* 0x000000011313e824 */ /* 0x000fe200078e0a03 */
[----:B------:R-:W-:Y:S01]  /*5130*/  IABS R7, R2 ;  /* 0x0000000200077213 */ /* 0x000fe20000000000 */
[----:B------:R-:W-:Y:S01]  /*5140*/  VIADD R6, R12, 0x142 ;  /* 0x000001420c067836 */ /* 0x000fe20000000000 */
[----:B------:R-:W-:Y:S01]  /*5150*/  ISETP.GT.U32.AND P6, PT, R3, R13, PT ;  /* 0x0000000d0300720c */ /* 0x000fe20003fc4070 */
[----:B------:R-:W-:-:S02]  /*5160*/  @!P2 IMAD.MOV R21, RZ, RZ, -R21 ;  /* 0x000000ffff15a224 */ /* 0x000fc400078e0a15 */
[----:B------:R-:W-:Y:S01]  /*5170*/  IMAD.MOV.U32 R9, RZ, RZ, R19 ;  /* 0x000000ffff097224 */ /* 0x000fe200078e0013 */
[----:B------:R-:W-:Y:S01]  /*5180*/  IABS R11, R6 ;  /* 0x00000006000b7213 */ /* 0x000fe20000000000 */
[--C-:B------:R-:W-:Y:S01]  /*5190*/  @!P3 IMAD.IADD R18, R18, 0x1, -R3.reuse ;  /* 0x000000011212b824 */ /* 0x100fe200078e0a03 */
[----:B------:R-:W-:Y:S01]  /*51a0*/  ISETP.GE.AND P3, PT, R0, RZ, PT ;  /* 0x000000ff0000720c */ /* 0x000fe20003f66270 */
[----:B------:R-:W-:Y:S01]  /*51b0*/  IMAD.HI.U32 R20, R17, R14, RZ ;  /* 0x0000000e11147227 */ /* 0x000fe200078e00ff */
[----:B------:R-:W-:Y:S03]  /*51c0*/  STL [R1+0x340], R21 ;  /* 0x0003401501007387 */ /* 0x000fe60000100800 */
[--C-:B------:R-:W-:Y:S02]  /*51d0*/  @!P5 IMAD.IADD R4, R4, 0x1, -R3.reuse ;  /* 0x000000010404d824 */ /* 0x100fe400078e0a03 */
[----:B------:R-:W-:Y:S01]  /*51e0*/  @!P6 IMAD.IADD R13, R13, 0x1, -R3 ;  /* 0x000000010d0de824 */ /* 0x000fe200078e0a03 */
[----:B------:R-:W-:Y:S01]  /*51f0*/  ISETP.GE.AND P6, PT, R5, RZ, PT ;  /* 0x000000ff0500720c */ /* 0x000fe20003fc6270 */
[----:B------:R-:W-:Y:S01]  /*5200*/  IMAD.HI.U32 R15, R17, R11, RZ ;  /* 0x0000000b110f7227 */ /* 0x000fe200078e00ff */
[----:B------:R-:W-:-:S02]  /*5210*/  ISETP.GT.U32.AND P2, PT, R3, R4, PT ;  /* 0x000000040300720c */ /* 0x000fc40003f44070 */
[----:B------:R-:W-:Y:S01]  /*5220*/  ISETP.GT.U32.AND P5, PT, R3, R13, PT ;  /* 0x0000000d0300720c */ /* 0x000fe20003fa4070 */
[----:B------:R-:W-:Y:S02]  /*5230*/  IMAD.MOV R15, RZ, RZ, -R15 ;  /* 0x000000ffff0f7224 */ /* 0x000fe400078e0a0f */
[----:B------:R-:W-:Y:S02]  /*5240*/  @!P1 IMAD.MOV R9, RZ, RZ, -R9 ;  /* 0x000000ffff099224 */ /* 0x000fe400078e0a09 */
[----:B------:R-:W-:Y:S02]  /*5250*/  IMAD.MOV R20, RZ, RZ, -R20 ;  /* 0x000000ffff147224 */ /* 0x000fe400078e0a14 */
[----:B------:R-:W-:Y:S01]  /*5260*/  @!P0 IMAD.MOV R18, RZ, RZ, -R18 ;  /* 0x000000ffff128224 */ /* 0x000fe200078e0a12 */
[----:B------:R-:W-:Y:S01]  /*5270*/  ISETP.GE.AND P0, PT, R10, RZ, PT ;  /* 0x000000ff0a00720c */ /* 0x000fe20003f06270 */
[----:B------:R-:W-:Y:S01]  /*5280*/  IMAD.HI.U32 R0, R17, R7, RZ ;  /* 0x0000000711007227 */ /* 0x000fe200078e00ff */
[----:B------:R0:W-:Y:S03]  /*5290*/  STL [R1+0x344], R9 ;  /* 0x0003440901007387 */ /* 0x0001e60000100800 */
[C---:B------:R-:W-:Y:S01]  /*52a0*/  IMAD R10, R3.reuse, R15, R11 ;  /* 0x0000000f030a7224 */ /* 0x040fe200078e020b */
[----:B------:R-:W-:Y:S01]  /*52b0*/  STL [R1+0x348], R18 ;  /* 0x0003481201007387 */ /* 0x000fe20000100800 */
[----:B------:R-:W-:-:S02]  /*52c0*/  IMAD R14, R3, R20, R14 ;  /* 0x00000014030e7224 */ /* 0x000fc400078e020e */
[----:B------:R-:W-:Y:S02]  /*52d0*/  IMAD.MOV R0, RZ, RZ, -R0 ;  /* 0x000000ffff007224 */ /* 0x000fe400078e0a00 */
[----:B------:R-:W-:Y:S01]  /*52e0*/  @!P2 IMAD.IADD R4, R4, 0x1, -R3 ;  /* 0x000000010404a824 */ /* 0x000fe200078e0a03 */
[C---:B------:R-:W-:Y:S01]  /*52f0*/  ISETP.GT.U32.AND P2, PT, R3.reuse, R10, PT ;  /* 0x0000000a0300720c */ /* 0x040fe20003f44070 */
[----:B0-----:R-:W-:Y:S01]  /*5300*/  IMAD.MOV.U32 R9, RZ, RZ, R16 ;  /* 0x000000ffff097224 */ /* 0x001fe200078e0010 */
[C---:B------:R-:W-:Y:S01]  /*5310*/  ISETP.GT.U32.AND P1, PT, R3.reuse, R14, PT ;  /* 0x0000000e0300720c */ /* 0x040fe20003f24070 */
[----:B------:R-:W-:Y:S02]  /*5320*/  IMAD R7, R3, R0, R7 ;  /* 0x0000000003077224 */ /* 0x000fe400078e0207 */
[----:B------:R-:W-:Y:S02]  /*5330*/  @!P4 IMAD.MOV R9, RZ, RZ, -R9 ;  /* 0x000000ffff09c224 */ /* 0x000fe400078e0a09 */
[----:B------:R-:W-:Y:S01]  /*5340*/  @!P5 IMAD.IADD R13, R13, 0x1, -R3 ;  /* 0x000000010d0dd824 */ /* 0x000fe200078e0a03 */
[----:B------:R-:W-:Y:S01]  /*5350*/  ISETP.GT.U32.AND P4, PT, R3, R7, PT ;  /* 0x000000070300720c */ /* 0x000fe20003f84070 */
[----:B------:R-:W-:Y:S01]  /*5360*/  VIADD R5, R12, 0x140 ;  /* 0x000001400c057836 */ /* 0x000fe20000000000 */
[----:B------:R0:W-:Y:S01]  /*5370*/  STL [R1+0x34c], R9 ;  /* 0x00034c0901007387 */ /* 0x0001e20000100800 */
[----:B------:R-:W-:Y:S01]  /*5380*/  ISETP.GE.AND P5, PT, R2, RZ, PT ;  /* 0x000000ff0200720c */ /* 0x000fe20003fa6270 */
[----:B------:R-:W-:-:S02]  /*5390*/  VIADD R2, R12, 0x13e ;  /* 0x0000013e0c027836 */ /* 0x000fc40000000000 */
[--C-:B------:R-:W-:Y:S01]  /*53a0*/  @!P2 IMAD.IADD R10, R10, 0x1, -R3.reuse ;  /* 0x000000010a0aa824 */ /* 0x100fe200078e0a03 */
[----:B------:R-:W-:Y:S01]  /*53b0*/  IABS R0, R5 ;  /* 0x0000000500007213 */ /* 0x000fe20000000000 */
[----:B------:R-:W-:Y:S01]  /*53c0*/  @!P1 IMAD.IADD R14, R14, 0x1, -R3 ;  /* 0x000000010e0e9824 */ /* 0x000fe200078e0a03 */
[----:B------:R-:W-:Y:S01]  /*53d0*/  ISETP.GE.AND P1, PT, R6, RZ, PT ;  /* 0x000000ff0600720c */ /* 0x000fe20003f26270 */
[----:B------:R-:W-:Y:S01]  /*53e0*/  VIADD R6, R12, 0x13c ;  /* 0x0000013c0c067836 */ /* 0x000fe20000000000 */
[----:B------:R-:W-:Y:S01]  /*53f0*/  ISETP.GT.U32.AND P2, PT, R3, R10, PT ;  /* 0x0000000a0300720c */ /* 0x000fe20003f44070 */
[----:B0-----:R-:W-:Y:S01]  /*5400*/  IMAD.MOV.U32 R9, RZ, RZ, R13 ;  /* 0x000000ffff097224 */ /* 0x001fe200078e000d */
[----:B------:R-:W-:Y:S01]  /*5410*/  IABS R13, R2 ;  /* 0x00000002000d7213 */ /* 0x000fe20000000000 */
[----:B------:R-:W-:-:S04]  /*5420*/  IMAD.HI.U32 R11, R17, R0, RZ ;  /* 0x00000000110b7227 */ /* 0x000fc800078e00ff */
[----:B------:R-:W-:Y:S01]  /*5430*/  @!P3 IMAD.MOV R9, RZ, RZ, -R9 ;  /* 0x000000ffff09b224 */ /* 0x000fe200078e0a09 */
[----:B------:R-:W-:Y:S01]  /*5440*/  ISETP.GT.U32.AND P3, PT, R3, R14, PT ;  /* 0x0000000e0300720c */ /* 0x000fe20003f64070 */
[----:B------:R-:W-:Y:S02]  /*5450*/  @!P4 IMAD.IADD R7, R7, 0x1, -R3 ;  /* 0x000000010707c824 */ /* 0x000fe400078e0a03 */
[----:B------:R-:W-:Y:S01]  /*5460*/  IMAD.MOV R11, RZ, RZ, -R11 ;  /* 0x000000ffff0b7224 */ /* 0x000fe200078e0a0b */
[----:B------:R0:W-:Y:S01]  /*5470*/  STL [R1+0x378], R9 ;  /* 0x0003780901007387 */ /* 0x0001e20000100800 */
[----:B------:R-:W-:Y:S01]  /*5480*/  @!P2 IMAD.IADD R10, R10, 0x1, -R3 ;  /* 0x000000010a0aa824 */ /* 0x000fe200078e0a03 */
[C---:B------:R-:W-:Y:S01]  /*5490*/  ISETP.GT.U32.AND P4, PT, R3.reuse, R7, PT ;  /* 0x000000070300720c */ /* 0x040fe20003f84070 */
[----:B------:R-:W-:Y:S01]  /*54a0*/  IMAD R0, R3, R11, R0 ;  /* 0x0000000b03007224 */ /* 0x000fe200078e0200 */
[----:B------:R-:W-:Y:S01]  /*54b0*/  IABS R11, R6 ;  /* 0x00000006000b7213 */ /* 0x000fe20000000000 */
[----:B------:R-:W-:-:S04]  /*54c0*/  VIADD R20, R12, 0x116 ;  /* 0x000001160c147836 */ /* 0x000fc80000000000 */
[----:B------:R-:W-:Y:S01]  /*54d0*/  @!P3 IMAD.IADD R14, R14, 0x1, -R3 ;  /* 0x000000010e0eb824 */ /* 0x000fe200078e0a03 */
[----:B------:R-:W-:Y:S01]  /*54e0*/  ISETP.GT.U32.AND P3, PT, R3, R0, PT ;  /* 0x000000000300720c */ /* 0x000fe20003f64070 */
[----:B0-----:R-:W-:Y:S01]  /*54f0*/  IMAD.MOV.U32 R9, RZ, RZ, R4 ;  /* 0x000000ffff097224 */ /* 0x001fe200078e0004 */
[----:B------:R-:W-:Y:S01]  /*5500*/  IABS R21, R20 ;  /* 0x0000001400157213 */ /* 0x000fe20000000000 */
[----:B------:R-:W-:-:S04]  /*5510*/  IMAD.HI.U32 R4, R17, R13, RZ ;  /* 0x0000000d11047227 */ /* 0x000fc800078e00ff */
[----:B------:R-:W-:Y:S02]  /*5520*/  IMAD.MOV R4, RZ, RZ, -R4 ;  /* 0x000000ffff047224 */ /* 0x000fe400078e0a04 */
[----:B------:R-:W-:Y:S01]  /*5530*/  @!P4 IMAD.IADD R7, R7, 0x1, -R3 ;  /* 0x000000010707c824 */ /* 0x000fe200078e0a03 */
[----:B------:R-:W-:Y:S01]  /*5540*/  ISETP.GE.AND P4, PT, R2, RZ, PT ;  /* 0x000000ff0200720c */ /* 0x000fe20003f86270 */
[----:B------:R-:W-:Y:S02]  /*5550*/  IMAD R13, R3, R4, R13 ;  /* 0x00000004030d7224 */ /* 0x000fe400078e020d */
[----:B------:R-:W-:Y:S01]  /*5560*/  @!P6 IMAD.MOV R9, RZ, RZ, -R9 ;  /* 0x000000ffff09e224 */ /* 0x000fe200078e0a09 */
[----:B------:R-:W-:Y:S01]  /*5570*/  ISETP.GE.AND P6, PT, R5, RZ, PT ;  /* 0x000000ff0500720c */ /* 0x000fe20003fc6270 */
[----:B------:R-:W-:Y:S01]  /*5580*/  VIADD R2, R12, 0x13a ;  /* 0x0000013a0c027836 */ /* 0x000fe20000000000 */
[----:B------:R-:W-:Y:S01]  /*5590*/  ISETP.GT.U32.AND P2, PT, R3, R13, PT ;  /* 0x0000000d0300720c */ /* 0x000fe20003f44070 */
[----:B------:R-:W-:Y:S01]  /*55a0*/  IMAD.HI.U32 R16, R17, R11, RZ ;  /* 0x0000000b11107227 */ /* 0x000fe200078e00ff */
[----:B------:R0:W-:Y:S02]  /*55b0*/  STL [R1+0x3c4], R9 ;  /* 0x0003c40901007387 */ /* 0x0001e40000100800 */
[----:B------:R-:W-:Y:S01]  /*55c0*/  IABS R5, R2 ;  /* 0x0000000200057213 */ /* 0x000fe20000000000 */
[----:B------:R-:W-:-:S02]  /*55d0*/  IMAD.MOV R16, RZ, RZ, -R16 ;  /* 0x000000ffff107224 */ /* 0x000fc400078e0a10 */
[----:B------:R-:W-:Y:S01]  /*55e0*/  @!P3 IMAD.IADD R0, R0, 0x1, -R3 ;  /* 0x000000010000b824 */ /* 0x000fe200078e0a03 */
[----:B------:R-:W-:Y:S01]  /*55f0*/  ISETP.GE.AND P3, PT, R6, RZ, PT ;  /* 0x000000ff0600720c */ /* 0x000fe20003f66270 */
[----:B------:R-:W-:Y:S02]  /*5600*/  IMAD R11, R3, R16, R11 ;  /* 0x00000010030b7224 */ /* 0x000fe400078e020b */
[----:B------:R-:W-:Y:S02]  /*5610*/  VIADD R4, R12, 0x138 ;  /* 0x000001380c047836 */ /* 0x000fe40000000000 */
[----:B------:R-:W-:Y:S02]  /*5620*/  @!P2 IMAD.IADD R13, R13, 0x1, -R3 ;  /* 0x000000010d0da824 */ /* 0x000fe400078e0a03 */
[----:B0-----:R-:W-:Y:S01]  /*5630*/  IMAD.MOV.U32 R9, RZ, RZ, R14 ;  /* 0x000000ffff097224 */ /* 0x001fe200078e000e */
[----:B------:R-:W-:Y:S01]  /*5640*/  IABS R15, R4 ;  /* 0x00000004000f7213 */ /* 0x000fe20000000000 */
[----:B------:R-:W-:Y:S01]  /*5650*/  IMAD.MOV.U32 R14, RZ, RZ, R7 ;  /* 0x000000ffff0e7224 */ /* 0x000fe200078e0007 */
[C---:B------:R-:W-:Y:S01]  /*5660*/  ISETP.GT.U32.AND P2, PT, R3.reuse, R13, PT ;  /* 0x0000000d0300720c */ /* 0x040fe20003f44070 */
[----:B------:R-:W-:Y:S01]  /*5670*/  @!P0 IMAD.MOV R9, RZ, RZ, -R9 ;  /* 0x000000ffff098224 */ /* 0x000fe200078e0a09 */
[----:B------:R-:W-:Y:S01]  /*5680*/  ISETP.GT.U32.AND P0, PT, R3, R0, PT ;  /* 0x000000000300720c */ /* 0x000fe20003f04070 */
[----:B------:R-:W-:-:S03]  /*5690*/  IMAD.HI.U32 R6, R17, R5, RZ ;  /* 0x0000000511067227 */ /* 0x000fc600078e00ff */
[----:B------:R0:W-:Y:S01]  /*56a0*/  STL [R1+0x3c0], R9 ;  /* 0x0003c00901007387 */ /* 0x0001e20000100800 */
[----:B------:R-:W-:Y:S01]  /*56b0*/  @!P5 IMAD.MOV R14, RZ, RZ, -R14 ;  /* 0x000000ffff0ed224 */ /* 0x000fe200078e0a0e */
[----:B------:R-:W-:Y:S01]  /*56c0*/  ISETP.GT.U32.AND P5, PT, R3, R11, PT ;  /* 0x0000000b0300720c */ /* 0x000fe20003fa4070 */
[----:B------:R-:W-:Y:S02]  /*56d0*/  IMAD.MOV R6, RZ, RZ, -R6 ;  /* 0x000000ffff067224 */ /* 0x000fe400078e0a06 */
[----:B------:R-:W-:Y:S01]  /*56e0*/  IMAD.HI.U32 R7, R17, R15, RZ ;  /* 0x0000000f11077227 */ /* 0x000fe200078e00ff */
[----:B------:R1:W-:Y:S03]  /*56f0*/  STL [R1+0x364], R14 ;  /* 0x0003640e01007387 */ /* 0x0003e60000100800 */
[----:B------:R-:W-:Y:S02]  /*5700*/  IMAD R5, R3, R6, R5 ;  /* 0x0000000603057224 */ /* 0x000fe400078e0205 */
[----:B------:R-:W-:-:S02]  /*5710*/  @!P2 IMAD.IADD R13, R13, 0x1, -R3 ;  /* 0x000000010d0da824 */ /* 0x000fc400078e0a03 */
[----:B------:R-:W-:Y:S01]  /*5720*/  IMAD.MOV R7, RZ, RZ, -R7 ;  /* 0x000000ffff077224 */ /* 0x000fe200078e0a07 */
[----:B------:R-:W-:Y:S01]  /*5730*/  ISETP.GT.U32.AND P2, PT, R3, R5, PT ;  /* 0x000000050300720c */ /* 0x000fe20003f44070 */
[--C-:B------:R-:W-:Y:S01]  /*5740*/  @!P0 IMAD.IADD R0, R0, 0x1, -R3.reuse ;  /* 0x0000000100008824 */ /* 0x100fe200078e0a03 */
[----:B------:R-:W-:Y:S01]  /*5750*/  ISETP.GE.AND P0, PT, R4, RZ, PT ;  /* 0x000000ff0400720c */ /* 0x000fe20003f06270 */
[----:B------:R-:W-:Y:S02]  /*5760*/  @!P5 IMAD.IADD R11, R11, 0x1, -R3 ;  /* 0x000000010b0bd824 */ /* 0x000fe400078e0a03 */
[----:B0-----:R-:W-:Y:S02]  /*5770*/  IMAD.MOV.U32 R9, RZ, RZ, R10 ;  /* 0x000000ffff097224 */ /* 0x001fe400078e000a */
[C---:B------:R-:W-:Y:S01]  /*5780*/  IMAD R15, R3.reuse, R7, R15 ;  /* 0x00000007030f7224 */ /* 0x040fe200078e020f */
[----:B------:R-:W-:Y:S01]  /*5790*/  ISETP.GT.U32.AND P5, PT, R3, R11, PT ;  /* 0x0000000b0300720c */ /* 0x000fe20003fa4070 */
[----:B-1----:R-:W-:-:S02]  /*57a0*/  IMAD.MOV.U32 R14, RZ, RZ, R0 ;  /* 0x000000ffff0e7224 */ /* 0x002fc400078e0000 */
[----:B------:R-:W-:Y:S01]  /*57b0*/  @!P1 IMAD.MOV R9, RZ, RZ, -R9 ;  /* 0x000000ffff099224 */ /* 0x000fe200078e0a09 */
[----:B------:R-:W-:Y:S01]  /*57c0*/  ISETP.GE.AND P1, PT, R2, RZ, PT ;  /* 0x000000ff0200720c */ /* 0x000fe20003f26270 */
[----:B------:R-:W-:Y:S01]  /*57d0*/  @!P6 IMAD.MOV R14, RZ, RZ, -R14 ;  /* 0x000000ffff0ee224 */ /* 0x000fe200078e0a0e */
[----:B------:R-:W-:Y:S01]  /*57e0*/  ISETP.GT.U32.AND P6, PT, R3, R15, PT ;  /* 0x0000000f0300720c */ /* 0x000fe20003fc4070 */
[--C-:B------:R-:W-:Y:S01]  /*57f0*/  @!P2 IMAD.IADD R5, R5, 0x1, -R3.reuse ;  /* 0x000000010505a824 */ /* 0x100fe200078e0a03 */
[----:B------:R0:W-:Y:S01]  /*5800*/  STL [R1+0x374], R9 ;  /* 0x0003740901007387 */ /* 0x0001e20000100800 */
[C---:B------:R-:W-:Y:S02]  /*5810*/  VIADD R10, R12.reuse, 0x136 ;  /* 0x000001360c0a7836 */ /* 0x040fe40000000000 */
[C---:B------:R-:W-:Y:S01]  /*5820*/  VIADD R7, R12.reuse, 0x134 ;  /* 0x000001340c077836 */ /* 0x040fe20000000000 */
[----:B------:R-:W-:Y:S01]  /*5830*/  ISETP.GT.U32.AND P2, PT, R3, R5, PT ;  /* 0x000000050300720c */ /* 0x000fe20003f44070 */
[----:B------:R-:W-:Y:S01]  /*5840*/  @!P5 IMAD.IADD R11, R11, 0x1, -R3 ;  /* 0x000000010b0bd824 */ /* 0x000fe200078e0a03 */
[----:B------:R-:W-:Y:S01]  /*5850*/  IABS R4, R10 ;  /* 0x0000000a00047213 */ /* 0x000fe20000000000 */
[----:B------:R-:W-:Y:S01]  /*5860*/  STL [R1+0x3bc], R14 ;  /* 0x0003bc0e01007387 */ /* 0x000fe20000100800 */
[----:B------:R-:W-:Y:S01]  /*5870*/  IABS R6, R7 ;  /* 0x0000000700067213 */ /* 0x000fe20000000000 */
[----:B------:R-:W-:Y:S01]  /*5880*/  VIADD R2, R12, 0x132 ;  /* 0x000001320c027836 */ /* 0x000fe20000000000 */
[----:B------:R-:W-:Y:S01]  /*5890*/  ISETP.GE.AND P5, PT, R7, RZ, PT ;  /* 0x000000ff0700720c */ /* 0x000fe20003fa6270 */
[----:B0-----:R-:W-:-:S02]  /*58a0*/  IMAD.MOV.U32 R9, RZ, RZ, R13 ;  /* 0x000000ffff097224 */ /* 0x001fc400078e000d */
[----:B------:R-:W-:Y:S01]  /*58b0*/  @!P6 IMAD.IADD R15, R15, 0x1, -R3 ;  /* 0x000000010f0fe824 */ /* 0x000fe200078e0a03 */
[----:B------:R-:W-:Y:S01]  /*58c0*/  IABS R0, R2 ;  /* 0x0000000200007213 */ /* 0x000fe20000000000 */
[----:B------:R-:W-:Y:S01]  /*58d0*/  @!P4 IMAD.MOV R9, RZ, RZ, -R9 ;  /* 0x000000ffff09c224 */ /* 0x000fe200078e0a09 */
[----:B------:R-:W-:Y:S01]  /*58e0*/  ISETP.GE.AND P4, PT, R10, RZ, PT ;  /* 0x000000ff0a00720c */ /* 0x000fe20003f86270 */
[----:B------:R-:W-:Y:S01]  /*58f0*/  IMAD.HI.U32 R13, R17, R4, RZ ;  /* 0x00000004110d7227 */ /* 0x000fe200078e00ff */
[----:B------:R-:W-:Y:S02]  /*5900*/  ISETP.GT.U32.AND P6, PT, R3, R15, PT ;  /* 0x0000000f0300720c */ /* 0x000fe40003fc4070 */
[----:B------:R0:W-:Y:S01]  /*5910*/  STL [R1+0x3b4], R9 ;  /* 0x0003b40901007387 */ /* 0x0001e20000100800 */
[----:B------:R-:W-:-:S04]  /*5920*/  IMAD.HI.U32 R7, R17, R6, RZ ;  /* 0x0000000611077227 */ /* 0x000fc800078e00ff */
[----:B------:R-:W-:Y:S02]  /*5930*/  IMAD.MOV R13, RZ, RZ, -R13 ;  /* 0x000000ffff0d7224 */ /* 0x000fe400078e0a0d */
[----:B------:R-:W-:Y:S02]  /*5940*/  IMAD.MOV R7, RZ, RZ, -R7 ;  /* 0x000000ffff077224 */ /* 0x000fe400078e0a07 */
[----:B------:R-:W-:Y:S02]  /*5950*/  @!P2 IMAD.IADD R5, R5, 0x1, -R3 ;  /* 0x000000010505a824 */ /* 0x000fe400078e0a03 */
[----:B0-----:R-:W-:Y:S02]  /*5960*/  IMAD.MOV.U32 R9, RZ, RZ, R11 ;  /* 0x000000ffff097224 */ /* 0x001fe400078e000b */
[C---:B------:R-:W-:Y:S02]  /*5970*/  IMAD R4, R3.reuse, R13, R4 ;  /* 0x0000000d03047224 */ /* 0x040fe400078e0204 */
[----:B------:R-:W-:Y:S01]  /*5980*/  @!P3 IMAD.MOV R9, RZ, RZ, -R9 ;  /* 0x000000ffff09b224 */ /* 0x000fe200078e0a09 */
[----:B------:R-:W-:Y:S01]  /*5990*/  ISETP.GE.AND P3, PT, R2, RZ, PT ;  /* 0x000000ff0200720c */ /* 0x000fe20003f66270 */
[C---:B------:R-:W-:Y:S01]  /*59a0*/  IMAD R2, R3.reuse, R7, R6 ;  /* 0x0000000703027224 */ /* 0x040fe200078e0206 */
[----:B------:R-:W-:Y:S01]  /*59b0*/  ISETP.GT.U32.AND P2, PT, R3, R4, PT ;  /* 0x000000040300720c */ /* 0x000fe20003f44070 */
[----:B------:R-:W-:Y:S01]  /*59c0*/  IMAD.HI.U32 R10, R17, R0, RZ ;  /* 0x00000000110a7227 */ /* 0x000fe200078e00ff */
[----:B------:R0:W-:Y:S03]  /*59d0*/  STL [R1+0x3b0], R9 ;  /* 0x0003b00901007387 */ /* 0x0001e60000100800 */
[----:B------:R-:W-:-:S02]  /*59e0*/  IMAD.MOV R10, RZ, RZ, -R10 ;  /* 0x000000ffff0a7224 */ /* 0x000fc400078e0a0a */
[----:B------:R-:W-:Y:S02]  /*59f0*/  @!P6 IMAD.IADD R15, R15, 0x1, -R3 ;  /* 0x000000010f0fe824 */ /* 0x000fe400078e0a03 */
[C---:B------:R-:W-:Y:S02]  /*5a00*/  IMAD R0, R3.reuse, R10, R0 ;  /* 0x0000000a03007224 */ /* 0x040fe400078e0200 */
[----:B------:R-:W-:Y:S02]  /*5a10*/  VIADD R10, R12, 0x130 ;  /* 0x000001300c0a7836 */ /* 0x000fe40000000000 */
[----:B0-----:R-:W-:Y:S02]  /*5a20*/  IMAD.MOV.U32 R9, RZ, RZ, R5 ;  /* 0x000000ffff097224 */ /* 0x001fe400078e0005 */
[----:B------:R-:W-:Y:S01]  /*5a30*/  @!P2 IMAD.IADD R4, R4, 0x1, -R3 ;  /* 0x000000010404a824 */ /* 0x000fe200078e0a03 */
[----:B------:R-:W-:Y:S01]  /*5a40*/  ISETP.GE.AND P6, PT, R10, RZ, PT ;  /* 0x000000ff0a00720c */ /* 0x000fe20003fc6270 */
[----:B------:R-:W-:Y:S01]  /*5a50*/  @!P1 IMAD.MOV R9, RZ, RZ, -R9 ;  /* 0x000000ffff099224 */ /* 0x000fe200078e0a09 */
[C---:B------:R-:W-:Y:S01]  /*5a60*/  ISETP.GT.U32.AND P1, PT, R3.reuse, R2, PT ;  /* 0x000000020300720c */ /* 0x040fe20003f24070 */
[C---:B------:R-:W-:Y:S01]  /*5a70*/  VIADD R6, R12.reuse, 0x12c ;  /* 0x0000012c0c067836 */ /* 0x040fe20000000000 */
[----:B------:R-:W-:Y:S01]  /*5a80*/  ISETP.GT.U32.AND P2, PT, R3, R4, PT ;  /* 0x000000040300720c */ /* 0x000fe20003f44070 */
[C---:B------:R-:W-:Y:S01]  /*5a90*/  VIADD R5, R12.reuse, 0x12e ;  /* 0x0000012e0c057836 */ /* 0x040fe20000000000 */
[----:B------:R0:W-:Y:S01]  /*5aa0*/  STL [R1+0x3b8], R9 ;  /* 0x0003b80901007387 */ /* 0x0001e20000100800 */
[----:B------:R-:W-:Y:S01]  /*5ab0*/  IABS R10, R10 ;  /* 0x0000000a000a7213 */ /* 0x000fe20000000000 */
[----:B------:R-:W-:Y:S01]  /*5ac0*/  VIADD R7, R12, 0x12a ;  /* 0x0000012a0c077836 */ /* 0x000fe20000000000 */
[----:B------:R-:W-:Y:S01]  /*5ad0*/  IABS R13, R6 ;  /* 0x00000006000d7213 */ /* 0x000fe20000000000 */
[----:B------:R-:W-:Y:S01]  /*5ae0*/  IMAD.HI.U32 R24, R17, R21, RZ ;  /* 0x0000001511187227 */ /* 0x000fe200078e00ff */
[----:B------:R-:W-:-:S02]  /*5af0*/  IABS R11, R5 ;  /* 0x00000005000b7213 */ /* 0x000fc40000000000 */
[----:B------:R-:W-:Y:S01]  /*5b00*/  IABS R14, R7 ;  /* 0x00000007000e7213 */ /* 0x000fe20000000000 */
[----:B------:R-:W-:-:S04]  /*5b10*/  IMAD.HI.U32 R18, R17, R13, RZ ;  /* 0x0000000d11127227 */ /* 0x000fc800078e00ff */
[----:B0-----:R-:W-:Y:S02]  /*5b20*/  IMAD.MOV.U32 R9, RZ, RZ, R15 ;  /* 0x000000ffff097224 */ /* 0x001fe400078e000f */
[----:B------:R-:W-:Y:S02]  /*5b30*/  @!P1 IMAD.IADD R2, R2, 0x1, -R3 ;  /* 0x0000000102029824 */ /* 0x000fe400078e0a03 */
[----:B------:R-:W-:Y:S01]  /*5b40*/  @!P0 IMAD.MOV R9, RZ, RZ, -R9 ;  /* 0x000000ffff098224 */ /* 0x000fe200078e0a09 */
[----:B------:R-:W-:Y:S01]  /*5b50*/  ISETP.GT.U32.AND P0, PT, R3, R0, PT ;  /* 0x000000000300720c */ /* 0x000fe20003f04070 */
[----:B------:R-:W-:Y:S01]  /*5b60*/  IMAD.HI.U32 R15, R17, R10, RZ ;  /* 0x0000000a110f7227 */ /* 0x000fe200078e00ff */
[----:B------:R-:W-:Y:S02]  /*5b70*/  ISETP.GT.U32.AND P1, PT, R3, R2, PT ;  /* 0x000000020300720c */ /* 0x000fe40003f24070 */
[----:B------:R0:W-:Y:S01]  /*5b80*/  STL [R1+0x3ac], R9 ;  /* 0x0003ac0901007387 */ /* 0x0001e20000100800 */
[----:B------:R-:W-:-:S02]  /*5b90*/  IMAD.MOV R15, RZ, RZ, -R15 ;  /* 0x000000ffff0f7224 */ /* 0x000fc400078e0a0f */
[--C-:B------:R-:W-:Y:S01]  /*5ba0*/  @!P2 IMAD.IADD R4, R4, 0x1, -R3.reuse ;  /* 0x000000010404a824 */ /* 0x100fe200078e0a03 */
[----:B------:R-:W-:Y:S01]  /*5bb0*/  ISETP.GE.AND P2, PT, R5, RZ, PT ;  /* 0x000000ff0500720c */ /* 0x000fe20003f46270 */
[C---:B------:R-:W-:Y:S02]  /*5bc0*/  IMAD R10, R3.reuse, R15, R10 ;  /* 0x0000000f030a7224 */ /* 0x040fe400078e020a */
[----:B------:R-:W-:Y:S02]  /*5bd0*/  IMAD.MOV.U32 R19, RZ, RZ, R4 ;  /* 0x000000ffff137224 */ /* 0x000fe400078e0004 */
[--C-:B------:R-:W-:Y:S02]  /*5be0*/  @!P0 IMAD.IADD R0, R0, 0x1, -R3.reuse ;  /* 0x0000000100008824 */ /* 0x100fe400078e0a03 */
[----:B------:R-:W-:Y:S01]  /*5bf0*/  @!P1 IMAD.IADD R2, R2, 0x1, -R3 ;  /* 0x0000000102029824 */ /* 0x000fe200078e0a03 */
[----:B------:R-:W-:Y:S01]  /*5c00*/  ISETP.GT.U32.AND P1, PT, R3, R10, PT ;  /* 0x0000000a0300720c */ /* 0x000fe20003f24070 */
[----:B------:R-:W-:Y:S01]  /*5c10*/  IMAD.HI.U32 R16, R17, R11, RZ ;  /* 0x0000000b11107227 */ /* 0x000fe200078e00ff */
[----:B------:R-:W-:-:S03]  /*5c20*/  ISETP.GT.U32.AND P0, PT, R3, R0, PT ;  /* 0x000000000300720c */ /* 0x000fc60003f04070 */
[----:B------:R-:W-:Y:S02]  /*5c30*/  IMAD.MOV R18, RZ, RZ, -R18 ;  /* 0x000000ffff127224 */ /* 0x000fe400078e0a12 */
[----:B0-----:R-:W-:Y:S02]  /*5c40*/  IMAD.MOV.U32 R9, RZ, RZ, R2 ;  /* 0x000000ffff097224 */ /* 0x001fe400078e0002 */
[----:B------:R-:W-:-:S04]  /*5c50*/  IMAD.HI.U32 R15, R17, R14, RZ ;  /* 0x0000000e110f7227 */ /* 0x000fc800078e00ff */
[----:B------:R-:W-:Y:S02]  /*5c60*/  @!P4 IMAD.MOV R19, RZ, RZ, -R19 ;  /* 0x000000ffff13c224 */ /* 0x000fe400078e0a13 */
[----:B------:R-:W-:Y:S02]  /*5c70*/  IMAD.MOV R16, RZ, RZ, -R16 ;  /* 0x000000ffff107224 */ /* 0x000fe400078e0a10 */
[----:B------:R-:W-:Y:S01]  /*5c80*/  @!P5 IMAD.MOV R9, RZ, RZ, -R9 ;  /* 0x000000ffff09d224 */ /* 0x000fe200078e0a09 */
[----:B------:R-:W-:Y:S01]  /*5c90*/  STL [R1+0x3a8], R19 ;  /* 0x0003a81301007387 */ /* 0x000fe20000100800 */
[C---:B------:R-:W-:Y:S01]  /*5ca0*/  IMAD R4, R3.reuse, R18, R13 ;  /* 0x0000001203047224 */ /* 0x040fe200078e020d */
[----:B------:R-:W-:Y:S01]  /*5cb0*/  ISETP.GE.AND P5, PT, R6, RZ, PT ;  /* 0x000000ff0600720c */ /* 0x000fe20003fa6270 */
[----:B------:R-:W-:Y:S01]  /*5cc0*/  IMAD.MOV R15, RZ, RZ, -R15 ;  /* 0x000000ffff0f7224 */ /* 0x000fe200078e0a0f */
[----:B------:R0:W-:Y:S01]  /*5cd0*/  STL [R1+0x3a4], R9 ;  /* 0x0003a40901007387 */ /* 0x0001e20000100800 */
[----:B------:R-:W-:Y:S01]  /*5ce0*/  @!P0 IMAD.IADD R0, R0, 0x1, -R3 ;  /* 0x0000000100008824 */ /* 0x000fe200078e0a03 */
[C---:B------:R-:W-:Y:S01]  /*5cf0*/  ISETP.GT.U32.AND P0, PT, R3.reuse, R4, PT ;  /* 0x000000040300720c */ /* 0x040fe20003f04070 */
[----:B------:R-:W-:-:S02]  /*5d00*/  IMAD R11, R3, R16, R11 ;  /* 0x00000010030b7224 */ /* 0x000fc400078e020b */
[C---:B------:R-:W-:Y:S02]  /*5d10*/  IMAD R2, R3.reuse, R15, R14 ;  /* 0x0000000f03027224 */ /* 0x040fe400078e020e */
[----:B------:R-:W-:Y:S01]  /*5d20*/  @!P1 IMAD.IADD R10, R10, 0x1, -R3 ;  /* 0x000000010a0a9824 */ /* 0x000fe200078e0a03 */
[C---:B------:R-:W-:Y:S01]  /*5d30*/  ISETP.GT.U32.AND P4, PT, R3.reuse, R11, PT ;  /* 0x0000000b0300720c */ /* 0x040fe20003f84070 */
[C---:B------:R-:W-:Y:S02]  /*5d40*/  VIADD R5, R12.reuse, 0x128 ;  /* 0x000001280c057836 */ /* 0x040fe40000000000 */
[----:B0-----:R-:W-:Y:S01]  /*5d50*/  IMAD.MOV.U32 R9, RZ, RZ, R0 ;  /* 0x000000ffff097224 */ /* 0x001fe200078e0000 */
[C---:B------:R-:W-:Y:S01]  /*5d60*/  ISETP.GT.U32.AND P1, PT, R3.reuse, R10, PT ;  /* 0x0000000a0300720c */ /* 0x040fe20003f24070 */
[----:B------:R-:W-:Y:S01]  /*5d70*/  VIADD R6, R12, 0x126 ;  /* 0x000001260c067836 */ /* 0x000fe20000000000 */
[----:B------:R-:W-:Y:S01]  /*5d80*/  IABS R14, R5 ;  /* 0x00000005000e7213 */ /* 0x000fe20000000000 */
[----:B------:R-:W-:Y:S01]  /*5d90*/  @!P3 IMAD.MOV R9, RZ, RZ, -R9 ;  /* 0x000000ffff09b224 */ /* 0x000fe200078e0a09 */
[----:B------:R-:W-:Y:S01]  /*5da0*/  ISETP.GT.U32.AND P3, PT, R3, R2, PT ;  /* 0x000000020300720c */ /* 0x000fe20003f64070 */
[--C-:B------:R-:W-:Y:S01]  /*5db0*/  @!P0 IMAD.IADD R4, R4, 0x1, -R3.reuse ;  /* 0x0000000104048824 */ /* 0x100fe200078e0a03 */
[----:B------:R-:W-:Y:S01]  /*5dc0*/  IABS R15, R6 ;  /* 0x00000006000f7213 */ /* 0x000fe20000000000 */
[----:B------:R-:W-:Y:S01]  /*5dd0*/  IMAD.HI.U32 R16, R17, R14, RZ ;  /* 0x0000000e11107227 */ /* 0x000fe200078e00ff */
[----:B------:R0:W-:Y:S02]  /*5de0*/  STL [R1+0x3a0], R9 ;  /* 0x0003a00901007387 */ /* 0x0001e40000100800 */
[----:B------:R-:W-:Y:S01]  /*5df0*/  ISETP.GT.U32.AND P0, PT, R3, R4, PT ;  /* 0x000000040300720c */ /* 0x000fe20003f04070 */
[----:B------:R-:W-:-:S02]  /*5e00*/  @!P4 IMAD.IADD R11, R11, 0x1, -R3 ;  /* 0x000000010b0bc824 */ /* 0x000fc400078e0a03 */
[----:B------:R-:W-:Y:S01]  /*5e10*/  @!P1 IMAD.IADD R10, R10, 0x1, -R3 ;  /* 0x000000010a0a9824 */ /* 0x000fe200078e0a03 */
[----:B------:R-:W-:Y:S01]  /*5e20*/  ISETP.GE.AND P1, PT, R7, RZ, PT ;  /* 0x000000ff0700720c */ /* 0x000fe20003f26270 */
[----:B------:R-:W-:Y:S01]  /*5e30*/  IMAD.HI.U32 R7, R17, R15, RZ ;  /* 0x0000000f11077227 */ /* 0x000fe200078e00ff */
[----:B------:R-:W-:-:S03]  /*5e40*/  ISETP.GT.U32.AND P4, PT, R3, R11, PT ;  /* 0x0000000b0300720c */ /* 0x000fc60003f84070 */
[----:B------:R-:W-:Y:S02]  /*5e50*/  @!P3 IMAD.IADD R2, R2, 0x1, -R3 ;  /* 0x000000010202b824 */ /* 0x000fe400078e0a03 */
[----:B------:R-:W-:Y:S02]  /*5e60*/  VIADD R13, R12, 0x124 ;  /* 0x000001240c0d7836 */ /* 0x000fe40000000000 */
[----:B------:R-:W-:Y:S01]  /*5e70*/  IMAD.MOV R16, RZ, RZ, -R16 ;  /* 0x000000ffff107224 */ /* 0x000fe200078e0a10 */
[C---:B------:R-:W-:Y:S01]  /*5e80*/  ISETP.GT.U32.AND P3, PT, R3.reuse, R2, PT ;  /* 0x000000020300720c */ /* 0x040fe20003f64070 */
[----:B------:R-:W-:Y:S01]  /*5e90*/  IMAD.MOV R7, RZ, RZ, -R7 ;  /* 0x000000ffff077224 */ /* 0x000fe200078e0a07 */
[----:B------:R-:W-:Y:S01]  /*5ea0*/  IABS R0, R13 ;  /* 0x0000000d00007213 */ /* 0x000fe20000000000 */
[----:B------:R-:W-:Y:S02]  /*5eb0*/  IMAD R14, R3, R16, R14 ;  /* 0x00000010030e7224 */ /* 0x000fe400078e020e */
[----:B------:R-:W-:Y:S01]  /*5ec0*/  @!P0 IMAD.IADD R4, R4, 0x1, -R3 ;  /* 0x0000000104048824 */ /* 0x000fe200078e0a03 */
[----:B------:R-:W-:Y:S01]  /*5ed0*/  ISETP.GE.AND P0, PT, R13, RZ, PT ;  /* 0x000000ff0d00720c */ /* 0x000fe20003f06270 */
[----:B------:R-:W-:-:S02]  /*5ee0*/  IMAD R13, R3, R7, R15 ;  /* 0x00000007030d7224 */ /* 0x000fc400078e020f */
[--C-:B------:R-:W-:Y:S01]  /*5ef0*/  @!P4 IMAD.IADD R11, R11, 0x1, -R3.reuse ;  /* 0x000000010b0bc824 */ /* 0x100fe200078e0a03 */
[C---:B------:R-:W-:Y:S01]  /*5f00*/  ISETP.GT.U32.AND P4, PT, R3.reuse, R14, PT ;  /* 0x0000000e0300720c */ /* 0x040fe20003f84070 */
[----:B------:R-:W-:Y:S02]  /*5f10*/  IMAD.MOV.U32 R18, RZ, RZ, R10 ;  /* 0x000000ffff127224 */ /* 0x000fe400078e000a */
[----:B------:R-:W-:Y:S01]  /*5f20*/  @!P3 IMAD.IADD R2, R2, 0x1, -R3 ;  /* 0x000000010202b824 */ /* 0x000fe200078e0a03 */
[----:B------:R-:W-:Y:S01]  /*5f30*/  ISETP.GT.U32.AND P3, PT, R3, R13, PT ;  /* 0x0000000d0300720c */ /* 0x000fe20003f64070 */
[----:B------:R-:W-:-:S04]  /*5f40*/  IMAD.HI.U32 R10, R17, R0, RZ ;  /* 0x00000000110a7227 */ /* 0x000fc800078e00ff */
[----:B0-----:R-:W-:Y:S02]  /*5f50*/  IMAD.MOV.U32 R9, RZ, RZ, R11 ;  /* 0x000000ffff097224 */ /* 0x001fe400078e000b */
[----:B------:R-:W-:Y:S02]  /*5f60*/  IMAD.MOV R10, RZ, RZ, -R10 ;  /* 0x000000ffff0a7224 */ /* 0x000fe400078e0a0a */
[----:B------:R-:W-:Y:S01]  /*5f70*/  @!P6 IMAD.MOV R18, RZ, RZ, -R18 ;  /* 0x000000ffff12e224 */ /* 0x000fe200078e0a12 */
[----:B------:R-:W-:Y:S01]  /*5f80*/  ISETP.GE.AND P6, PT, R5, RZ, PT ;  /* 0x000000ff0500720c */ /* 0x000fe20003fc6270 */
[----:B------:R-:W-:Y:S01]  /*5f90*/  @!P2 IMAD.MOV R9, RZ, RZ, -R9 ;  /* 0x000000ffff09a224 */ /* 0x000fe200078e0a09 */
[----:B------:R-:W-:Y:S01]  /*5fa0*/  ISETP.GE.AND P2, PT, R6, RZ, PT ;  /* 0x000000ff0600720c */ /* 0x000fe20003f46270 */
[----:B------:R-:W-:Y:S01]  /*5fb0*/  IMAD R11, R3, R10, R0 ;  /* 0x0000000a030b7224 */ /* 0x000fe200078e0200 */
[----:B------:R-:W-:Y:S01]  /*5fc0*/  STL [R1+0x39c], R18 ;  /* 0x00039c1201007387 */ /* 0x000fe20000100800 */
[----:B------:R-:W-:-:S02]  /*5fd0*/  VIADD R0, R12, 0x122 ;  /* 0x000001220c007836 */ /* 0x000fc40000000000 */
[--C-:B------:R-:W-:Y:S01]  /*5fe0*/  @!P4 IMAD.IADD R14, R14, 0x1, -R3.reuse ;  /* 0x000000010e0ec824 */ /* 0x100fe200078e0a03 */
[----:B------:R0:W-:Y:S01]  /*5ff0*/  STL [R1+0x388], R9 ;  /* 0x0003880901007387 */ /* 0x0001e20000100800 */
[----:B------:R-:W-:Y:S01]  /*6000*/  IMAD.MOV.U32 R5, RZ, RZ, R2 ;  /* 0x000000ffff057224 */ /* 0x000fe200078e0002 */
[----:B------:R-:W-:Y:S01]  /*6010*/  IABS R2, R0 ;  /* 0x0000000000027213 */ /* 0x000fe20000000000 */
[----:B------:R-:W-:Y:S01]  /*6020*/  @!P3 IMAD.IADD R13, R13, 0x1, -R3 ;  /* 0x000000010d0db824 */ /* 0x000fe200078e0a03 */
[----:B------:R-:W-:Y:S01]  /*6030*/  ISETP.GT.U32.AND P4, PT, R3, R14, PT ;  /* 0x0000000e0300720c */ /* 0x000fe20003f84070 */
[----:B------:R-:W-:Y:S02]  /*6040*/  @!P1 IMAD.MOV R5, RZ, RZ, -R5 ;  /* 0x000000ffff059224 */ /* 0x000fe400078e0a05 */
[----:B------:R-:W-:Y:S01]  /*6050*/  IMAD.HI.U32 R10, R17, R2, RZ ;  /* 0x00000002110a7227 */ /* 0x000fe200078e00ff */
[----:B------:R-:W-:-:S03]  /*6060*/  ISETP.GT.U32.AND P3, PT, R3, R13, PT ;  /* 0x0000000d0300720c */ /* 0x000fc60003f64070 */
[----:B0-----:R-:W-:Y:S02]  /*6070*/  IMAD.MOV.U32 R9, RZ, RZ, R4 ;  /* 0x000000ffff097224 */ /* 0x001fe400078e0004 */
[----:B------:R-:W-:Y:S02]  /*6080*/  VIADD R4, R12, 0x120 ;  /* 0x000001200c047836 */ /* 0x000fe40000000000 */
[----:B------:R-:W-:Y:S02]  /*6090*/  IMAD.MOV R10, RZ, RZ, -R10 ;  /* 0x000000ffff0a7224 */ /* 0x000fe400078e0a0a */
[--C-:B------:R-:W-:Y:S01]  /*60a0*/  @!P4 IMAD.IADD R14, R14, 0x1, -R3.reuse ;  /* 0x000000010e0ec824 */ /* 0x100fe200078e0a03 */
[----:B------:R-:W-:Y:S01]  /*60b0*/  IABS R6, R4 ;  /* 0x0000000400067213 */ /* 0x000fe20000000000 */
[----:B------:R-:W-:Y:S01]  /*60c0*/  IMAD R2, R3, R10, R2 ;  /* 0x0000000a03027224 */ /* 0x000fe200078e0202 */
[----:B------:R-:W-:Y:S01]  /*60d0*/  ISETP.GE.AND P1, PT, R4, RZ, PT ;  /* 0x000000ff0400720c */ /* 0x000fe20003f26270 */
[----:B------:R-:W-:Y:S01]  /*60e0*/  @!P3 IMAD.IADD R13, R13, 0x1, -R3 ;  /* 0x000000010d0db824 */ /* 0x000fe200078e0a03 */
[----:B------:R-:W-:Y:S01]  /*60f0*/  ISETP.GT.U32.AND P4, PT, R3, R11, PT ;  /* 0x0000000b0300720c */ /* 0x000fe20003f84070 */
[----:B------:R-:W-:Y:S01]  /*6100*/  IMAD.HI.U32 R4, R17, R6, RZ ;  /* 0x0000000611047227 */ /* 0x000fe200078e00ff */
[----:B------:R-:W-:-:S03]  /*6110*/  ISETP.GT.U32.AND P3, PT, R3, R2, PT ;  /* 0x000000020300720c */ /* 0x000fc60003f64070 */
[----:B------:R-:W-:Y:S02]  /*6120*/  IMAD.MOV R4, RZ, RZ, -R4 ;  /* 0x000000ffff047224 */ /* 0x000fe400078e0a04 */
[----:B------:R-:W-:Y:S02]  /*6130*/  IMAD.MOV.U32 R16, RZ, RZ, R14 ;  /* 0x000000ffff107224 */ /* 0x000fe400078e000e */
[C---:B------:R-:W-:Y:S02]  /*6140*/  IMAD R6, R3.reuse, R4, R6 ;  /* 0x0000000403067224 */ /* 0x040fe400078e0206 */
[----:B------:R-:W-:Y:S01]  /*6150*/  @!P5 IMAD.MOV R9, RZ, RZ, -R9 ;  /* 0x000000ffff09d224 */ /* 0x000fe200078e0a09 */
[----:B------:R-:W-:Y:S01]  /*6160*/  ISETP.GE.AND P5, PT, R0, RZ, PT ;  /* 0x000000ff0000720c */ /* 0x000fe20003fa6270 */
[----:B------:R-:W-:Y:S02]  /*6170*/  VIADD R0, R12, 0x11e ;  /* 0x0000011e0c007836 */ /* 0x000fe40000000000 */
[----:B------:R-:W-:Y:S01]  /*6180*/  @!P6 IMAD.MOV R16, RZ, RZ, -R16 ;  /* 0x000000ffff10e224 */ /* 0x000fe200078e0a10 */
[----:B------:R-:W-:Y:S01]  /*6190*/  ISETP.GT.U32.AND P6, PT, R3, R6, PT ;  /* 0x000000060300720c */ /* 0x000fe20003fc4070 */
[----:B------:R0:W-:Y:S01]  /*61a0*/  STL [R1+0x394], R9 ;  /* 0x0003940901007387 */ /* 0x0001e20000100800 */
[----:B------:R-:W-:-:S02]  /*61b0*/  @!P4 IMAD.IADD R11, R11, 0x1, -R3 ;  /* 0x000000010b0bc824 */ /* 0x000fc400078e0a03 */
[----:B------:R-:W-:Y:S01]  /*61c0*/  @!P3 IMAD.IADD R2, R2, 0x1, -R3 ;  /* 0x000000010202b824 */ /* 0x000fe200078e0a03 */
[----:B------:R1:W-:Y:S01]  /*61d0*/  STL [R1+0x398], R5 ;  /* 0x0003980501007387 */ /* 0x0003e20000100800 */
[C---:B------:R-:W-:Y:S01]  /*61e0*/  VIADD R7, R12.reuse, 0x11c ;  /* 0x0000011c0c077836 */ /* 0x040fe20000000000 */
[C---:B------:R-:W-:Y:S01]  /*61f0*/  ISETP.GT.U32.AND P4, PT, R3.reuse, R11, PT ;  /* 0x0000000b0300720c */ /* 0x040fe20003f84070 */
[----:B------:R-:W-:Y:S01]  /*6200*/  VIADD R14, R12, 0x118 ;  /* 0x000001180c0e7836 */ /* 0x000fe20000000000 */
[----:B------:R-:W-:Y:S01]  /*6210*/  ISETP.GT.U32.AND P3, PT, R3, R2, PT ;  /* 0x000000020300720c */ /* 0x000fe20003f64070 */
[----:B------:R2:W-:Y:S01]  /*6220*/  STL [R1+0x38c], R16 ;  /* 0x00038c1001007387 */ /* 0x0005e20000100800 */
[----:B0-----:R-:W-:Y:S01]  /*6230*/  IMAD.MOV.U32 R9, RZ, RZ, R13 ;  /* 0x000000ffff097224 */ /* 0x001fe200078e000d */
[----:B------:R-:W-:Y:S01]  /*6240*/  IABS R15, R7 ;  /* 0x00000007000f7213 */ /* 0x000fe20000000000 */
[----:B------:R-:W-:Y:S01]  /*6250*/  @!P6 IMAD.IADD R6, R6, 0x1, -R3 ;  /* 0x000000010606e824 */ /* 0x000fe200078e0a03 */
[----:B------:R-:W-:Y:S01]  /*6260*/  IABS R23, R14 ;  /* 0x0000000e00177213 */ /* 0x000fe20000000000 */
[----:B------:R-:W-:Y:S01]  /*6270*/  @!P2 IMAD.MOV R9, RZ, RZ, -R9 ;  /* 0x000000ffff09a224 */ /* 0x000fe200078e0a09 */
[----:B-1----:R-:W-:Y:S01]  /*6280*/  IABS R5, R0 ;  /* 0x0000000000057213 */ /* 0x002fe20000000000 */
[----:B------:R-:W-:Y:S01]  /*6290*/  IMAD.HI.U32 R4, R17, R15, RZ ;  /* 0x0000000f11047227 */ /* 0x000fe200078e00ff */
[----:B------:R-:W-:-:S02]  /*62a0*/  ISETP.GE.AND P2, PT, R0, RZ, PT ;  /* 0x000000ff0000720c */ /* 0x000fc40003f46270 */
[----:B------:R-:W-:Y:S01]  /*62b0*/  ISETP.GT.U32.AND P6, PT, R3, R6, PT ;  /* 0x000000060300720c */ /* 0x000fe20003fc4070 */
[----:B------:R-:W-:Y:S01]  /*62c0*/  IMAD.HI.U32 R10, R17, R5, RZ ;  /* 0x00000005110a7227 */ /* 0x000fe200078e00ff */
[----:B------:R0:W-:Y:S03]  /*62d0*/  STL [R1+0x390], R9 ;  /* 0x0003900901007387 */ /* 0x0001e60000100800 */
[----:B------:R-:W-:Y:S02]  /*62e0*/  IMAD.MOV R10, RZ, RZ, -R10 ;  /* 0x000000ffff0a7224 */ /* 0x000fe400078e0a0a */
[----:B------:R-:W-:Y:S02]  /*62f0*/  IMAD.MOV R4, RZ, RZ, -R4 ;  /* 0x000000ffff047224 */ /* 0x000fe400078e0a04 */
[----:B------:R-:W-:Y:S02]  /*6300*/  IMAD R0, R3, R10, R5 ;  /* 0x0000000a03007224 */ /* 0x000fe400078e0205 */
[----:B------:R-:W-:-:S02]  /*6310*/  VIADD R10, R12, 0x11a ;  /* 0x0000011a0c0a7836 */ /* 0x000fc40000000000 */
[--C-:B------:R-:W-:Y:S01]  /*6320*/  @!P4 IMAD.IADD R11, R11, 0x1, -R3.reuse ;  /* 0x000000010b0bc824 */ /* 0x100fe200078e0a03 */
[----:B------:R-:W-:Y:S01]  /*6330*/  ISETP.GE.AND P4, PT, R7, RZ, PT ;  /* 0x000000ff0700720c */ /* 0x000fe20003f86270 */
[----:B------:R-:W-:Y:S01]  /*6340*/  @!P3 IMAD.IADD R2, R2, 0x1, -R3 ;  /* 0x000000010202b824 */ /* 0x000fe200078e0a03 */
[----:B------:R-:W-:Y:S01]  /*6350*/  IABS R18, R10 ;  /* 0x0000000a00127213 */ /* 0x000fe20000000000 */
[C---:B------:R-:W-:Y:S01]  /*6360*/  IMAD R15, R3.reuse, R4, R15 ;  /* 0x00000004030f7224 */ /* 0x040fe200078e020f */
[----:B------:R-:W-:Y:S01]  /*6370*/  ISETP.GT.U32.AND P3, PT, R3, R0, PT ;  /* 0x000000000300720c */ /* 0x000fe20003f64070 */
[----:B------:R-:W-:Y:S02]  /*6380*/  @!P6 IMAD.IADD R6, R6, 0x1, -R3 ;  /* 0x000000010606e824 */ /* 0x000fe400078e0a03 */
[----:B------:R-:W-:Y:S01]  /*6390*/  IMAD.HI.U32 R7, R17, R18, RZ ;  /* 0x0000001211077227 */ /* 0x000fe200078e00ff */
[----:B------:R-:W-:-:S03]  /*63a0*/  ISETP.GT.U32.AND P6, PT, R3, R15, PT ;  /* 0x0000000f0300720c */ /* 0x000fc60003fc4070 */
[----:B------:R-:W-:Y:S02]  /*63b0*/  IMAD.MOV R7, RZ, RZ, -R7 ;  /* 0x000000ffff077224 */ /* 0x000fe400078e0a07 */
[----:B------:R-:W-:-:S04]  /*63c0*/  IMAD.HI.U32 R22, R17, R23, RZ ;  /* 0x0000001711167227 */ /* 0x000fc800078e00ff */
[C---:B------:R-:W-:Y:S02]  /*63d0*/  IMAD R18, R3.reuse, R7, R18 ;  /* 0x0000000703127224 */ /* 0x040fe400078e0212 */
[----:B------:R-:W-:Y:S02]  /*63e0*/  IMAD.MOV R22, RZ, RZ, -R22 ;  /* 0x000000ffff167224 */ /* 0x000fe400078e0a16 */
[----:B------:R-:W-:Y:S02]  /*63f0*/  VIADD R13, R12, 0x114 ;  /* 0x000001140c0d7836 */ /* 0x000fe40000000000 */
[----:B------:R-:W-:Y:S01]  /*6400*/  @!P3 IMAD.IADD R0, R0, 0x1, -R3 ;  /* 0x000000010000b824 */ /* 0x000fe200078e0a03 */
[C---:B------:R-:W-:Y:S01]  /*6410*/  ISETP.GT.U32.AND P3, PT, R3.reuse, R18, PT ;  /* 0x000000120300720c */ /* 0x040fe20003f64070 */
[----:B------:R-:W-:Y:S01]  /*6420*/  IMAD R22, R3, R22, R23 ;  /* 0x0000001603167224 */ /* 0x000fe200078e0217 */
[----:B--2---:R-:W-:Y:S01]  /*6430*/  IABS R16, R13 ;  /* 0x0000000d00107213 */ /* 0x004fe20000000000 */
[----:B0-----:R-:W-:-:S02]  /*6440*/  IMAD.MOV.U32 R9, RZ, RZ, R11 ;  /* 0x000000ffff097224 */ /* 0x001fc400078e000b */
[----:B------:R-:W-:Y:S01]  /*6450*/  @!P6 IMAD.IADD R15, R15, 0x1, -R3 ;  /* 0x000000010f0fe824 */ /* 0x000fe200078e0a03 */
[C---:B------:R-:W-:Y:S01]  /*6460*/  ISETP.GT.U32.AND P6, PT, R3.reuse, R22, PT ;  /* 0x000000160300720c */ /* 0x040fe20003fc4070 */
[----:B------:R-:W-:Y:S01]  /*6470*/  @!P0 IMAD.MOV R9, RZ, RZ, -R9 ;  /* 0x000000ffff098224 */ /* 0x000fe200078e0a09 */
[----:B------:R-:W-:Y:S01]  /*6480*/  ISETP.GT.U32.AND P0, PT, R3, R0, PT ;  /* 0x000000000300720c */ /* 0x000fe20003f04070 */
[----:B------:R-:W-:Y:S02]  /*6490*/  VIADD R5, R12, 0x112 ;  /* 0x000001120c057836 */ /* 0x000fe40000000000 */
[----:B------:R-:W-:Y:S01]  /*64a0*/  IMAD.HI.U32 R19, R17, R16, RZ ;  /* 0x0000001011137227 */ /* 0x000fe200078e00ff */
[----:B------:R0:W-:Y:S02]  /*64b0*/  STL [R1+0x384], R9 ;  /* 0x0003840901007387 */ /* 0x0001e40000100800 */
[----:B------:R-:W-:Y:S01]  /*64c0*/  IABS R4, R5 ;  /* 0x0000000500047213 */ /* 0x000fe20000000000 */
[----:B------:R-:W-:-:S02]  /*64d0*/  IMAD.MOV R24, RZ, RZ, -R24 ;  /* 0x000000ffff187224 */ /* 0x000fc400078e0a18 */
[----:B------:R-:W-:Y:S02]  /*64e0*/  IMAD.MOV R19, RZ, RZ, -R19 ;  /* 0x000000ffff137224 */ /* 0x000fe400078e0a13 */
[----:B------:R-:W-:Y:S01]  /*64f0*/  @!P3 IMAD.IADD R18, R18, 0x1, -R3 ;  /* 0x000000011212b824 */ /* 0x000fe200078e0a03 */
[C---:B------:R-:W-:Y:S01]  /*6500*/  ISETP.GT.U32.AND P3, PT, R3.reuse, R15, PT ;  /* 0x0000000f0300720c */ /* 0x040fe20003f64070 */
[C---:B------:R-:W-:Y:S02]  /*6510*/  IMAD R21, R3.reuse, R24, R21 ;  /* 0x0000001803157224 */ /* 0x040fe400078e0215 */
[----:B0-----:R-:W-:Y:S02]  /*6520*/  IMAD.MOV.U32 R9, RZ, RZ, R2 ;  /* 0x000000ffff097224 */ /* 0x001fe400078e0002 */
[C---:B------:R-:W-:Y:S02]  /*6530*/  IMAD R16, R3.reuse, R19, R16 ;  /* 0x0000001303107224 */ /* 0x040fe400078e0210 */
[----:B------:R-:W-:Y:S01]  /*6540*/  @!P5 IMAD.MOV R9, RZ, RZ, -R9 ;  /* 0x000000ffff09d224 */ /* 0x000fe200078e0a09 */
[----:B------:R-:W-:Y:S01]  /*6550*/  ISETP.GT.U32.AND P5, PT, R3, R18, PT ;  /* 0x000000120300720c */ /* 0x000fe20003fa4070 */
[----:B------:R-:W-:-:S03]  /*6560*/  IMAD.HI.U32 R7, R17, R4, RZ ;  /* 0x0000000411077227 */ /* 0x000fc600078e00ff */
[----:B------:R0:W-:Y:S01]  /*6570*/  STL [R1+0x380], R9 ;  /* 0x0003800901007387 */ /* 0x0001e20000100800 */
[--C-:B------:R-:W-:Y:S02]  /*6580*/  @!P6 IMAD.IADD R22, R22, 0x1, -R3.reuse ;  /* 0x000000011616e824 */ /* 0x100fe400078e0a03 */
[----:B------:R-:W-:Y:S01]  /*6590*/  @!P1 IMAD.MOV R6, RZ, RZ, -R6 ;  /* 0x000000ffff069224 */ /* 0x000fe200078e0a06 */
[C---:B------:R-:W-:Y:S01]  /*65a0*/  ISETP.GT.U32.AND P1, PT, R3.reuse, R21, PT ;  /* 0x000000150300720c */ /* 0x040fe20003f24070 */
[----:B------:R-:W-:Y:S01]  /*65b0*/  @!P0 IMAD.IADD R0, R0, 0x1, -R3 ;  /* 0x0000000100008824 */ /* 0x000fe200078e0a03 */
[C---:B------:R-:W-:Y:S01]  /*65c0*/  ISETP.GT.U32.AND P0, PT, R3.reuse, R16, PT ;  /* 0x000000100300720c */ /* 0x040fe20003f04070 */
[----:B------:R-:W-:Y:S01]  /*65d0*/  IMAD.MOV R7, RZ, RZ, -R7 ;  /* 0x000000ffff077224 */ /* 0x000fe200078e0a07 */
[C---:B------:R-:W-:Y:S01]  /*65e0*/  ISETP.GT.U32.AND P6, PT, R3.reuse, R22, PT ;  /* 0x000000160300720c */ /* 0x040fe20003fc4070 */
[----:B------:R-:W-:Y:S01]  /*65f0*/  VIADD R11, R12, 0x10e ;  /* 0x0000010e0c0b7836 */ /* 0x000fe20000000000 */
[----:B------:R1:W-:Y:S01]  /*6600*/  STL [R1+0x37c], R6 ;  /* 0x00037c0601007387 */ /* 0x0003e20000100800 */
[----:B------:R-:W-:-:S02]  /*6610*/  IMAD R4, R3, R7, R4 ;  /* 0x0000000703047224 */ /* 0x000fc400078e0204 */
[----:B------:R-:W-:Y:S01]  /*6620*/  VIADD R19, R12, 0x110 ;  /* 0x000001100c137836 */ /* 0x000fe20000000000 */
[----:B------:R-:W-:Y:S01]  /*6630*/  IABS R2, R11 ;  /* 0x0000000b00027213 */ /* 0x000fe20000000000 */
[--C-:B------:R-:W-:Y:S01]  /*6640*/  @!P3 IMAD.IADD R15, R15, 0x1, -R3.reuse ;  /* 0x000000010f0fb824 */ /* 0x100fe200078e0a03 */
[----:B------:R-:W-:Y:S01]  /*6650*/  ISETP.GE.AND P3, PT, R10, RZ, PT ;  /* 0x000000ff0a00720c */ /* 0x000fe20003f66270 */
[--C-:B------:R-:W-:Y:S01]  /*6660*/  @!P5 IMAD.IADD R18, R18, 0x1, -R3.reuse ;  /* 0x000000011212d824 */ /* 0x100fe200078e0a03 */
[----:B------:R-:W-:Y:S01]  /*6670*/  ISETP.GT.U32.AND P5, PT, R3, R4, PT ;  /* 0x000000040300720c */ /* 0x000fe20003fa4070 */
[--C-:B------:R-:W-:Y:S01]  /*6680*/  @!P1 IMAD.IADD R21, R21, 0x1, -R3.reuse ;  /* 0x0000000115159824 */ /* 0x100fe200078e0a03 */
[----:B------:R-:W-:Y:S01]  /*6690*/  IABS R7, R19 ;  /* 0x0000001300077213 */ /* 0x000fe20000000000 */
[----:B------:R-:W-:Y:S01]  /*66a0*/  IMAD.MOV.U32 R23, RZ, RZ, R0 ;  /* 0x000000ffff177224 */ /* 0x000fe200078e0000 */
[----:B------:R-:W-:Y:S01]  /*66b0*/  ISETP.GE.AND P1, PT, R20, RZ, PT ;  /* 0x000000ff1400720c */ /* 0x000fe20003f26270 */
[----:B------:R-:W-:Y:S01]  /*66c0*/  @!P0 IMAD.IADD R16, R16, 0x1, -R3 ;  /* 0x0000000110108824 */ /* 0x000fe200078e0a03 */
[----:B------:R-:W-:Y:S01]  /*66d0*/  ISETP.GE.AND P0, PT, R13, RZ, PT ;  /* 0x000000ff0d00720c */ /* 0x000fe20003f06270 */
[----:B0-----:R-:W-:-:S02]  /*66e0*/  IMAD.MOV.U32 R9, RZ, RZ, R15 ;  /* 0x000000ffff097224 */ /* 0x001fc400078e000f */
[----:B------:R-:W-:-:S04]  /*66f0*/  IMAD.HI.U32 R10, R17, R2, RZ ;  /* 0x00000002110a7227 */ /* 0x000fc800078e00ff */
[----:B------:R-:W-:Y:S01]  /*6700*/  @!P6 IMAD.IADD R22, R22, 0x1, -R3 ;  /* 0x000000011616e824 */ /* 0x000fe200078e0a03 */
[----:B------:R-:W-:Y:S01]  /*6710*/  ISETP.GE.AND P6, PT, R14, RZ, PT ;  /* 0x000000ff0e00720c */ /* 0x000fe20003fc6270 */
[----:B------:R-:W-:Y:S01]  /*6720*/  @!P2 IMAD.MOV R23, RZ, RZ, -R23 ;  /* 0x000000ffff17a224 */ /* 0x000fe200078e0a17 */
[C---:B------:R-:W-:Y:S01]  /*6730*/  ISETP.GT.U32.AND P2, PT, R3.reuse, R21, PT ;  /* 0x000000150300720c */ /* 0x040fe20003f44070 */
[----:B------:R-:W-:Y:S01]  /*6740*/  @!P4 IMAD.MOV R9, RZ, RZ, -R9 ;  /* 0x000000ffff09c224 */ /* 0x000fe200078e0a09 */
[----:B------:R-:W-:Y:S01]  /*6750*/  ISETP.GT.U32.AND P4, PT, R3, R16, PT ;  /* 0x000000100300720c */ /* 0x000fe20003f84070 */
[----:B-1----:R-:W-:Y:S01]  /*6760*/  IMAD.HI.U32 R6, R17, R7, RZ ;  /* 0x0000000711067227 */ /* 0x002fe200078e00ff */
[----:B------:R-:W-:Y:S03]  /*6770*/  STL [R1+0x370], R23 ;  /* 0x0003701701007387 */ /* 0x000fe60000100800 */
[----:B------:R-:W-:Y:S01]  /*6780*/  IMAD.MOV R10, RZ, RZ, -R10 ;  /* 0x000000ffff0a7224 */ /* 0x000fe200078e0a0a */
[----:B------:R0:W-:Y:S01]  /*6790*/  STL [R1+0x36c], R9 ;  /* 0x00036c0901007387 */ /* 0x0001e20000100800 */
[----:B------:R-:W-:-:S02]  /*67a0*/  IMAD.MOV R6, RZ, RZ, -R6 ;  /* 0x000000ffff067224 */ /* 0x000fc400078e0a06 */
[C---:B------:R-:W-:Y:S02]  /*67b0*/  IMAD R2, R3.reuse, R10, R2 ;  /* 0x0000000a03027224 */ /* 0x040fe400078e0202 */
[----:B------:R-:W-:Y:S02]  /*67c0*/  @!P5 IMAD.IADD R4, R4, 0x1, -R3 ;  /* 0x000000010404d824 */ /* 0x000fe400078e0a03 */
[----:B------:R-:W-:Y:S02]  /*67d0*/  IMAD.MOV.U32 R10, RZ, RZ, R18 ;  /* 0x000000ffff0a7224 */ /* 0x000fe400078e0012 */
[C---:B------:R-:W-:Y:S01]  /*67e0*/  IMAD R6, R3.reuse, R6, R7 ;  /* 0x0000000603067224 */ /* 0x040fe200078e0207 */
[----:B------:R-:W-:Y:S01]  /*67f0*/  ISETP.GT.U32.AND P5, PT, R3, R4, PT ;  /* 0x000000040300720c */ /* 0x000fe20003fa4070 */
[----:B0-----:R-:W-:Y:S02]  /*6800*/  IMAD.MOV.U32 R9, RZ, RZ, R22 ;  /* 0x000000ffff097224 */ /* 0x001fe400078e0016 */
[----:B------:R-:W-:-:S02]  /*6810*/  VIADD R0, R12, 0x10c ;  /* 0x0000010c0c007836 */ /* 0x000fc40000000000 */
[----:B------:R-:W-:Y:S01]  /*6820*/  @!P3 IMAD.MOV R10, RZ, RZ, -R10 ;  /* 0x000000ffff0ab224 */ /* 0x000fe200078e0a0a */
[----:B------:R-:W-:Y:S01]  /*6830*/  ISETP.GT.U32.AND P3, PT, R3, R6, PT ;  /* 0x000000060300720c */ /* 0x000fe20003f64070 */
[----:B------:R-:W-:Y:S01]  /*6840*/  @!P6 IMAD.MOV R9, RZ, RZ, -R9 ;  /* 0x000000ffff09e224 */ /* 0x000fe200078e0a09 */
[----:B------:R-:W-:Y:S01]  /*6850*/  IABS R14, R0 ;  /* 0x00000000000e7213 */ /* 0x000fe20000000000 */
[--C-:B------:R-:W-:Y:S01]  /*6860*/  @!P2 IMAD.IADD R21, R21, 0x1, -R3.reuse ;  /* 0x000000011515a824 */ /* 0x100fe200078e0a03 */
[----:B------:R-:W-:Y:S01]  /*6870*/  ISETP.GT.U32.AND P2, PT, R3, R2, PT ;  /* 0x000000020300720c */ /* 0x000fe20003f44070 */
[----:B------:R-:W-:Y:S01]  /*6880*/  @!P4 IMAD.IADD R16, R16, 0x1, -R3 ;  /* 0x000000011010c824 */ /* 0x000fe200078e0a03 */
[----:B------:R0:W-:Y:S01]  /*6890*/  STL [R1+0x368], R10 ;  /* 0x0003680a01007387 */ /* 0x0001e20000100800 */
[----:B------:R-:W-:Y:S01]  /*68a0*/  ISETP.GE.AND P6, PT, R5, RZ, PT ;  /* 0x000000ff0500720c */ /* 0x000fe20003fc6270 */
[----:B------:R-:W-:Y:S01]  /*68b0*/  IMAD.HI.U32 R5, R17, R14, RZ ;  /* 0x0000000e11057227 */ /* 0x000fe200078e00ff */
[----:B------:R-:W-:Y:S01]  /*68c0*/  ISETP.GE.AND P4, PT, R19, RZ, PT ;  /* 0x000000ff1300720c */ /* 0x000fe20003f86270 */
[----:B------:R1:W-:Y:S02]  /*68d0*/  STL [R1+0x360], R9 ;  /* 0x0003600901007387 */ /* 0x0003e40000100800 */
[----:B------:R-:W-:-:S02]  /*68e0*/  VIADD R7, R12, 0x10a ;  /* 0x0000010a0c077836 */ /* 0x000fc40000000000 */
[----:B------:R-:W-:Y:S01]  /*68f0*/  @!P5 IMAD.IADD R4, R4, 0x1, -R3 ;  /* 0x000000010404d824 */ /* 0x000fe200078e0a03 */
[----:B------:R-:W-:Y:S01]  /*6900*/  ISETP.GE.AND P5, PT, R11, RZ, PT ;  /* 0x000000ff0b00720c */ /* 0x000fe20003fa6270 */
[----:B0-----:R-:W-:Y:S01]  /*6910*/  IMAD.MOV.U32 R10, RZ, RZ, R21 ;  /* 0x000000ffff0a7224 */ /* 0x001fe200078e0015 */
[----:B------:R-:W-:Y:S01]  /*6920*/  IABS R18, R7 ;  /* 0x0000000700127213 */ /* 0x000fe20000000000 */
[----:B------:R-:W-:Y:S02]  /*6930*/  IMAD.MOV R5, RZ, RZ, -R5 ;  /* 0x000000ffff057224 */ /* 0x000fe400078e0a05 */
[----:B-1----:R-:W-:Y:S02]  /*6940*/  IMAD.MOV.U32 R9, RZ, RZ, R16 ;  /* 0x000000ffff097224 */ /* 0x002fe400078e0010 */
[----:B------:R-:W-:Y:S01]  /*6950*/  @!P1 IMAD.MOV R10, RZ, RZ, -R10 ;  /* 0x000000ffff0a9224 */ /* 0x000fe200078e0a0a */
[----:B------:R-:W-:Y:S01]  /*6960*/  ISETP.GE.AND P1, PT, R7, RZ, PT ;  /* 0x000000ff0700720c */ /* 0x000fe20003f26270 */
[----:B------:R-:W-:-:S02]  /*6970*/  @!P0 IMAD.MOV R9, RZ, RZ, -R9 ;  /* 0x000000ffff098224 */ /* 0x000fc400078e0a09 */
[--C-:B------:R-:W-:Y:S01]  /*6980*/  @!P3 IMAD.IADD R6, R6, 0x1, -R3.reuse ;  /* 0x000000010606b824 */ /* 0x100fe200078e0a03 */
[----:B------:R-:W-:Y:S01]  /*6990*/  STL [R1+0x35c], R10 ;  /* 0x00035c0a01007387 */ /* 0x000fe20000100800 */
[----:B------:R-:W-:Y:S01]  /*69a0*/  @!P2 IMAD.IADD R2, R2, 0x1, -R3 ;  /* 0x000000010202a824 */ /* 0x000fe200078e0a03 */
[----:B------:R-:W-:Y:S01]  /*69b0*/  ISETP.GE.AND P3, PT, R0, RZ, PT ;  /* 0x000000ff0000720c */ /* 0x000fe20003f66270 */
[C---:B------:R-:W-:Y:S01]  /*69c0*/  IMAD R14, R3.reuse, R5, R14 ;  /* 0x00000005030e7224 */ /* 0x040fe200078e020e */
[----:B------:R0:W-:Y:S01]  /*69d0*/  STL [R1+0x33c], R9 ;  /* 0x00033c0901007387 */ /* 0x0001e20000100800 */
[----:B------:R-:W-:Y:S01]  /*69e0*/  ISETP.GT.U32.AND P2, PT, R3, R6, PT ;  /* 0x000000060300720c */ /* 0x000fe20003f44070 */
[----:B------:R-:W-:Y:S01]  /*69f0*/  IMAD.HI.U32 R0, R17, R18, RZ ;  /* 0x0000001211007227 */ /* 0x000fe200078e00ff */
[----:B------:R-:W-:-:S03]  /*6a00*/  ISETP.GT.U32.AND P0, PT, R3, R2, PT ;  /* 0x000000020300720c */ /* 0x000fc60003f04070 */
[----:B------:R-:W-:Y:S02]  /*6a10*/  IMAD.MOV R0, RZ, RZ, -R0 ;  /* 0x000000ffff007224 */ /* 0x000fe400078e0a00 */
[----:B------:R-:W-:Y:S02]  /*6a20*/  VIADD R15, R12, 0x108 ;  /* 0x000001080c0f7836 */ /* 0x000fe40000000000 */
[----:B0-----:R-:W-:Y:S02]  /*6a30*/  IMAD.MOV.U32 R9, RZ, RZ, R4 ;  /* 0x000000ffff097224 */ /* 0x001fe400078e0004 */
[C---:B------:R-:W-:Y:S02]  /*6a40*/  IMAD R18, R3.reuse, R0, R18 ;  /* 0x0000000003127224 */ /* 0x040fe400078e0212 */
[----:B------:R-:W-:Y:S01]  /*6a50*/  @!P6 IMAD.MOV R9, RZ, RZ, -R9 ;  /* 0x000000ffff09e224 */ /* 0x000fe200078e0a09 */
[----:B------:R-:W-:Y:S01]  /*6a60*/  ISETP.GT.U32.AND P6, PT, R3, R14, PT ;  /* 0x0000000e0300720c */ /* 0x000fe20003fc4070 */
[--C-:B------:R-:W-:Y:S01]  /*6a70*/  @!P2 IMAD.IADD R6, R6, 0x1, -R3.reuse ;  /* 0x000000010606a824 */ /* 0x100fe200078e0a03 */
[----:B------:R-:W-:Y:S01]  /*6a80*/  ISETP.GE.AND P2, PT, R15, RZ, PT ;  /* 0x000000ff0f00720c */ /* 0x000fe20003f46270 */
[----:B------:R-:W-:Y:S01]  /*6a90*/  @!P0 IMAD.IADD R2, R2, 0x1, -R3 ;  /* 0x0000000102028824 */ /* 0x000fe200078e0a03 */
[----:B------:R-:W-:Y:S01]  /*6aa0*/  ISETP.GT.U32.AND P0, PT, R3, R18, PT ;  /* 0x000000120300720c */ /* 0x000fe20003f04070 */
[----:B------:R-:W-:Y:S01]  /*6ab0*/  IMAD.MOV.U32 R5, RZ, RZ, R6 ;  /* 0x000000ffff057224 */ /* 0x000fe200078e0006 */
[----:B------:R-:W-:Y:S01]  /*6ac0*/  IABS R15, R15 ;  /* 0x0000000f000f7213 */ /* 0x000fe20000000000 */
[C---:B------:R-:W-:Y:S01]  /*6ad0*/  VIADD R4, R12.reuse, 0x106 ;  /* 0x000001060c047836 */ /* 0x040fe20000000000 */
[----:B------:R-:W-:Y:S01]  /*6ae0*/  STL [R1+0x338], R9 ;  /* 0x0003380901007387 */ /* 0x000fe20000100800 */
[----:B------:R-:W-:-:S02]  /*6af0*/  VIADD R0, R12, 0x104 ;  /* 0x000001040c007836 */ /* 0x000fc40000000000 */
[----:B------:R-:W-:Y:S01]  /*6b00*/  IMAD.HI.U32 R6, R17, R15, RZ ;  /* 0x0000000f11067227 */ /* 0x000fe200078e00ff */
[----:B------:R-:W-:Y:S02]  /*6b10*/  IABS R10, R4 ;  /* 0x00000004000a7213 */ /* 0x000fe40000000000 */
[----:B------:R-:W-:Y:S01]  /*6b20*/  IABS R7, R0 ;  /* 0x0000000000077213 */ /* 0x000fe20000000000 */
[----:B------:R-:W-:Y:S02]  /*6b30*/  @!P6 IMAD.IADD R14, R14, 0x1, -R3 ;  /* 0x000000010e0ee824 */ /* 0x000fe400078e0a03 */
[----:B------:R-:W-:Y:S02]  /*6b40*/  IMAD.MOV R6, RZ, RZ, -R6 ;  /* 0x000000ffff067224 */ /* 0x000fe400078e0a06 */
[----:B------:R-:W-:Y:S01]  /*6b50*/  @!P4 IMAD.MOV R5, RZ, RZ, -R5 ;  /* 0x000000ffff05c224 */ /* 0x000fe200078e0a05 */
[C---:B------:R-:W-:Y:S01]  /*6b60*/  ISETP.GT.U32.AND P6, PT, R3.reuse, R14, PT ;  /* 0x0000000e0300720c */ /* 0x040fe20003fc4070 */
[----:B------:R-:W-:Y:S01]  /*6b70*/  @!P0 IMAD.IADD R18, R18, 0x1, -R3 ;  /* 0x0000000112128824 */ /* 0x000fe200078e0a03 */
[----:B------:R-:W-:Y:S01]  /*6b80*/  ISETP.GE.AND P4, PT, R4, RZ, PT ;  /* 0x000000ff0400720c */ /* 0x000fe20003f86270 */
[----:B------:R-:W-:Y:S01]  /*6b90*/  IMAD R15, R3, R6, R15 ;  /* 0x00000006030f7224 */ /* 0x000fe200078e020f */
[----:B------:R0:W-:Y:S01]  /*6ba0*/  STL [R1+0x2ac], R5 ;  /* 0x0002ac0501007387 */ /* 0x0001e20000100800 */
[----:B------:R-:W-:Y:S01]  /*6bb0*/  IMAD.HI.U32 R4, R17, R7, RZ ;  /* 0x0000000711047227 */ /* 0x000fe200078e00ff */
[----:B------:R-:W-:-:S03]  /*6bc0*/  ISETP.GT.U32.AND P0, PT, R3, R18, PT ;  /* 0x000000120300720c */ /* 0x000fc60003f04070 */
[----:B------:R-:W-:Y:S02]  /*6bd0*/  IMAD.MOV R4, RZ, RZ, -R4 ;  /* 0x000000ffff047224 */ /* 0x000fe400078e0a04 */
[----:B------:R-:W-:Y:S01]  /*6be0*/  @!P5 IMAD.MOV R2, RZ, RZ, -R2 ;  /* 0x000000ffff02d224 */ /* 0x000fe200078e0a02 */
[----:B------:R-:W-:Y:S01]  /*6bf0*/  ISETP.GE.AND P5, PT, R0, RZ, PT ;  /* 0x000000ff0000720c */ /* 0x000fe20003fa6270 */
[----:B------:R-:W-:Y:S01]  /*6c00*/  @!P6 IMAD.IADD R14, R14, 0x1, -R3 ;  /* 0x000000010e0ee824 */ /* 0x000fe200078e0a03 */
[----:B------:R-:W-:Y:S01]  /*6c10*/  ISETP.GT.U32.AND P6, PT, R3, R15, PT ;  /* 0x0000000f0300720c */ /* 0x000fe20003fc4070 */
[----:B0-----:R-:W-:Y:S01]  /*6c20*/  IMAD.HI.U32 R5, R17, R10, RZ ;  /* 0x0000000a11057227 */ /* 0x001fe200078e00ff */
[----:B------:R0:W-:Y:S03]  /*6c30*/  STL [R1+0x334], R2 ;  /* 0x0003340201007387 */ /* 0x0001e60000100800 */
[----:B------:R-:W-:-:S02]  /*6c40*/  IMAD.MOV R5, RZ, RZ, -R5 ;  /* 0x000000ffff057224 */ /* 0x000fc400078e0a05 */
[----:B------:R-:W-:Y:S02]  /*6c50*/  VIADD R0, R12, 0x102 ;  /* 0x000001020c007836 */ /* 0x000fe40000000000 */
[C---:B------:R-:W-:Y:S02]  /*6c60*/  IMAD R10, R3.reuse, R5, R10 ;  /* 0x00000005030a7224 */ /* 0x040fe400078e020a */
[C---:B------:R-:W-:Y:S01]  /*6c70*/  IMAD R7, R3.reuse, R4, R7 ;  /* 0x0000000403077224 */ /* 0x040fe200078e0207 */
[----:B------:R-:W-:Y:S01]  /*6c80*/  IABS R4, R0 ;  /* 0x0000000000047213 */ /* 0x000fe20000000000 */
[----:B------:R-:W-:Y:S02]  /*6c90*/  IMAD.MOV.U32 R9, RZ, RZ, R14 ;  /* 0x000000ffff097224 */ /* 0x000fe400078e000e */
[--C-:B------:R-:W-:Y:S01]  /*6ca0*/  @!P0 IMAD.IADD R18, R18, 0x1, -R3.reuse ;  /* 0x0000000112128824 */ /* 0x100fe200078e0a03 */
[----:B------:R-:W-:Y:S01]  /*6cb0*/  ISETP.GT.U32.AND P0, PT, R3, R10, PT ;  /* 0x0000000a0300720c */ /* 0x000fe20003f04070 */
[----:B------:R-:W-:-:S02]  /*6cc0*/  @!P6 IMAD.IADD R15, R15, 0x1, -R3 ;  /* 0x000000010f0fe824 */ /* 0x000fc400078e0a03 */
[----:B------:R-:W-:Y:S01]  /*6cd0*/  @!P3 IMAD.MOV R9, RZ, RZ, -R9 ;  /* 0x000000ffff09b224 */ /* 0x000fe200078e0a09 */
[----:B------:R-:W-:Y:S01]  /*6ce0*/  ISETP.GT.U32.AND P3, PT, R3, R7, PT ;  /* 0x000000070300720c */ /* 0x000fe20003f64070 */
[----:B------:R-:W-:Y:S01]  /*6cf0*/  IMAD.HI.U32 R14, R17, R4, RZ ;  /* 0x00000004110e7227 */ /* 0x000fe200078e00ff */
[----:B------:R-:W-:Y:S02]  /*6d00*/  ISETP.GT.U32.AND P6, PT, R3, R15, PT ;  /* 0x0000000f0300720c */ /* 0x000fe40003fc4070 */
[----:B------:R1:W-:Y:S01]  /*6d10*/  STL [R1+0x2c4], R9 ;  /* 0x0002c40901007387 */ /* 0x0003e20000100800 */
[----:B------:R-:W-:Y:S02]  /*6d20*/  IMAD.MOV R14, RZ, RZ, -R14 ;  /* 0x000000ffff0e7224 */ /* 0x000fe400078e0a0e */
[----:B------:R-:W-:Y:S02]  /*6d30*/  VIADD R11, R12, 0x100 ;  /* 0x000001000c0b7836 */ /* 0x000fe40000000000 */
[----:B------:R-:W-:-:S02]  /*6d40*/  @!P0 IMAD.IADD R10, R10, 0x1, -R3 ;  /* 0x000000010a0a8824 */ /* 0x000fc400078e0a03 */
[----:B0-----:R-:W-:Y:S01]  /*6d50*/  VIADD R2, R12, 0xfc ;  /* 0x000000fc0c027836 */ /* 0x001fe20000000000 */
[----:B------:R-:W-:Y:S01]  /*6d60*/  IABS R16, R11 ;  /* 0x0000000b00107213 */ /* 0x000fe20000000000 */
[--C-:B------:R-:W-:Y:S01]  /*6d70*/  @!P3 IMAD.IADD R7, R7, 0x1, -R3.reuse ;  /* 0x000000010707b824 */ /* 0x100fe200078e0a03 */
[----:B------:R-:W-:Y:S01]  /*6d80*/  ISETP.GT.U32.AND P0, PT, R3, R10, PT ;  /* 0x0000000a0300720c */ /* 0x000fe20003f04070 */
[----:B-1----:R-:W-:Y:S01]  /*6d90*/  IMAD.MOV.U32 R9, RZ, RZ, R18 ;  /* 0x000000ffff097224 */ /* 0x002fe200078e0012 */
[----:B------:R-:W-:Y:S01]  /*6da0*/  IABS R5, R2 ;  /* 0x0000000200057213 */ /* 0x000fe20000000000 */
[----:B------:R-:W-:Y:S01]  /*6db0*/  @!P6 IMAD.IADD R15, R15, 0x1, -R3 ;  /* 0x000000010f0fe824 */ /* 0x000fe200078e0a03 */
[C---:B------:R-:W-:Y:S01]  /*6dc0*/  ISETP.GT.U32.AND P3, PT, R3.reuse, R7, PT ;  /* 0x000000070300720c */ /* 0x040fe20003f64070 */
[----:B------:R-:W-:Y:S01]  /*6dd0*/  @!P1 IMAD.MOV R9, RZ, RZ, -R9 ;  /* 0x000000ffff099224 */ /* 0x000fe200078e0a09 */
[----:B------:R-:W-:Y:S01]  /*6de0*/  ISETP.GE.AND P1, PT, R0, RZ, PT ;  /* 0x000000ff0000720c */ /* 0x000fe20003f26270 */
[----:B------:R-:W-:-:S02]  /*6df0*/  IMAD R0, R3, R14, R4 ;  /* 0x0000000e03007224 */ /* 0x000fc400078e0204 */
[----:B------:R-:W-:Y:S01]  /*6e00*/  VIADD R6, R12, 0xfe ;  /* 0x000000fe0c067836 */ /* 0x000fe20000000000 */
[----:B------:R0:W-:Y:S01]  /*6e10*/  STL [R1+0x330], R9 ;  /* 0x0003300901007387 */ /* 0x0001e20000100800 */
[----:B------:R-:W-:Y:S01]  /*6e20*/  IMAD.HI.U32 R18, R17, R16, RZ ;  /* 0x0000001011127227 */ /* 0x000fe200078e00ff */
[----:B------:R-:W-:Y:S02]  /*6e30*/  ISETP.GT.U32.AND P6, PT, R3, R0, PT ;  /* 0x000000000300720c */ /* 0x000fe40003fc4070 */
[----:B------:R-:W-:Y:S01]  /*6e40*/  IABS R13, R6 ;  /* 0x00000006000d7213 */ /* 0x000fe20000000000 */
[----:B------:R-:W-:-:S04]  /*6e50*/  IMAD.HI.U32 R14, R17, R5, RZ ;  /* 0x00000005110e7227 */ /* 0x000fc800078e00ff */
[----:B------:R-:W-:-:S04]  /*6e60*/  IMAD.HI.U32 R4, R17, R13, RZ ;  /* 0x0000000d11047227 */ /* 0x000fc800078e00ff */
[----:B0-----:R-:W-:Y:S02]  /*6e70*/  IMAD.MOV.U32 R9, RZ, RZ, R15 ;  /* 0x000000ffff097224 */ /* 0x001fe400078e000f */
[----:B------:R-:W-:Y:S02]  /*6e80*/  IMAD.MOV R18, RZ, RZ, -R18 ;  /* 0x000000ffff127224 */ /* 0x000fe400078e0a12 */
[----:B------:R-:W-:Y:S02]  /*6e90*/  @!P2 IMAD.MOV R9, RZ, RZ, -R9 ;  /* 0x000000ffff09a224 */ /* 0x000fe400078e0a09 */
[--C-:B------:R-:W-:Y:S01]  /*6ea0*/  @!P0 IMAD.IADD R10, R10, 0x1, -R3.reuse ;  /* 0x000000010a0a8824 */ /* 0x100fe200078e0a03 */
[----:B------:R-:W-:Y:S01]  /*6eb0*/  ISETP.GE.AND P0, PT, R11, RZ, PT ;  /* 0x000000ff0b00720c */ /* 0x000fe20003f06270 */
[----:B------:R-:W-:Y:S01]  /*6ec0*/  IMAD.MOV R14, RZ, RZ, -R14 ;  /* 0x000000ffff0e7224 */ /* 0x000fe200078e0a0e */
[----:B------:R0:W-:Y:S01]  /*6ed0*/  STL [R1+0x31c], R9 ;  /* 0x00031c0901007387 */ /* 0x0001e20000100800 */
[----:B------:R-:W-:-:S02]  /*6ee0*/  @!P6 IMAD.IADD R0, R0, 0x1, -R3 ;  /* 0x000000010000e824 */ /* 0x000fc400078e0a03 */
[----:B------:R-:W-:Y:S02]  /*6ef0*/  @!P3 IMAD.IADD R7, R7, 0x1, -R3 ;  /* 0x000000010707b824 */ /* 0x000fe400078e0a03 */
[----:B------:R-:W-:Y:S01]  /*6f00*/  IMAD.MOV R4, RZ, RZ, -R4 ;  /* 0x000000ffff047224 */ /* 0x000fe200078e0a04 */
[C---:B------:R-:W-:Y:S01]  /*6f10*/  ISETP.GT.U32.AND P6, PT, R3.reuse, R0, PT ;  /* 0x000000000300720c */ /* 0x040fe20003fc4070 */
[C---:B------:R-:W-:Y:S02]  /*6f20*/  IMAD R11, R3.reuse, R18, R16 ;  /* 0x00000012030b7224 */ /* 0x040fe400078e0210 */
[C---:B------:R-:W-:Y:S02]  /*6f30*/  IMAD R5, R3.reuse, R14, R5 ;  /* 0x0000000e03057224 */ /* 0x040fe400078e0205 */
[----:B0-----:R-:W-:Y:S01]  /*6f40*/  IMAD.MOV.U32 R9, RZ, RZ, R7 ;  /* 0x000000ffff097224 */ /* 0x001fe200078e0007 */
[C---:B------:R-:W-:Y:S01]  /*6f50*/  ISETP.GT.U32.AND P2, PT, R3.reuse, R11, PT ;  /* 0x0000000b0300720c */ /* 0x040fe20003f44070 */
[----:B------:R-:W-:-:S02]  /*6f60*/  IMAD R13, R3, R4, R13 ;  /* 0x00000004030d7224 */ /* 0x000fc400078e020d */
[----:B------:R-:W-:Y:S01]  /*6f70*/  @!P5 IMAD.MOV R9, RZ, RZ, -R9 ;  /* 0x000000ffff09d224 */ /* 0x000fe200078e0a09 */
[C---:B------:R-:W-:Y:S01]  /*6f80*/  ISETP.GT.U32.AND P5, PT, R3.reuse, R5, PT ;  /* 0x000000050300720c */ /* 0x040fe20003fa4070 */
[----:B------:R-:W-:Y:S01]  /*6f90*/  VIADD R4, R12, 0xfa ;  /* 0x000000fa0c047836 */ /* 0x000fe20000000000 */
[----:B------:R-:W-:Y:S01]  /*6fa0*/  ISETP.GT.U32.AND P3, PT, R3, R13, PT ;  /* 0x0000000d0300720c */ /* 0x000fe20003f64070 */
[----:B------:R-:W-:Y:S02]  /*6fb0*/  IMAD.MOV.U32 R15, RZ, RZ, R10 ;  /* 0x000000ffff0f7224 */ /* 0x000fe400078e000a */
[----:B------:R-:W-:Y:S01]  /*6fc0*/  @!P6 IMAD.IADD R0, R0, 0x1, -R3 ;  /* 0x000000010000e824 */ /* 0x000fe200078e0a03 */
[----:B------:R-:W-:Y:S01]  /*6fd0*/  IABS R14, R4 ;  /* 0x00000004000e7213 */ /* 0x000fe20000000000 */
[----:B------:R-:W-:Y:S01]  /*6fe0*/  @!P4 IMAD.MOV R15, RZ, RZ, -R15 ;  /* 0x000000ffff0fc224 */ /* 0x000fe200078e0a0f */
[----:B------:R-:W-:Y:S01]  /*6ff0*/  ISETP.GE.AND P4, PT, R6, RZ, PT ;  /* 0x000000ff0600720c */ /* 0x000fe20003f86270 */
[--C-:B------:R-:W-:Y:S01]  /*7000*/  @!P2 IMAD.IADD R11, R11, 0x1, -R3.reuse ;  /* 0x000000010b0ba824 */ /* 0x100fe200078e0a03 */
[----:B------:R-:W-:Y:S01]  /*7010*/  ISETP.GE.AND P6, PT, R2, RZ, PT ;  /* 0x000000ff0200720c */ /* 0x000fe20003fc6270 */
[----:B------:R-:W-:Y:S01]  /*7020*/  IMAD.MOV.U32 R10, RZ, RZ, R14 ;  /* 0x000000ffff0a7224 */ /* 0x000fe200078e000e */
[----:B------:R-:W-:Y:S01]  /*7030*/  STL [R1+0x324], R15 ;  /* 0x0003240f01007387 */ /* 0x000fe20000100800 */
[----:B------:R-:W-:Y:S01]  /*7040*/  @!P5 IMAD.IADD R5, R5, 0x1, -R3 ;  /* 0x000000010505d824 */ /* 0x000fe200078e0a03 */
[----:B------:R-:W-:Y:S01]  /*7050*/  ISETP.GE.AND P2, PT, R4, RZ, PT ;  /* 0x000000ff0400720c */ /* 0x000fe20003f46270 */
[----:B------:R-:W-:Y:S01]  /*7060*/  VIADD R6, R12, 0xf8 ;  /* 0x000000f80c067836 */ /* 0x000fe20000000000 */
[----:B------:R0:W-:Y:S01]  /*7070*/  STL [R1+0x328], R9 ;  /* 0x0003280901007387 */ /* 0x0001e20000100800 */
[----:B------:R-:W-:-:S03]  /*7080*/  IMAD.HI.U32 R7, R17, R10, RZ ;  /* 0x0000000a11077227 */ /* 0x000fc600078e00ff */
[----:B------:R-:W-:Y:S01]  /*7090*/  IABS R14, R6 ;  /* 0x00000006000e7213 */ /* 0x000fe20000000000 */
[----:B------:R-:W-:Y:S01]  /*70a0*/  @!P3 IMAD.IADD R13, R13, 0x1, -R3 ;  /* 0x000000010d0db824 */ /* 0x000fe200078e0a03 */
[----:B------:R-:W-:Y:S01]  /*70b0*/  ISETP.GT.U32.AND P3, PT, R3, R11, PT ;  /* 0x0000000b0300720c */ /* 0x000fe20003f64070 */
[----:B------:R-:W-:Y:S02]  /*70c0*/  IMAD.MOV R7, RZ, RZ, -R7 ;  /* 0x000000ffff077224 */ /* 0x000fe400078e0a07 */
[----:B------:R-:W-:Y:S01]  /*70d0*/  IMAD.HI.U32 R2, R17, R14, RZ ;  /* 0x0000000e11027227 */ /* 0x000fe200078e00ff */
[----:B------:R-:W-:-:S03]  /*70e0*/  ISETP.GT.U32.AND P5, PT, R3, R13, PT ;  /* 0x0000000d0300720c */ /* 0x000fc60003fa4070 */
[----:B0-----:R-:W-:Y:S02]  /*70f0*/  IMAD.MOV.U32 R9, RZ, RZ, R0 ;  /* 0x000000ffff097224 */ /* 0x001fe400078e0000 */
[C---:B------:R-:W-:Y:S02]  /*7100*/  IMAD R10, R3.reuse, R7, R10 ;  /* 0x00000007030a7224 */ /* 0x040fe400078e020a */
[----:B------:R-:W-:Y:S01]  /*7110*/  @!P1 IMAD.MOV R9, RZ, RZ, -R9 ;  /* 0x000000ffff099224 */ /* 0x000fe200078e0a09 */
[----:B------:R-:W-:Y:S01]  /*7120*/  ISETP.GT.U32.AND P1, PT, R3, R5, PT ;  /* 0x000000050300720c */ /* 0x000fe20003f24070 */
[C---:B------:R-:W-:Y:S02]  /*7130*/  VIADD R7, R12.reuse, 0xf2 ;  /* 0x000000f20c077836 */ /* 0x040fe40000000000 */
[C---:B------:R-:W-:Y:S01]  /*7140*/  VIADD R4, R12.reuse, 0xf6 ;  /* 0x000000f60c047836 */ /* 0x040fe20000000000 */
[----:B------:R0:W-:Y:S01]  /*7150*/  STL [R1+0x32c], R9 ;  /* 0x00032c0901007387 */ /* 0x0001e20000100800 */
[----:B------:R-:W-:Y:S01]  /*7160*/  VIADD R0, R12, 0xf4 ;  /* 0x000000f40c007836 */ /* 0x000fe20000000000 */
[----:B------:R-:W-:Y:S01]  /*7170*/  IABS R16, R7 ;  /* 0x0000000700107213 */ /* 0x000fe20000000000 */
[----:B------:R-:W-:Y:S01]  /*7180*/  IMAD.MOV R2, RZ, RZ, -R2 ;  /* 0x000000ffff027224 */ /* 0x000fe200078e0a02 */
[----:B------:R-:W-:Y:S01]  /*7190*/  IABS R15, R4 ;  /* 0x00000004000f7213 */ /* 0x000fe20000000000 */
[--C-:B------:R-:W-:Y:S01]  /*71a0*/  @!P3 IMAD.IADD R11, R11, 0x1, -R3.reuse ;  /* 0x000000010b0bb824 */ /* 0x100fe200078e0a03 */
[C---:B------:R-:W-:Y:S01]  /*71b0*/  ISETP.GT.U32.AND P3, PT, R3.reuse, R10, PT ;  /* 0x0000000a0300720c */ /* 0x040fe20003f64070 */
[----:B------:R-:W-:Y:S01]  /*71c0*/  IMAD R14, R3, R2, R14 ;  /* 0x00000002030e7224 */ /* 0x000fe200078e020e */
[----:B------:R-:W-:Y:S01]  /*71d0*/  IABS R2, R0 ;  /* 0x0000000000027213 */ /* 0x000fe20000000000 */
[----:B------:R-:W-:Y:S01]  /*71e0*/  @!P1 IMAD.IADD R5, R5, 0x1, -R3 ;  /* 0x0000000105059824 */ /* 0x000fe200078e0a03 */
[----:B------:R-:W-:Y:S01]  /*71f0*/  ISETP.GE.AND P1, PT, R6, RZ, PT ;  /* 0x000000ff0600720c */ /* 0x000fe20003f26270 */
[----:B0-----:R-:W-:-:S02]  /*7200*/  IMAD.MOV.U32 R9, RZ, RZ, R11 ;  /* 0x000000ffff097224 */ /* 0x001fc400078e000b */
[----:B------:R-:W-:Y:S02]  /*7210*/  IMAD.MOV.U32 R6, RZ, RZ, R16 ;  /* 0x000000ffff067224 */ /* 0x000fe400078e0010 */
[----:B------:R-:W-:-:S04]  /*7220*/  IMAD.HI.U32 R16, R17, R15, RZ ;  /* 0x0000000f11107227 */ /* 0x000fc800078e00ff */
[----:B------:R-:W-:Y:S02]  /*7230*/  @!P0 IMAD.MOV R9, RZ, RZ, -R9 ;  /* 0x000000ffff098224 */ /* 0x000fe400078e0a09 */
[----:B------:R-:W-:Y:S01]  /*7240*/  @!P5 IMAD.IADD R13, R13, 0x1, -R3 ;  /* 0x000000010d0dd824 */ /* 0x000fe200078e0a03 */
[----:B------:R-:W-:Y:S01]  /*7250*/  ISETP.GT.U32.AND P5, PT, R3, R14, PT ;  /* 0x0000000e0300720c */ /* 0x000fe20003fa4070 */
[----:B------:R-:W-:Y:S01]  /*7260*/  IMAD.HI.U32 R18, R17, R2, RZ ;  /* 0x0000000211127227 */ /* 0x000fe200078e00ff */
[----:B------:R0:W-:Y:S03]  /*7270*/  STL [R1+0x320], R9 ;  /* 0x0003200901007387 */ /* 0x0001e60000100800 */
[----:B------:R-:W-:Y:S02]  /*7280*/  IMAD.MOV R16, RZ, RZ, -R16 ;  /* 0x000000ffff107224 */ /* 0x000fe400078e0a10 */
[----:B------:R-:W-:-:S02]  /*7290*/  IMAD.MOV R11, RZ, RZ, -R18 ;  /* 0x000000ffff0b7224 */ /* 0x000fc400078e0a12 */
[C---:B------:R-:W-:Y:S02]  /*72a0*/  IMAD R15, R3.reuse, R16, R15 ;  /* 0x00000010030f7224 */ /* 0x040fe400078e020f */
[C---:B------:R-:W-:Y:S02]  /*72b0*/  IMAD R2, R3.reuse, R11, R2 ;  /* 0x0000000b03027224 */ /* 0x040fe400078e0202 */
[----:B0-----:R-:W-:Y:S02]  /*72c0*/  IMAD.MOV.U32 R9, RZ, RZ, R13 ;  /* 0x000000ffff097224 */ /* 0x001fe400078e000d */
[----:B------:R-:W-:Y:S01]  /*72d0*/  @!P3 IMAD.IADD R10, R10, 0x1, -R3 ;  /* 0x000000010a0ab824 */ /* 0x000fe200078e0a03 */
[----:B------:R-:W-:Y:S01]  /*72e0*/  ISETP.GE.AND P3, PT, R4, RZ, PT ;  /* 0x000000ff0400720c */ /* 0x000fe20003f66270 */
[----:B------:R-:W-:Y:S01]  /*72f0*/  @!P4 IMAD.MOV R9, RZ, RZ, -R9 ;  /* 0x000000ffff09c224 */ /* 0x000fe200078e0a09 */
[C---:B------:R-:W-:Y:S01]  /*7300*/  ISETP.GT.U32.AND P4, PT, R3.reuse, R15, PT ;  /* 0x0000000f0300720c */ /* 0x040fe20003f84070 */
[----:B------:R-:W-:Y:S01]  /*7310*/  @!P6 IMAD.MOV R5, RZ, RZ, -R5 ;  /* 0x000000ffff05e224 */ /* 0x000fe200078e0a05 */
[----:B------:R-:W-:Y:S01]  /*7320*/  ISETP.GT.U32.AND P6, PT, R3, R2, PT ;  /* 0x000000020300720c */ /* 0x000fe20003fc4070 */
[----:B------:R-:W-:Y:S01]  /*7330*/  IMAD.HI.U32 R4, R17, R6, RZ ;  /* 0x0000000611047227 */ /* 0x000fe200078e00ff */
[----:B------:R0:W-:Y:S03]  /*7340*/  STL [R1+0x308], R9 ;  /* 0x0003080901007387 */ /* 0x0001e60000100800 */
[----:B------:R-:W-:Y:S01]  /*7350*/  @!P5 IMAD.IADD R14, R14, 0x1, -R3 ;  /* 0x000000010e0ed824 */ /* 0x000fe200078e0a03 */
[C---:B------:R-:W-:Y:S01]  /*7360*/  ISETP.GT.U32.AND P5, PT, R3.reuse, R10, PT ;  /* 0x0000000a0300720c */ /* 0x040fe20003fa4070 */
[----:B------:R-:W-:Y:S01]  /*7370*/  IMAD.MOV R4, RZ, RZ, -R4 ;  /* 0x000000ffff047224 */ /* 0x000fe200078e0a04 */
[----:B------:R1:W-:Y:S01]  /*7380*/  STL [R1+0x30c], R5 ;  /* 0x00030c0501007387 */ /* 0x0003e20000100800 */
[----:B------:R-:W-:Y:S01]  /*7390*/  VIADD R16, R12, 0xf0 ;  /* 0x000000f00c107836 */ /* 0x000fe20000000000 */
[C---:B------:R-:W-:Y:S01]  /*73a0*/  ISETP.GT.U32.AND P0, PT, R3.reuse, R14, PT ;  /* 0x0000000e0300720c */ /* 0x040fe20003f04070 */
[----:B------:R-:W-:-:S02]  /*73b0*/  IMAD R6, R3, R4, R6 ;  /* 0x0000000403067224 */ /* 0x000fc400078e0206 */
[--C-:B------:R-:W-:Y:S01]  /*73c0*/  @!P4 IMAD.IADD R15, R15, 0x1, -R3.reuse ;  /* 0x000000010f0fc824 */ /* 0x100fe200078e0a03 */
[----:B------:R-:W-:Y:S01]  /*73d0*/  IABS R4, R16 ;  /* 0x0000001000047213 */ /* 0x000fe20000000000 */
[----:B------:R-:W-:Y:S01]  /*73e0*/  @!P6 IMAD.IADD R2, R2, 0x1, -R3 ;  /* 0x000000010202e824 */ /* 0x000fe200078e0a03 */
[----:B------:R-:W-:Y:S01]  /*73f0*/  ISETP.GE.AND P4, PT, R7, RZ, PT ;  /* 0x000000ff0700720c */ /* 0x000fe20003f86270 */
[----:B------:R-:W-:Y:S01]  /*7400*/  VIADD R7, R12, 0xec ;  /* 0x000000ec0c077836 */ /* 0x000fe20000000000 */
[----:B------:R-:W-:Y:S01]  /*7410*/  ISETP.GT.U32.AND P6, PT, R3, R15, PT ;  /* 0x0000000f0300720c */ /* 0x000fe20003fc4070 */
[----:B------:R-:W-:-:S03]  /*7420*/  IMAD.HI.U32 R11, R17, R4, RZ ;  /* 0x00000004110b7227 */ /* 0x000fc600078e00ff */
[----:B------:R-:W-:Y:S01]  /*7430*/  IABS R19, R7 ;  /* 0x0000000700137213 */ /* 0x000fe20000000000 */
[----:B------:R-:W-:Y:S01]  /*7440*/  @!P5 IMAD.IADD R10, R10, 0x1, -R3 ;  /* 0x000000010a0ad824 */ /* 0x000fe200078e0a03 */
[----:B------:R-:W-:Y:S01]  /*7450*/  ISETP.GE.AND P5, PT, R0, RZ, PT ;  /* 0x000000ff0000720c */ /* 0x000fe20003fa6270 */
[----:B------:R-:W-:Y:S02]  /*7460*/  VIADD R0, R12, 0xee ;  /* 0x000000ee0c007836 */ /* 0x000fe40000000000 */
[----:B------:R-:W-:Y:S02]  /*7470*/  IMAD.MOV R11, RZ, RZ, -R11 ;  /* 0x000000ffff0b7224 */ /* 0x000fe400078e0a0b */
[----:B0-----:R-:W-:Y:S01]  /*7480*/  IMAD.MOV.U32 R9, RZ, RZ, R10 ;  /* 0x000000ffff097224 */ /* 0x001fe200078e000a */
[----:B-1----:R-:W-:Y:S01]  /*7490*/  IABS R5, R0 ;  /* 0x0000000000057213 */ /* 0x002fe20000000000 */
[C---:B------:R-:W-:Y:S02]  /*74a0*/  IMAD R4, R3.reuse, R11, R4 ;  /* 0x0000000b03047224 */ /* 0x040fe400078e0204 */
[----:B------:R-:W-:Y:S01]  /*74b0*/  @!P0 IMAD.IADD R14, R14, 0x1, -R3 ;  /* 0x000000010e0e8824 */ /* 0x000fe200078e0a03 */
[C---:B------:R-:W-:Y:S01]  /*74c0*/  ISETP.GT.U32.AND P0, PT, R3.reuse, R6, PT ;  /* 0x000000060300720c */ /* 0x040fe20003f04070 */
[----:B------:R-:W-:Y:S01]  /*74d0*/  @!P2 IMAD.MOV R9, RZ, RZ, -R9 ;  /* 0x000000ffff09a224 */ /* 0x000fe200078e0a09 */
[----:B------:R-:W-:Y:S01]  /*74e0*/  ISETP.GT.U32.AND P2, PT, R3, R2, PT ;  /* 0x000000020300720c */ /* 0x000fe20003f44070 */
[----:B------:R-:W-:Y:S01]  /*74f0*/  @!P6 IMAD.IADD R15, R15, 0x1, -R3 ;  /* 0x000000010f0fe824 */ /* 0x000fe200078e0a03 */
[----:B------:R-:W-:Y:S01]  /*7500*/  ISETP.GT.U32.AND P6, PT, R3, R4, PT ;  /* 0x000000040300720c */ /* 0x000fe20003fc4070 */
[----:B------:R-:W-:Y:S01]  /*7510*/  IMAD.HI.U32 R10, R17, R5, RZ ;  /* 0x00000005110a7227 */ /* 0x000fe200078e00ff */
[----:B------:R0:W-:Y:S03]  /*7520*/  STL [R1+0x310], R9 ;  /* 0x0003100901007387 */ /* 0x0001e60000100800 */
[----:B------:R-:W-:-:S02]  /*7530*/  IMAD.MOV R10, RZ, RZ, -R10 ;  /* 0x000000ffff0a7224 */ /* 0x000fc400078e0a0a */
[----:B------:R-:W-:Y:S02]  /*7540*/  VIADD R11, R12, 0xea ;  /* 0x000000ea0c0b7836 */ /* 0x000fe40000000000 */
[C---:B------:R-:W-:Y:S02]  /*7550*/  IMAD R5, R3.reuse, R10, R5 ;  /* 0x0000000a03057224 */ /* 0x040fe400078e0205 */
[--C-:B------:R-:W-:Y:S01]  /*7560*/  @!P0 IMAD.IADD R6, R6, 0x1, -R3.reuse ;  /* 0x0000000106068824 */ /* 0x100fe200078e0a03 */
[----:B------:R-:W-:Y:S01]  /*7570*/  IABS R10, R11 ;  /* 0x0000000b000a7213 */ /* 0x000fe20000000000 */
[--C-:B------:R-:W-:Y:S01]  /*7580*/  @!P2 IMAD.IADD R2, R2, 0x1, -R3.reuse ;  /* 0x000000010202a824 */ /* 0x100fe200078e0a03 */
[C---:B------:R-:W-:Y:S01]  /*7590*/  ISETP.GT.U32.AND P2, PT, R3.reuse, R5, PT ;  /* 0x000000050300720c */ /* 0x040fe20003f44070 */
[----:B------:R-:W-:Y:S01]  /*75a0*/  @!P6 IMAD.IADD R4, R4, 0x1, -R3 ;  /* 0x000000010404e824 */ /* 0x000fe200078e0a03 */
[----:B------:R-:W-:Y:S01]  /*75b0*/  ISETP.GT.U32.AND P0, PT, R3, R6, PT ;  /* 0x000000060300720c */ /* 0x000fe20003f04070 */
[----:B------:R-:W-:Y:S01]  /*75c0*/  IMAD.HI.U32 R20, R17, R19, RZ ;  /* 0x0000001311147227 */ /* 0x000fe200078e00ff */
[----:B------:R-:W-:-:S03]  /*75d0*/  ISETP.GE.AND P6, PT, R0, RZ, PT ;  /* 0x000000ff0000720c */ /* 0x000fc60003fc6270 */
[----:B------:R-:W-:Y:S01]  /*75e0*/  @!P1 IMAD.MOV R14, RZ, RZ, -R14 ;  /* 0x000000ffff0e9224 */ /* 0x000fe200078e0a0e */
[----:B------:R-:W-:Y:S01]  /*75f0*/  ISETP.GT.U32.AND P1, PT, R3, R4, PT ;  /* 0x000000040300720c */ /* 0x000fe20003f24070 */
[----:B------:R-:W-:Y:S02]  /*7600*/  IMAD.MOV R20, RZ, RZ, -R20 ;  /* 0x000000ffff147224 */ /* 0x000fe400078e0a14 */
[----:B------:R-:W-:Y:S01]  /*7610*/  IMAD.HI.U32 R18, R17, R10, RZ ;  /* 0x0000000a11127227 */ /* 0x000fe200078e00ff */
[----:B------:R1:W-:Y:S03]  /*7620*/  STL [R1+0x304], R14 ;  /* 0x0003040e01007387 */ /* 0x0003e60000100800 */
[----:B------:R-:W-:Y:S02]  /*7630*/  IMAD R0, R3, R20, R19 ;  /* 0x0000001403007224 */ /* 0x000fe400078e0213 */
[----:B------:R-:W-:-:S02]  /*7640*/  IMAD.MOV R18, RZ, RZ, -R18 ;  /* 0x000000ffff127224 */ /* 0x000fc400078e0a12 */
[----:B0-----:R-:W-:Y:S02]  /*7650*/  IMAD.MOV.U32 R9, RZ, RZ, R15 ;  /* 0x000000ffff097224 */ /* 0x001fe400078e000f */
[----:B------:R-:W-:Y:S02]  /*7660*/  VIADD R13, R12, 0xe8 ;  /* 0x000000e80c0d7836 */ /* 0x000fe40000000000 */
[----:B------:R-:W-:Y:S02]  /*7670*/  @!P2 IMAD.IADD R5, R5, 0x1, -R3 ;  /* 0x000000010505a824 */ /* 0x000fe400078e0a03 */
[----:B------:R-:W-:Y:S01]  /*7680*/  @!P3 IMAD.MOV R9, RZ, RZ, -R9 ;  /* 0x000000ffff09b224 */ /* 0x000fe200078e0a09 */
[C---:B------:R-:W-:Y:S01]  /*7690*/  ISETP.GT.U32.AND P3, PT, R3.reuse, R0, PT ;  /* 0x000000000300720c */ /* 0x040fe20003f64070 */
[C---:B------:R-:W-:Y:S01]  /*76a0*/  IMAD R10, R3.reuse, R18, R10 ;  /* 0x00000012030a7224 */ /* 0x040fe200078e020a */
[C---:B------:R-:W-:Y:S01]  /*76b0*/  ISETP.GT.U32.AND P2, PT, R3.reuse, R5, PT ;  /* 0x000000050300720c */ /* 0x040fe20003f44070 */
[--C-:B------:R-:W-:Y:S01]  /*76c0*/  @!P0 IMAD.IADD R6, R6, 0x1, -R3.reuse ;  /* 0x0000000106068824 */ /* 0x100fe200078e0a03 */
[----:B------:R-:W-:Y:S01]  /*76d0*/  ISETP.GE.AND P0, PT, R16, RZ, PT ;  /* 0x000000ff1000720c */ /* 0x000fe20003f06270 */
[----:B------:R-:W-:Y:S01]  /*76e0*/  @!P5 IMAD.MOV R2, RZ, RZ, -R2 ;  /* 0x000000ffff02d224 */ /* 0x000fe200078e0a02 */
[----:B------:R-:W-:Y:S01]  /*76f0*/  IABS R16, R13 ;  /* 0x0000000d00107213 */ /* 0x000fe20000000000 */
[--C-:B------:R-:W-:Y:S01]  /*7700*/  @!P1 IMAD.IADD R4, R4, 0x1, -R3.reuse ;  /* 0x0000000104049824 */ /* 0x100fe200078e0a03 */
[----:B------:R-:W-:Y:S01]  /*7710*/  ISETP.GT.U32.AND P1, PT, R3, R10, PT ;  /* 0x0000000a0300720c */ /* 0x000fe20003f24070 */
[----:B------:R0:W-:Y:S01]  /*7720*/  STL [R1+0x300], R9 ;  /* 0x0003000901007387 */ /* 0x0001e20000100800 */
[----:B------:R-:W-:Y:S01]  /*7730*/  @!P4 IMAD.MOV R6, RZ, RZ, -R6 ;  /* 0x000000ffff06c224 */ /* 0x000fe200078e0a06 */
[----:B------:R-:W-:Y:S01]  /*7740*/  ISETP.GE.AND P5, PT, R7, RZ, PT ;  /* 0x000000ff0700720c */ /* 0x000fe20003fa6270 */
[----:B------:R-:W-:Y:S01]  /*7750*/  VIADD R7, R12, 0xe4 ;  /* 0x000000e40c077836 */ /* 0x000fe20000000000 */
[----:B------:R2:W-:Y:S01]  /*7760*/  STL [R1+0x2cc], R2 ;  /* 0x0002cc0201007387 */ /* 0x0005e20000100800 */
[--C-:B------:R-:W-:Y:S01]  /*7770*/  @!P3 IMAD.IADD R0, R0, 0x1, -R3.reuse ;  /* 0x000000010000b824 */ /* 0x100fe200078e0a03 */
[----:B------:R-:W-:Y:S01]  /*7780*/  ISETP.GE.AND P4, PT, R11, RZ, PT ;  /* 0x000000ff0b00720c */ /* 0x000fe20003f86270 */
[--C-:B------:R-:W-:Y:S01]  /*7790*/  @!P2 IMAD.IADD R5, R5, 0x1, -R3.reuse ;  /* 0x000000010505a824 */ /* 0x100fe200078e0a03 */
[----:B------:R3:W-:Y:S01]  /*77a0*/  STL [R1+0x2c8], R6 ;  /* 0x0002c80601007387 */ /* 0x0007e20000100800 */
[----:B-1----:R-:W-:Y:S01]  /*77b0*/  IABS R14, R7 ;  /* 0x00000007000e7213 */ /* 0x002fe20000000000 */
[----:B0-----:R-:W-:Y:S01]  /*77c0*/  IMAD.MOV.U32 R9, RZ, RZ, R4 ;  /* 0x000000ffff097224 */ /* 0x001fe200078e0004 */
[----:B------:R-:W-:Y:S01]  /*77d0*/  ISETP.GE.AND P2, PT, R13, RZ, PT ;  /* 0x000000ff0d00720c */ /* 0x000fe20003f46270 */
[----:B------:R-:W-:Y:S01]  /*77e0*/  @!P1 IMAD.IADD R10, R10, 0x1, -R3 ;  /* 0x000000010a0a9824 */ /* 0x000fe200078e0a03 */
[----:B------:R-:W-:Y:S01]  /*77f0*/  ISETP.GT.U32.AND P1, PT, R3, R0, PT ;  /* 0x000000000300720c */ /* 0x000fe20003f24070 */
[----:B--2---:R-:W-:-:S04]  /*7800*/  IMAD.HI.U32 R2, R17, R16, RZ ;  /* 0x0000001011027227 */ /* 0x004fc800078e00ff */
[----:B------:R-:W-:Y:S02]  /*7810*/  IMAD.MOV R2, RZ, RZ, -R2 ;  /* 0x000000ffff027224 */ /* 0x000fe400078e0a02 */
[----:B---3--:R-:W-:Y:S02]  /*7820*/  VIADD R6, R12, 0xe6 ;  /* 0x000000e60c067836 */ /* 0x008fe40000000000 */
[C---:B------:R-:W-:Y:S02]  /*7830*/  IMAD R20, R3.reuse, R2, R16 ;  /* 0x0000000203147224 */ /* 0x040fe400078e0210 */
[----:B------:R-:W-:Y:S01]  /*7840*/  @!P6 IMAD.MOV R5, RZ, RZ, -R5 ;  /* 0x000000ffff05e224 */ /* 0x000fe200078e0a05 */
[----:B------:R-:W-:Y:S01]  /*7850*/  IABS R19, R6 ;  /* 0x0000000600137213 */ /* 0x000fe20000000000 */
[----:B------:R-:W-:Y:S01]  /*7860*/  @!P0 IMAD.MOV R9, RZ, RZ, -R9 ;  /* 0x000000ffff098224 */ /* 0x000fe200078e0a09 */
[C---:B------:R-:W-:Y:S01]  /*7870*/  ISETP.GT.U32.AND P6, PT, R3.reuse, R20, PT ;  /* 0x000000140300720c */ /* 0x040fe20003fc4070 */
[----:B------:R-:W-:Y:S01]  /*7880*/  @!P1 IMAD.IADD R0, R0, 0x1, -R3 ;  /* 0x0000000100009824 */ /* 0x000fe200078e0a03 */
[----:B------:R-:W-:Y:S01]  /*7890*/  ISETP.GE.AND P3, PT, R6, RZ, PT ;  /* 0x000000ff0600720c */ /* 0x000fe20003f66270 */
[C---:B------:R-:W-:Y:S01]  /*78a0*/  VIADD R6, R12.reuse, 0xe2 ;  /* 0x000000e20c067836 */ /* 0x040fe20000000000 */
[----:B------:R-:W-:Y:S01]  /*78b0*/  ISETP.GT.U32.AND P0, PT, R3, R10, PT ;  /* 0x0000000a0300720c */ /* 0x000fe20003f04070 */
[----:B------:R-:W-:Y:S01]  /*78c0*/  IMAD.HI.U32 R4, R17, R19, RZ ;  /* 0x0000001311047227 */ /* 0x000fe200078e00ff */
[----:B------:R0:W-:Y:S02]  /*78d0*/  STL [R1+0x2c0], R9 ;  /* 0x0002c00901007387 */ /* 0x0001e40000100800 */
[----:B------:R-:W-:Y:S01]  /*78e0*/  IABS R18, R6 ;  /* 0x0000000600127213 */ /* 0x000fe20000000000 */
[----:B------:R-:W-:Y:S01]  /*78f0*/  IMAD.MOV R4, RZ, RZ, -R4 ;  /* 0x000000ffff047224 */ /* 0x000fe200078e0a04 */
[----:B------:R1:W-:Y:S01]  /*7900*/  STL [R1+0x2b8], R5 ;  /* 0x0002b80501007387 */ /* 0x0003e20000100800 */
[----:B------:R-:W-:-:S02]  /*7910*/  VIADD R2, R12, 0xe0 ;  /* 0x000000e00c027836 */ /* 0x000fc40000000000 */
[C---:B------:R-:W-:Y:S02]  /*7920*/  IMAD R19, R3.reuse, R4, R19 ;  /* 0x0000000403137224 */ /* 0x040fe400078e0213 */
[----:B------:R-:W-:Y:S01]  /*7930*/  @!P6 IMAD.IADD R20, R20, 0x1, -R3 ;  /* 0x000000011414e824 */ /* 0x000fe200078e0a03 */
[----:B------:R-:W-:Y:S01]  /*7940*/  IABS R16, R2 ;  /* 0x0000000200107213 */ /* 0x000fe20000000000 */
[----:B0-----:R-:W-:Y:S01]  /*7950*/  IMAD.MOV.U32 R9, RZ, RZ, R0 ;  /* 0x000000ffff097224 */ /* 0x001fe200078e0000 */
[----:B------:R-:W-:Y:S01]  /*7960*/  ISETP.GT.U32.AND P1, PT, R3, R19, PT ;  /* 0x000000130300720c */ /* 0x000fe20003f24070 */
[----:B------:R-:W-:Y:S01]  /*7970*/  IMAD.HI.U32 R4, R17, R14, RZ ;  /* 0x0000000e11047227 */ /* 0x000fe200078e00ff */
[----:B------:R-:W-:-:S03]  /*7980*/  ISETP.GE.AND P6, PT, R6, RZ, PT ;  /* 0x000000ff0600720c */ /* 0x000fc60003fc6270 */
[----:B-1----:R-:W-:-:S04]  /*7990*/  IMAD.HI.U32 R5, R17, R18, RZ ;  /* 0x0000001211057227 */ /* 0x002fc800078e00ff */
[----:B------:R-:W-:Y:S01]  /*79a0*/  @!P0 IMAD.IADD R10, R10, 0x1, -R3 ;  /* 0x000000010a0a8824 */ /* 0x000fe200078e0a03 */
[----:B------:R-:W-:Y:S01]  /*79b0*/  ISETP.GE.AND P0, PT, R7, RZ, PT ;  /* 0x000000ff0700720c */ /* 0x000fe20003f06270 */
[----:B------:R-:W-:Y:S01]  /*79c0*/  @!P5 IMAD.MOV R9, RZ, RZ, -R9 ;  /* 0x000000ffff09d224 */ /* 0x000fe200078e0a09 */
[C---:B------:R-:W-:Y:S01]  /*79d0*/  ISETP.GT.U32.AND P5, PT, R3.reuse, R20, PT ;  /* 0x000000140300720c */ /* 0x040fe20003fa4070 */
[----:B------:R-:W-:Y:S02]  /*79e0*/  IMAD.MOV R5, RZ, RZ, -R5 ;  /* 0x000000ffff057224 */ /* 0x000fe400078e0a05 */
[----:B------:R-:W-:Y:S01]  /*79f0*/  IMAD.MOV R7, RZ, RZ, -R4 ;  /* 0x000000ffff077224 */ /* 0x000fe200078e0a04 */
[----:B------:R0:W-:Y:S01]  /*7a00*/  STL [R1+0x2b0], R9 ;  /* 0x0002b00901007387 */ /* 0x0001e20000100800 */
[C---:B------:R-:W-:Y:S02]  /*7a10*/  IMAD R18, R3.reuse, R5, R18 ;  /* 0x0000000503127224 */ /* 0x040fe400078e0212 */
[----:B------:R-:W-:-:S02]  /*7a20*/  IMAD R14, R3, R7, R14 ;  /* 0x00000007030e7224 */ /* 0x000fc400078e020e */
[----:B------:R-:W-:Y:S02]  /*7a30*/  IMAD.MOV.U32 R5, RZ, RZ, R10 ;  /* 0x000000ffff057224 */ /* 0x000fe400078e000a */
[----:B------:R-:W-:Y:S02]  /*7a40*/  @!P1 IMAD.IADD R19, R19, 0x1, -R3 ;  /* 0x0000000113139824 */ /* 0x000fe400078e0a03 */
[----:B------:R-:W-:Y:S01]  /*7a50*/  @!P4 IMAD.MOV R5, RZ, RZ, -R5 ;  /* 0x000000ffff05c224 */ /* 0x000fe200078e0a05 */
[C---:B------:R-:W-:Y:S01]  /*7a60*/  ISETP.GT.U32.AND P4, PT, R3.reuse, R14, PT ;  /* 0x0000000e0300720c */ /* 0x040fe20003f84070 */
[----:B------:R-:W-:Y:S01]  /*7a70*/  @!P5 IMAD.IADD R20, R20, 0x1, -R3 ;  /* 0x000000011414d824 */ /* 0x000fe200078e0a03 */
[----:B------:R-:W-:Y:S01]  /*7a80*/  ISETP.GT.U32.AND P5, PT, R3, R18, PT ;  /* 0x000000120300720c */ /* 0x000fe20003fa4070 */
[----:B------:R-:W-:Y:S01]  /*7a90*/  IMAD.HI.U32 R4, R17, R16, RZ ;  /* 0x0000001011047227 */ /* 0x000fe200078e00ff */
[----:B------:R-:W-:Y:S01]  /*7aa0*/  ISETP.GT.U32.AND P1, PT, R3, R19, PT ;  /* 0x000000130300720c */ /* 0x000fe20003f24070 */
[----:B------:R1:W-:Y:S02]  /*7ab0*/  STL [R1+0x2b4], R5 ;  /* 0x0002b40501007387 */ /* 0x0003e40000100800 */
[----:B------:R-:W-:-:S02]  /*7ac0*/  VIADD R7, R12, 0xde ;  /* 0x000000de0c077836 */ /* 0x000fc40000000000 */
[----:B------:R-:W-:Y:S02]  /*7ad0*/  IMAD.MOV R4, RZ, RZ, -R4 ;  /* 0x000000ffff047224 */ /* 0x000fe400078e0a04 */
[----:B------:R-:W-:Y:S01]  /*7ae0*/  VIADD R0, R12, 0xdc ;  /* 0x000000dc0c007836 */ /* 0x000fe20000000000 */
[----:B------:R-:W-:Y:S01]  /*7af0*/  IABS R11, R7 ;  /* 0x00000007000b7213 */ /* 0x000fe20000000000 */
[--C-:B------:R-:W-:Y:S01]  /*7b00*/  @!P4 IMAD.IADD R14, R14, 0x1, -R3.reuse ;  /* 0x000000010e0ec824 */ /* 0x100fe200078e0a03 */
[----:B------:R-:W-:Y:S01]  /*7b10*/  ISETP.GE.AND P4, PT, R2, RZ, PT ;  /* 0x000000ff0200720c */ /* 0x000fe20003f86270 */
[C---:B------:R-:W-:Y:S01]  /*7b20*/  IMAD R16, R3.reuse, R4, R16 ;  /* 0x0000000403107224 */ /* 0x040fe200078e0210 */
[----:B------:R-:W-:Y:S01]  /*7b30*/  IABS R6, R0 ;  /* 0x0000000000067213 */ /* 0x000fe20000000000 */
[----:B------:R-:W-:Y:S01]  /*7b40*/  @!P5 IMAD.IADD R18, R18, 0x1, -R3 ;  /* 0x000000011212d824 */ /* 0x000fe200078e0a03 */
[----:B------:R-:W-:Y:S01]  /*7b50*/  ISETP.GT.U32.AND P5, PT, R3, R14, PT ;  /* 0x0000000e0300720c */ /* 0x000fe20003fa4070 */
[----:B------:R-:W-:-:S04]  /*7b60*/  IMAD.HI.U32 R15, R17, R11, RZ ;  /* 0x0000000b110f7227 */ /* 0x000fc800078e00ff */
[----:B------:R-:W-:Y:S01]  /*7b70*/  @!P1 IMAD.IADD R19, R19, 0x1, -R3 ;  /* 0x0000000113139824 */ /* 0x000fe200078e0a03 */
[C---:B------:R-:W-:Y:S01]  /*7b80*/  ISETP.GT.U32.AND P1, PT, R3.reuse, R16, PT ;  /* 0x000000100300720c */ /* 0x040fe20003f24070 */
[----:B------:R-:W-:Y:S02]  /*7b90*/  IMAD.MOV.U32 R21, RZ, RZ, R20 ;  /* 0x000000ffff157224 */ /* 0x000fe400078e0014 */
[----:B------:R-:W-:Y:S02]  /*7ba0*/  IMAD.MOV R15, RZ, RZ, -R15 ;  /* 0x000000ffff0f7224 */ /* 0x000fe400078e0a0f */
[----:B------:R-:W-:Y:S01]  /*7bb0*/  @!P2 IMAD.MOV R21, RZ, RZ, -R21 ;  /* 0x000000ffff15a224 */ /* 0x000fe200078e0a15 */
[----:B------:R-:W-:Y:S01]  /*7bc0*/  ISETP.GT.U32.AND P2, PT, R3, R18, PT ;  /* 0x000000120300720c */ /* 0x000fe20003f44070 */
[----:B------:R-:W-:-:S03]  /*7bd0*/  IMAD.HI.U32 R2, R17, R6, RZ ;  /* 0x0000000611027227 */ /* 0x000fc600078e00ff */
[----:B------:R-:W-:Y:S01]  /*7be0*/  STL [R1+0x164], R21 ;  /* 0x0001641501007387 */ /* 0x000fe20000100800 */
[C---:B------:R-:W-:Y:S02]  /*7bf0*/  IMAD R11, R3.reuse, R15, R11 ;  /* 0x0000000f030b7224 */ /* 0x040fe400078e020b */
[----:B------:R-:W-:Y:S02]  /*7c00*/  VIADD R13, R12, 0xd8 ;  /* 0x000000d80c0d7836 */ /* 0x000fe40000000000 */
[----:B------:R-:W-:Y:S02]  /*7c10*/  IMAD.MOV R2, RZ, RZ, -R2 ;  /* 0x000000ffff027224 */ /* 0x000fe400078e0a02 */
[--C-:B------:R-:W-:Y:S01]  /*7c20*/  @!P5 IMAD.IADD R14, R14, 0x1, -R3.reuse ;  /* 0x000000010e0ed824 */ /* 0x100fe200078e0a03 */
[----:B------:R-:W-:Y:S01]  /*7c30*/  ISETP.GT.U32.AND P5, PT, R3, R11, PT ;  /* 0x0000000b0300720c */ /* 0x000fe20003fa4070 */
[----:B------:R-:W-:Y:S01]  /*7c40*/  VIADD R10, R12, 0xda ;  /* 0x000000da0c0a7836 */ /* 0x000fe20000000000 */
[----:B------:R-:W-:Y:S01]  /*7c50*/  IABS R4, R13 ;  /* 0x0000000d00047213 */ /* 0x000fe20000000000 */
[----:B------:R-:W-:-:S02]  /*7c60*/  @!P1 IMAD.IADD R16, R16, 0x1, -R3 ;  /* 0x0000000110109824 */ /* 0x000fc400078e0a03 */
[----:B0-----:R-:W-:Y:S01]  /*7c70*/  IMAD.MOV.U32 R9, RZ, RZ, R19 ;  /* 0x000000ffff097224 */ /* 0x001fe200078e0013 */
[----:B-1----:R-:W-:Y:S01]  /*7c80*/  IABS R5, R10 ;  /* 0x0000000a00057213 */ /* 0x002fe20000000000 */
[C---:B------:R-:W-:Y:S01]  /*7c90*/  IMAD R6, R3.reuse, R2, R6 ;  /* 0x0000000203067224 */ /* 0x040fe200078e0206 */
[----:B------:R-:W-:Y:S01]  /*7ca0*/  ISETP.GT.U32.AND P1, PT, R3, R16, PT ;  /* 0x000000100300720c */ /* 0x000fe20003f24070 */
[----:B------:R-:W-:Y:S01]  /*7cb0*/  @!P3 IMAD.MOV R9, RZ, RZ, -R9 ;  /* 0x000000ffff09b224 */ /* 0x000fe200078e0a09 */
[----:B------:R-:W-:Y:S01]  /*7cc0*/  ISETP.GE.AND P3, PT, R7, RZ, PT ;  /* 0x000000ff0700720c */ /* 0x000fe20003f66270 */
[----:B------:R-:W-:Y:S01]  /*7cd0*/  @!P2 IMAD.IADD R18, R18, 0x1, -R3 ;  /* 0x000000011212a824 */ /* 0x000fe200078e0a03 */
[----:B------:R-:W-:Y:S01]  /*7ce0*/  ISETP.GT.U32.AND P2, PT, R3, R6, PT ;  /* 0x000000060300720c */ /* 0x000fe20003f44070 */
[C---:B------:R-:W-:Y:S01]  /*7cf0*/  IMAD.HI.U32 R7, R17.reuse, R4, RZ ;  /* 0x0000000411077227 */ /* 0x040fe200078e00ff */
[----:B------:R0:W-:Y:S03]  /*7d00*/  STL [R1+0x274], R9 ;  /* 0x0002740901007387 */ /* 0x0001e60000100800 */
[----:B------:R-:W-:-:S04]  /*7d10*/  IMAD.HI.U32 R15, R17, R5, RZ ;  /* 0x00000005110f7227 */ /* 0x000fc800078e00ff */
[----:B------:R-:W-:Y:S02]  /*7d20*/  IMAD.MOV R7, RZ, RZ, -R7 ;  /* 0x000000ffff077224 */ /* 0x000fe400078e0a07 */
[----:B------:R-:W-:Y:S02]  /*7d30*/  @!P5 IMAD.IADD R11, R11, 0x1, -R3 ;  /* 0x000000010b0bd824 */ /* 0x000fe400078e0a03 */
[----:B0-----:R-:W-:Y:S02]  /*7d40*/  IMAD.MOV.U32 R9, RZ, RZ, R14 ;  /* 0x000000ffff097224 */ /* 0x001fe400078e000e */
[----:B------:R-:W-:Y:S02]  /*7d50*/  IMAD.MOV R15, RZ, RZ, -R15 ;  /* 0x000000ffff0f7224 */ /* 0x000fe400078e0a0f */
[----:B------:R-:W-:Y:S02]  /*7d60*/  VIADD R2, R12, 0xd6 ;  /* 0x000000d60c027836 */ /* 0x000fe40000000000 */
[----:B------:R-:W-:-:S02]  /*7d70*/  IMAD R4, R3, R7, R4 ;  /* 0x0000000703047224 */ /* 0x000fc400078e0204 */
[----:B------:R-:W-:Y:S01]  /*7d80*/  @!P0 IMAD.MOV R9, RZ, RZ, -R9 ;  /* 0x000000ffff098224 */ /* 0x000fe200078e0a09 */
[C---:B------:R-:W-:Y:S01]  /*7d90*/  ISETP.GT.U32.AND P0, PT, R3.reuse, R11, PT ;  /* 0x0000000b0300720c */ /* 0x040fe20003f04070 */
[----:B------:R-:W-:Y:S01]  /*7da0*/  @!P1 IMAD.IADD R16, R16, 0x1, -R3 ;  /* 0x0000000110109824 */ /* 0x000fe200078e0a03 */
[----:B------:R-:W-:Y:S01]  /*7db0*/  ISETP.GE.AND P1, PT, R0, RZ, PT ;  /* 0x000000ff0000720c */ /* 0x000fe20003f26270 */
[C---:B------:R-:W-:Y:S01]  /*7dc0*/  IMAD R5, R3.reuse, R15, R5 ;  /* 0x0000000f03057224 */ /* 0x040fe200078e0205 */
[----:B------:R-:W-:Y:S01]  /*7dd0*/  IABS R0, R2 ;  /* 0x0000000200007213 */ /* 0x000fe20000000000 */
[----:B------:R-:W-:Y:S01]  /*7de0*/  @!P2 IMAD.IADD R6, R6, 0x1, -R3 ;  /* 0x000000010606a824 */ /* 0x000fe200078e0a03 */
[----:B------:R0:W-:Y:S01]  /*7df0*/  STL [R1+0x2a8], R9 ;  /* 0x0002a80901007387 */ /* 0x0001e20000100800 */
[----:B------:R-:W-:Y:S01]  /*7e00*/  @!P6 IMAD.MOV R18, RZ, RZ, -R18 ;  /* 0x000000ffff12e224 */ /* 0x000fe200078e0a12 */
[----:B------:R-:W-:Y:S01]  /*7e10*/  ISETP.GT.U32.AND P6, PT, R3, R4, PT ;  /* 0x000000040300720c */ /* 0x000fe20003fc4070 */
[----:B------:R-:W-:Y:S01]  /*7e20*/  IMAD.HI.U32 R14, R17, R0, RZ ;  /* 0x00000000110e7227 */ /* 0x000fe200078e00ff */
[----:B------:R-:W-:-:S02]  /*7e30*/  ISETP.GT.U32.AND P5, PT, R3, R5, PT ;  /* 0x000000050300720c */ /* 0x000fc40003fa4070 */
[----:B------:R-:W-:Y:S01]  /*7e40*/  ISETP.GT.U32.AND P2, PT, R3, R6, PT ;  /* 0x000000060300720c */ /* 0x000fe20003f44070 */
[----:B------:R-:W-:Y:S01]  /*7e50*/  IMAD.MOV R14, RZ, RZ, -R14 ;  /* 0x000000ffff0e7224 */ /* 0x000fe200078e0a0e */
[----:B------:R-:W-:Y:S01]  /*7e60*/  STL [R1+0x280], R18 ;  /* 0x0002801201007387 */ /* 0x000fe20000100800 */
[----:B------:R-:W-:Y:S01]  /*7e70*/  @!P0 IMAD.IADD R11, R11, 0x1, -R3 ;  /* 0x000000010b0b8824 */ /* 0x000fe200078e0a03 */
[----:B------:R-:W-:Y:S01]  /*7e80*/  ISETP.GE.AND P0, PT, R13, RZ, PT ;  /* 0x000000ff0d00720c */ /* 0x000fe20003f06270 */
[----:B0-----:R-:W-:Y:S02]  /*7e90*/  IMAD.MOV.U32 R9, RZ, RZ, R16 ;  /* 0x000000ffff097224 */ /* 0x001fe400078e0010 */
[----:B------:R-:W-:Y:S02]  /*7ea0*/  VIADD R7, R12, 0xd4 ;  /* 0x000000d40c077836 */ /* 0x000fe40000000000 */
[----:B------:R-:W-:Y:S02]  /*7eb0*/  @!P4 IMAD.MOV R9, RZ, RZ, -R9 ;  /* 0x000000ffff09c224 */ /* 0x000fe400078e0a09 */
[----:B------:R-:W-:Y:S01]  /*7ec0*/  IMAD R0, R3, R14, R0 ;  /* 0x0000000e03007224 */ /* 0x000fe200078e0200 */
[----:B------:R-:W-:Y:S01]  /*7ed0*/  IABS R15, R7 ;  /* 0x00000007000f7213 */ /* 0x000fe20000000000 */
[--C-:B------:R-:W-:Y:S01]  /*7ee0*/  @!P6 IMAD.IADD R4, R4, 0x1, -R3.reuse ;  /* 0x000000010404e824 */ /* 0x100fe200078e0a03 */
[----:B------:R0:W-:Y:S01]  /*7ef0*/  STL [R1+0x284], R9 ;  /* 0x0002840901007387 */ /* 0x0001e20000100800 */
[--C-:B------:R-:W-:Y:S01]  /*7f00*/  @!P5 IMAD.IADD R5, R5, 0x1, -R3.reuse ;  /* 0x000000010505d824 */ /* 0x100fe200078e0a03 */
[----:B------:R-:W-:Y:S01]  /*7f10*/  ISETP.GE.AND P5, PT, R10, RZ, PT ;  /* 0x000000ff0a00720c */ /* 0x000fe20003fa6270 */
[----:B------:R-:W-:Y:S01]  /*7f20*/  @!P2 IMAD.IADD R6, R6, 0x1, -R3 ;  /* 0x000000010606a824 */ /* 0x000fe200078e0a03 */
[C---:B------:R-:W-:Y:S01]  /*7f30*/  ISETP.GT.U32.AND P2, PT, R3.reuse, R0, PT ;  /* 0x000000000300720c */ /* 0x040fe20003f44070 */
[----:B------:R-:W-:Y:S01]  /*7f40*/  IMAD.MOV.U32 R10, RZ, RZ, R15 ;  /* 0x000000ffff0a7224 */ /* 0x000fe200078e000f */
[----:B------:R-:W-:Y:S01]  /*7f50*/  ISETP.GT.U32.AND P4, PT, R3, R5, PT ;  /* 0x000000050300720c */ /* 0x000fe20003f84070 */
[----:B------:R-:W-:Y:S01]  /*7f60*/  @!P1 IMAD.MOV R6, RZ, RZ, -R6 ;  /* 0x000000ffff069224 */ /* 0x000fe200078e0a06 */
[----:B------:R-:W-:Y:S01]  /*7f70*/  ISETP.GE.AND P6, PT, R2, RZ, PT ;  /* 0x000000ff0200720c */ /* 0x000fe20003fc6270 */
[----:B------:R-:W-:-:S04]  /*7f80*/  IMAD.HI.U32 R13, R17, R10, RZ ;  /* 0x0000000a110d7227 */ /* 0x000fc800078e00ff */
[----:B0-----:R-:W-:Y:S02]  /*7f90*/  IMAD.MOV.U32 R9, RZ, RZ, R11 ;  /* 0x000000ffff097224 */ /* 0x001fe400078e000b */
[----:B------:R-:W-:Y:S02]  /*7fa0*/  IMAD.MOV R13, RZ, RZ, -R13 ;  /* 0x000000ffff0d7224 */ /* 0x000fe400078e0a0d */
[----:B------:R-:W-:Y:S01]  /*7fb0*/  @!P3 IMAD.MOV R9, RZ, RZ, -R9 ;  /* 0x000000ffff09b224 */ /* 0x000fe200078e0a09 */
[C---:B------:R-:W-:Y:S01]  /*7fc0*/  ISETP.GT.U32.AND P3, PT, R3.reuse, R4, PT ;  /* 0x000000040300720c */ /* 0x040fe20003f64070 */
[--C-:B------:R-:W-:Y:S02]  /*7fd0*/  @!P2 IMAD.IADD R0, R0, 0x1, -R3.reuse ;  /* 0x000000010000a824 */ /* 0x100fe400078e0a03 */
[----:B------:R-:W-:Y:S01]  /*7fe0*/  IMAD R2, R3, R13, R10 ;  /* 0x0000000d03027224 */ /* 0x000fe200078e020a */
[----:B------:R-:W-:Y:S01]  /*7ff0*/  STL [R1+0x28c], R9 ;  /* 0x00028c0901007387 */ /* 0x000fe20000100800 */
[----:B------:R-:W-:Y:S01]  /*8000*/  @!P4 IMAD.IADD R5, R5, 0x1, -R3 ;  /* 0x000000010505c824 */ /* 0x000fe200078e0a03 */
[----:B------:R-:W-:Y:S01]  /*8010*/  ISETP.GT.U32.AND P1, PT, R3, R0, PT ;  /* 0x000000000300720c */ /* 0x000fe20003f24070 */
[C---:B------:R-:W-:Y:S01]  /*8020*/  VIADD R19, R12.reuse, 0xd2 ;  /* 0x000000d20c137836 */ /* 0x040fe20000000000 */
[----:B------:R0:W-:Y:S01]  /*8030*/  STL [R1+0x290], R6 ;  /* 0x0002900601007387 */ /* 0x0001e20000100800 */
[----:B------:R-:W-:Y:S01]  /*8040*/  @!P5 IMAD.MOV R5, RZ, RZ, -R5 ;  /* 0x000000ffff05d224 */ /* 0x000fe200078e0a05 */
[----:B------:R-:W-:Y:S01]  /*8050*/  ISETP.GE.AND P4, PT, R7, RZ, PT ;  /* 0x000000ff0700720c */ /* 0x000fe20003f86270 */
[----:B------:R-:W-:Y:S01]  /*8060*/  VIADD R11, R12, 0xd0 ;  /* 0x000000d00c0b7836 */ /* 0x000fe20000000000 */
[----:B------:R-:W-:Y:S01]  /*8070*/  ISETP.GE.AND P2, PT, R19, RZ, PT ;  /* 0x000000ff1300720c */ /* 0x000fe20003f46270 */
[--C-:B------:R-:W-:Y:S01]  /*8080*/  @!P3 IMAD.IADD R4, R4, 0x1, -R3.reuse ;  /* 0x000000010404b824 */ /* 0x100fe200078e0a03 */
[----:B------:R-:W-:Y:S01]  /*8090*/  ISETP.GT.U32.AND P3, PT, R3, R2, PT ;  /* 0x000000020300720c */ /* 0x000fe20003f64070 */
[----:B------:R1:W-:Y:S01]  /*80a0*/  STL [R1+0x2a0], R5 ;  /* 0x0002a00501007387 */ /* 0x0003e20000100800 */
[----:B------:R-:W-:Y:S01]  /*80b0*/  IABS R19, R19 ;  /* 0x0000001300137213 */ /* 0x000fe20000000000 */
[----:B------:R-:W-:Y:S01]  /*80c0*/  VIADD R10, R12, 0xce ;  /* 0x000000ce0c0a7836 */ /* 0x000fe20000000000 */
[----:B------:R-:W-:Y:S01]  /*80d0*/  ISETP.GE.AND P5, PT, R11, RZ, PT ;  /* 0x000000ff0b00720c */ /* 0x000fe20003fa6270 */
[----:B0-----:R-:W-:Y:S01]  /*80e0*/  IMAD.MOV.U32 R6, RZ, RZ, R4 ;  /* 0x000000ffff067224 */ /* 0x001fe200078e0004 */
[----:B------:R-:W-:Y:S01]  /*80f0*/  IABS R11, R11 ;  /* 0x0000000b000b7213 */ /* 0x000fe20000000000 */
[----:B------:R-:W-:-:S02]  /*8100*/  @!P1 IMAD.IADD R0, R0, 0x1, -R3 ;  /* 0x0000000100009824 */ /* 0x000fc400078e0a03 */
[----:B------:R-:W-:Y:S01]  /*8110*/  @!P0 IMAD.MOV R6, RZ, RZ, -R6 ;  /* 0x000000ffff068224 */ /* 0x000fe200078e0a06 */
[----:B------:R-:W-:Y:S01]  /*8120*/  ISETP.GE.AND P0, PT, R10, RZ, PT ;  /* 0x000000ff0a00720c */ /* 0x000fe20003f06270 */
[----:B------:R-:W-:Y:S01]  /*8130*/  IMAD.MOV.U32 R9, RZ, RZ, R0 ;  /* 0x000000ffff097224 */ /* 0x000fe200078e0000 */
[----:B------:R-:W-:Y:S01]  /*8140*/  IABS R10, R10 ;  /* 0x0000000a000a7213 */ /* 0x000fe20000000000 */
[----:B------:R-:W-:Y:S01]  /*8150*/  @!P3 IMAD.IADD R2, R2, 0x1, -R3 ;  /* 0x000000010202b824 */ /* 0x000fe200078e0a03 */
[----:B------:R0:W-:Y:S01]  /*8160*/  STL [R1+0x2a4], R6 ;  /* 0x0002a40601007387 */ /* 0x0001e20000100800 */
[----:B------:R-:W-:Y:S02]  /*8170*/  @!P6 IMAD.MOV R9, RZ, RZ, -R9 ;  /* 0x000000ffff09e224 */ /* 0x000fe400078e0a09 */
[----:B-1----:R-:W-:Y:S01]  /*8180*/  IMAD.HI.U32 R5, R17, R11, RZ ;  /* 0x0000000b11057227 */ /* 0x002fe200078e00ff */
[----:B------:R-:W-:Y:S02]  /*8190*/  ISETP.GT.U32.AND P3, PT, R3, R2, PT ;  /* 0x000000020300720c */ /* 0x000fe40003f64070 */
[----:B------:R1:W-:Y:S01]  /*81a0*/  STL [R1+0x298], R9 ;  /* 0x0002980901007387 */ /* 0x0003e20000100800 */
[----:B------:R-:W-:-:S04]  /*81b0*/  IMAD.HI.U32 R4, R17, R10, RZ ;  /* 0x0000000a11047227 */ /* 0x000fc800078e00ff */
[----:B0-----:R-:W-:-:S04]  /*81c0*/  IMAD.HI.U32 R6, R17, R19, RZ ;  /* 0x0000001311067227 */ /* 0x001fc800078e00ff */
[----:B------:R-:W-:Y:S02]  /*81d0*/  IMAD.MOV R6, RZ, RZ, -R6 ;  /* 0x000000ffff067224 */ /* 0x000fe400078e0a06 */
[----:B------:R-:W-:Y:S02]  /*81e0*/  VIADD R7, R12, 0xcc ;  /* 0x000000cc0c077836 */ /* 0x000fe40000000000 */
[----:B------:R-:W-:Y:S02]  /*81f0*/  IMAD R19, R3, R6, R19 ;  /* 0x0000000603137224 */ /* 0x000fe400078e0213 */
[----:B------:R-:W-:Y:S01]  /*8200*/  IMAD.MOV R5, RZ, RZ, -R5 ;  /* 0x000000ffff057224 */ /* 0x000fe200078e0a05 */
[----:B------:R-:W-:Y:S01]  /*8210*/  ISETP.GE.AND P1, PT, R7, RZ, PT ;  /* 0x000000ff0700720c */ /* 0x000fe20003f26270 */
[----:B------:R-:W-:Y:S01]  /*8220*/  IMAD.MOV R4, RZ, RZ, -R4 ;  /* 0x000000ffff047224 */ /* 0x000fe200078e0a04 */
[C---:B------:R-:W-:Y:S01]  /*8230*/  ISETP.GT.U32.AND P6, PT, R3.reuse, R19, PT ;  /* 0x000000130300720c */ /* 0x040fe20003fc4070 */
[----:B------:R-:W-:Y:S01]  /*8240*/  @!P3 IMAD.IADD R2, R2, 0x1, -R3 ;  /* 0x000000010202b824 */ /* 0x000fe200078e0a03 */
[----:B------:R-:W-:Y:S01]  /*8250*/  IABS R7, R7 ;  /* 0x0000000700077213 */ /* 0x000fe20000000000 */
[----:B------:R-:W-:-:S02]  /*8260*/  IMAD R11, R3, R5, R11 ;  /* 0x00000005030b7224 */ /* 0x000fc400078e020b */
[C---:B------:R-:W-:Y:S02]  /*8270*/  IMAD R10, R3.reuse, R4, R10 ;  /* 0x00000004030a7224 */ /* 0x040fe400078e020a */
[----:B------:R-:W-:Y:S01]  /*8280*/  IMAD.MOV.U32 R6, RZ, RZ, R2 ;  /* 0x000000ffff067224 */ /* 0x000fe200078e0002 */
[----:B------:R-:W-:Y:S01]  /*8290*/  ISETP.GT.U32.AND P3, PT, R3, R11, PT ;  /* 0x0000000b0300720c */ /* 0x000fe20003f64070 */
[----:B------:R-:W-:-:S04]  /*82a0*/  IMAD.HI.U32 R0, R17, R7, RZ ;  /* 0x0000000711007227 */ /* 0x000fc800078e00ff */
[----:B------:R-:W-:Y:S02]  /*82b0*/  @!P6 IMAD.IADD R19, R19, 0x1, -R3 ;  /* 0x000000011313e824 */ /* 0x000fe400078e0a03 */
[----:B------:R-:W-:Y:S01]  /*82c0*/  @!P4 IMAD.MOV R6, RZ, RZ, -R6 ;  /* 0x000000ffff06c224 */ /* 0x000fe200078e0a06 */
[C---:B------:R-:W-:Y:S01]  /*82d0*/  ISETP.GT.U32.AND P4, PT, R3.reuse, R10, PT ;  /* 0x0000000a0300720c */ /* 0x040fe20003f84070 */
[----:B------:R-:W-:Y:S01]  /*82e0*/  IMAD.MOV R0, RZ, RZ, -R0 ;  /* 0x000000ffff007224 */ /* 0x000fe200078e0a00 */
[C---:B------:R-:W-:Y:S01]  /*82f0*/  ISETP.GT.U32.AND P6, PT, R3.reuse, R19, PT ;  /* 0x000000130300720c */ /* 0x040fe20003fc4070 */
[C---:B------:R-:W-:Y:S01]  /*8300*/  VIADD R20, R12.reuse, 0xca ;  /* 0x000000ca0c147836 */ /* 0x040fe20000000000 */
[----:B------:R0:W-:Y:S01]  /*8310*/  STL [R1+0x29c], R6 ;  /* 0x00029c0601007387 */ /* 0x0001e20000100800 */
[----:B------:R-:W-:Y:S02]  /*8320*/  IMAD R7, R3, R0, R7 ;  /* 0x0000000003077224 */ /* 0x000fe400078e0207 */
[----:B------:R-:W-:Y:S01]  /*8330*/  VIADD R15, R12, 0xc8 ;  /* 0x000000c80c0f7836 */ /* 0x000fe20000000000 */
[----:B------:R-:W-:Y:S01]  /*8340*/  IABS R4, R20 ;  /* 0x0000001400047213 */ /* 0x000fe20000000000 */
[----:B------:R-:W-:-:S02]  /*8350*/  @!P3 IMAD.IADD R11, R11, 0x1, -R3 ;  /* 0x000000010b0bb824 */ /* 0x000fc400078e0a03 */
[----:B------:R-:W-:Y:S01]  /*8360*/  VIADD R0, R12, 0xc6 ;  /* 0x000000c60c007836 */ /* 0x000fe20000000000 */
[----:B------:R-:W-:Y:S01]  /*8370*/  IABS R18, R15 ;  /* 0x0000000f00127213 */ /* 0x000fe20000000000 */
[--C-:B------:R-:W-:Y:S01]  /*8380*/  @!P4 IMAD.IADD R10, R10, 0x1, -R3.reuse ;  /* 0x000000010a0ac824 */ /* 0x100fe200078e0a03 */
[----:B------:R-:W-:Y:S01]  /*8390*/  ISETP.GT.U32.AND P3, PT, R3, R11, PT ;  /* 0x0000000b0300720c */ /* 0x000fe20003f64070 */
[----:B------:R-:W-:Y:S01]  /*83a0*/  @!P6 IMAD.IADD R19, R19, 0x1, -R3 ;  /* 0x000000011313e824 */ /* 0x000fe200078e0a03 */
[----:B------:R-:W-:Y:S01]  /*83b0*/  ISETP.GT.U32.AND P6, PT, R3, R7, PT ;  /* 0x000000070300720c */ /* 0x000fe20003fc4070 */
[----:B------:R-:W-:Y:S01]  /*83c0*/  IMAD.HI.U32 R13, R17, R4, RZ ;  /* 0x00000004110d7227 */ /* 0x000fe200078e00ff */
[----:B------:R-:W-:Y:S02]  /*83d0*/  ISETP.GT.U32.AND P4, PT, R3, R10, PT ;  /* 0x0000000a0300720c */ /* 0x000fe40003f84070 */
[----:B------:R-:W-:Y:S01]  /*83e0*/  IABS R2, R0 ;  /* 0x0000000000027213 */ /* 0x000fe20000000000 */
[----:B------:R-:W-:-:S04]  /*83f0*/  IMAD.HI.U32 R5, R17, R18, RZ ;  /* 0x0000001211057227 */ /* 0x000fc800078e00ff */
[----:B------:R-:W-:Y:S02]  /*8400*/  IMAD.MOV R13, RZ, RZ, -R13 ;  /* 0x000000ffff0d7224 */ /* 0x000fe400078e0a0d */
[----:B------:R-:W-:Y:S02]  /*8410*/  IMAD.MOV R5, RZ, RZ, -R5 ;  /* 0x000000ffff057224 */ /* 0x000fe400078e0a05 */
[----:B-1----:R-:W-:Y:S02]  /*8420*/  IMAD.MOV.U32 R9, RZ, RZ, R19 ;  /* 0x000000ffff097224 */ /* 0x002fe400078e0013 */
[----:B------:R-:W-:Y:S01]  /*8430*/  @!P6 IMAD.IADD R7, R7, 0x1, -R3 ;  /* 0x000000010707e824 */ /* 0x000fe200078e0a03 */
[----:B------:R-:W-:Y:S01]  /*8440*/  ISETP.GE.AND P6, PT, R20, RZ, PT ;  /* 0x000000ff1400720c */ /* 0x000fe20003fc6270 */
[C---:B------:R-:W-:Y:S02]  /*8450*/  IMAD R4, R3.reuse, R13, R4 ;  /* 0x0000000d03047224 */ /* 0x040fe400078e0204 */
[----:B------:R-:W-:-:S02]  /*8460*/  IMAD R18, R3, R5, R18 ;  /* 0x0000000503127224 */ /* 0x000fc400078e0212 */
[----:B0-----:R-:W-:Y:S02]  /*8470*/  VIADD R6, R12, 0xc4 ;  /* 0x000000c40c067836 */ /* 0x001fe40000000000 */
[----:B------:R-:W-:Y:S01]  /*8480*/  @!P2 IMAD.MOV R9, RZ, RZ, -R9 ;  /* 0x000000ffff09a224 */ /* 0x000fe200078e0a09 */
[----:B------:R-:W-:Y:S01]  /*8490*/  ISETP.GT.U32.AND P2, PT, R3, R7, PT ;  /* 0x000000070300720c */ /* 0x000fe20003f44070 */
[--C-:B------:R-:W-:Y:S01]  /*84a0*/  @!P3 IMAD.IADD R11, R11, 0x1, -R3.reuse ;  /* 0x000000010b0bb824 */ /* 0x100fe200078e0a03 */
[C---:B------:R-:W-:Y:S01]  /*84b0*/  ISETP.GT.U32.AND P3, PT, R3.reuse, R4, PT ;  /* 0x000000040300720c */ /* 0x040fe20003f64070 */
[----:B------:R-:W-:Y:S01]  /*84c0*/  @!P4 IMAD.IADD R10, R10, 0x1, -R3 ;  /* 0x000000010a0ac824 */ /* 0x000fe200078e0a03 */
[----:B------:R-:W-:Y:S01]  /*84d0*/  ISETP.GT.U32.AND P4, PT, R3, R18, PT ;  /* 0x000000120300720c */ /* 0x000fe20003f84070 */
[----:B------:R-:W-:Y:S01]  /*84e0*/  IMAD.HI.U32 R14, R17, R2, RZ ;  /* 0x00000002110e7227 */ /* 0x000fe200078e00ff */
[----:B------:R-:W-:Y:S01]  /*84f0*/  IABS R16, R6 ;  /* 0x0000000600107213 */ /* 0x000fe20000000000 */
[----:B------:R0:W-:Y:S02]  /*8500*/  STL [R1+0x27c], R9 ;  /* 0x00027c0901007387 */ /* 0x0001e40000100800 */
[----:B------:R-:W-:-:S02]  /*8510*/  VIADD R5, R12, 0xc2 ;  /* 0x000000c20c057836 */ /* 0x000fc40000000000 */
[----:B------:R-:W-:-:S03]  /*8520*/  IMAD.HI.U32 R13, R17, R16, RZ ;  /* 0x00000010110d7227 */ /* 0x000fc600078e00ff */
[----:B------:R-:W-:Y:S01]  /*8530*/  IABS R19, R5 ;  /* 0x0000000500137213 */ /* 0x000fe20000000000 */
[----:B------:R-:W-:Y:S02]  /*8540*/  IMAD.MOV R14, RZ, RZ, -R14 ;  /* 0x000000ffff0e7224 */ /* 0x000fe400078e0a0e */
[----:B0-----:R-:W-:Y:S02]  /*8550*/  IMAD.MOV.U32 R9, RZ, RZ, R11 ;  /* 0x000000ffff097224 */ /* 0x001fe400078e000b */
[----:B------:R-:W-:Y:S02]  /*8560*/  IMAD.MOV R13, RZ, RZ, -R13 ;  /* 0x000000ffff0d7224 */ /* 0x000fe400078e0a0d */
[----:B------:R-:W-:Y:S02]  /*8570*/  @!P5 IMAD.MOV R9, RZ, RZ, -R9 ;  /* 0x000000ffff09d224 */ /* 0x000fe400078e0a09 */
[----:B------:R-:W-:Y:S02]  /*8580*/  IMAD R2, R3, R14, R2 ;  /* 0x0000000e03027224 */ /* 0x000fe400078e0202 */
[--C-:B------:R-:W-:Y:S01]  /*8590*/  @!P2 IMAD.IADD R7, R7, 0x1, -R3.reuse ;  /* 0x000000010707a824 */ /* 0x100fe200078e0a03 */
[----:B------:R0:W-:Y:S01]  /*85a0*/  STL [R1+0x278], R9 ;  /* 0x0002780901007387 */ /* 0x0001e20000100800 */
[--C-:B------:R-:W-:Y:S01]  /*85b0*/  @!P3 IMAD.IADD R4, R4, 0x1, -R3.reuse ;  /* 0x000000010404b824 */ /* 0x100fe200078e0a03 */
[----:B------:R-:W-:Y:S01]  /*85c0*/  ISETP.GE.AND P3, PT, R15, RZ, PT ;  /* 0x000000ff0f00720c */ /* 0x000fe20003f66270 */
[----:B------:R-:W-:Y:S01]  /*85d0*/  @!P4 IMAD.IADD R18, R18, 0x1, -R3 ;  /* 0x000000011212c824 */ /* 0x000fe200078e0a03 */
[C---:B------:R-:W-:Y:S01]  /*85e0*/  ISETP.GT.U32.AND P2, PT, R3.reuse, R2, PT ;  /* 0x000000020300720c */ /* 0x040fe20003f44070 */
[----:B------:R-:W-:Y:S01]  /*85f0*/  IMAD.MOV.U32 R15, RZ, RZ, R19 ;  /* 0x000000ffff0f7224 */ /* 0x000fe200078e0013 */
[C---:B------:R-:W-:Y:S01]  /*8600*/  ISETP.GT.U32.AND P5, PT, R3.reuse, R4, PT ;  /* 0x000000040300720c */ /* 0x040fe20003fa4070 */
[C---:B------:R-:W-:Y:S01]  /*8610*/  IMAD R16, R3.reuse, R13, R16 ;  /* 0x0000000d03107224 */ /* 0x040fe200078e0210 */
[----:B------:R-:W-:Y:S01]  /*8620*/  ISETP.GT.U32.AND P4, PT, R3, R18, PT ;  /* 0x000000120300720c */ /* 0x000fe20003f84070 */
[----:B------:R-:W-:-:S04]  /*8630*/  IMAD.HI.U32 R11, R17, R15, RZ ;  /* 0x0000000f110b7227 */ /* 0x000fc800078e00ff */
[----:B0-----:R-:W-:Y:S02]  /*8640*/  IMAD.MOV.U32 R9, RZ, RZ, R7 ;  /* 0x000000ffff097224 */ /* 0x001fe400078e0007 */
[----:B------:R-:W-:Y:S02]  /*8650*/  IMAD.MOV R11, RZ, RZ, -R11 ;  /* 0x000000ffff0b7224 */ /* 0x000fe400078e0a0b */
[----:B------:R-:W-:Y:S01]  /*8660*/  @!P1 IMAD.MOV R9, RZ, RZ, -R9 ;  /* 0x000000ffff099224 */ /* 0x000fe200078e0a09 */
[C---:B------:R-:W-:Y:S01]  /*8670*/  ISETP.GT.U32.AND P1, PT, R3.reuse, R16, PT ;  /* 0x000000100300720c */ /* 0x040fe20003f24070 */
[----:B------:R-:W-:Y:S01]  /*8680*/  @!P0 IMAD.MOV R10, RZ, RZ, -R10 ;  /* 0x000000ffff0a8224 */ /* 0x000fe200078e0a0a */
[----:B------:R-:W-:Y:S01]  /*8690*/  ISETP.GE.AND P0, PT, R0, RZ, PT ;  /* 0x000000ff0000720c */ /* 0x000fe20003f06270 */
[----:B------:R-:W-:Y:S02]  /*86a0*/  VIADD R0, R12, 0xc0 ;  /* 0x000000c00c007836 */ /* 0x000fe40000000000 */
[----:B------:R-:W-:Y:S01]  /*86b0*/  IMAD R15, R3, R11, R15 ;  /* 0x0000000b030f7224 */ /* 0x000fe200078e020f */
[----:B------:R0:W-:Y:S01]  /*86c0*/  STL [R1+0x218], R10 ;  /* 0x0002180a01007387 */ /* 0x0001e20000100800 */
[--C-:B------:R-:W-:Y:S01]  /*86d0*/  @!P2 IMAD.IADD R2, R2, 0x1, -R3.reuse ;  /* 0x000000010202a824 */ /* 0x100fe200078e0a03 */
[----:B------:R-:W-:Y:S01]  /*86e0*/  ISETP.GE.AND P2, PT, R5, RZ, PT ;  /* 0x000000ff0500720c */ /* 0x000fe20003f46270 */
[--C-:B------:R-:W-:Y:S01]  /*86f0*/  @!P4 IMAD.IADD R18, R18, 0x1, -R3.reuse ;  /* 0x000000011212c824 */ /* 0x100fe200078e0a03 */
[C---:B------:R-:W-:Y:S01]  /*8700*/  ISETP.GT.U32.AND P4, PT, R3.reuse, R15, PT ;  /* 0x0000000f0300720c */ /* 0x040fe20003f84070 */
[--C-:B------:R-:W-:Y:S01]  /*8710*/  @!P5 IMAD.IADD R4, R4, 0x1, -R3.reuse ;  /* 0x000000010404d824 */ /* 0x100fe200078e0a03 */
[----:B------:R-:W-:Y:S01]  /*8720*/  ISETP.GE.AND P5, PT, R6, RZ, PT ;  /* 0x000000ff0600720c */ /* 0x000fe20003fa6270 */
[----:B------:R-:W-:Y:S01]  /*8730*/  @!P1 IMAD.IADD R16, R16, 0x1, -R3 ;  /* 0x0000000110109824 */ /* 0x000fe200078e0a03 */
[----:B------:R-:W-:Y:S01]  /*8740*/  ISETP.GT.U32.AND P1, PT, R3, R2, PT ;  /* 0x000000020300720c */ /* 0x000fe20003f24070 */
[C---:B------:R-:W-:Y:S01]  /*8750*/  VIADD R6, R12.reuse, 0xbe ;  /* 0x000000be0c067836 */ /* 0x040fe20000000000 */
[----:B0-----:R-:W-:Y:S01]  /*8760*/  IABS R10, R0 ;  /* 0x00000000000a7213 */ /* 0x001fe20000000000 */
[----:B------:R0:W-:Y:S01]  /*8770*/  STL [R1+0x26c], R9 ;  /* 0x00026c0901007387 */ /* 0x0001e20000100800 */
[----:B------:R-:W-:-:S02]  /*8780*/  VIADD R13, R12, 0xbc ;  /* 0x000000bc0c0d7836 */ /* 0x000fc40000000000 */
[----:B------:R-:W-:Y:S01]  /*8790*/  IABS R5, R6 ;  /* 0x0000000600057213 */ /* 0x000fe20000000000 */
[----:B------:R-:W-:Y:S02]  /*87a0*/  IMAD.HI.U32 R7, R17, R10, RZ ;  /* 0x0000000a11077227 */ /* 0x000fe400078e00ff */
[----:B------:R-:W-:Y:S02]  /*87b0*/  IABS R14, R13 ;  /* 0x0000000d000e7213 */ /* 0x000fe40000000000 */
[----:B------:R-:W-:Y:S02]  /*87c0*/  IMAD.MOV R7, RZ, RZ, -R7 ;  /* 0x000000ffff077224 */ /* 0x000fe400078e0a07 */
[----:B0-----:R-:W-:Y:S02]  /*87d0*/  IMAD.MOV.U32 R9, RZ, RZ, R4 ;  /* 0x000000ffff097224 */ /* 0x001fe400078e0004 */
[----:B------:R-:W-:Y:S02]  /*87e0*/  IMAD R10, R3, R7, R10 ;  /* 0x00000007030a7224 */ /* 0x000fe400078e020a */
[----:B------:R-:W-:-:S02]  /*87f0*/  @!P4 IMAD.IADD R15, R15, 0x1, -R3 ;  /* 0x000000010f0fc824 */ /* 0x000fc400078e0a03 */
[----:B------:R-:W-:Y:S02]  /*8800*/  IMAD.MOV.U32 R4, RZ, RZ, R5 ;  /* 0x000000ffff047224 */ /* 0x000fe400078e0005 */
[----:B------:R-:W-:Y:S01]  /*8810*/  @!P1 IMAD.IADD R2, R2, 0x1, -R3 ;  /* 0x0000000102029824 */ /* 0x000fe200078e0a03 */
[C---:B------:R-:W-:Y:S01]  /*8820*/  ISETP.GT.U32.AND P1, PT, R3.reuse, R10, PT ;  /* 0x0000000a0300720c */ /* 0x040fe20003f24070 */
[----:B------:R-:W-:Y:S01]  /*8830*/  @!P6 IMAD.MOV R9, RZ, RZ, -R9 ;  /* 0x000000ffff09e224 */ /* 0x000fe200078e0a09 */
[----:B------:R-:W-:Y:S01]  /*8840*/  ISETP.GT.U32.AND P6, PT, R3, R16, PT ;  /* 0x000000100300720c */ /* 0x000fe20003fc4070 */
[----:B------:R-:W-:Y:S01]  /*8850*/  IMAD.HI.U32 R5, R17, R4, RZ ;  /* 0x0000000411057227 */ /* 0x000fe200078e00ff */
[----:B------:R-:W-:Y:S02]  /*8860*/  ISETP.GT.U32.AND P4, PT, R3, R15, PT ;  /* 0x0000000f0300720c */ /* 0x000fe40003f84070 */
[----:B------:R0:W-:Y:S01]  /*8870*/  STL [R1+0x270], R9 ;  /* 0x0002700901007387 */ /* 0x0001e20000100800 */
[----:B------:R-:W-:-:S02]  /*8880*/  IMAD.MOV R5, RZ, RZ, -R5 ;  /* 0x000000ffff057224 */ /* 0x000fc400078e0a05 */
[----:B------:R-:W-:Y:S02]  /*8890*/  @!P3 IMAD.MOV R18, RZ, RZ, -R18 ;  /* 0x000000ffff12b224 */ /* 0x000fe400078e0a12 */
[----:B------:R-:W-:Y:S02]  /*88a0*/  IMAD R4, R3, R5, R4 ;  /* 0x0000000503047224 */ /* 0x000fe400078e0204 */
[----:B------:R-:W-:Y:S01]  /*88b0*/  IMAD.HI.U32 R5, R17, R14, RZ ;  /* 0x0000000e11057227 */ /* 0x000fe200078e00ff */
[----:B------:R-:W-:Y:S03]  /*88c0*/  STL [R1+0x220], R18 ;  /* 0x0002201201007387 */ /* 0x000fe60000100800 */
[--C-:B------:R-:W-:Y:S01]  /*88d0*/  @!P1 IMAD.IADD R10, R10, 0x1, -R3.reuse ;  /* 0x000000010a0a9824 */ /* 0x100fe200078e0a03 */
[----:B------:R-:W-:Y:S01]  /*88e0*/  ISETP.GE.AND P1, PT, R6, RZ, PT ;  /* 0x000000ff0600720c */ /* 0x000fe20003f26270 */
[--C-:B------:R-:W-:Y:S01]  /*88f0*/  @!P6 IMAD.IADD R16, R16, 0x1, -R3.reuse ;  /* 0x000000011010e824 */ /* 0x100fe200078e0a03 */
[----:B------:R-:W-:Y:S01]  /*8900*/  ISETP.GE.AND P6, PT, R0, RZ, PT ;  /* 0x000000ff0000720c */ /* 0x000fe20003fc6270 */
[----:B------:R-:W-:Y:S01]  /*8910*/  @!P4 IMAD.IADD R15, R15, 0x1, -R3 ;  /* 0x000000010f0fc824 */ /* 0x000fe200078e0a03 */
[C---:B------:R-:W-:Y:S01]  /*8920*/  ISETP.GT.U32.AND P4, PT, R3.reuse, R4, PT ;  /* 0x000000040300720c */ /* 0x040fe20003f84070 */
[----:B------:R-:W-:Y:S01]  /*8930*/  VIADD R0, R12, 0xb8 ;  /* 0x000000b80c007836 */ /* 0x000fe20000000000 */
[----:B------:R-:W-:Y:S01]  /*8940*/  ISETP.GT.U32.AND P3, PT, R3, R10, PT ;  /* 0x0000000a0300720c */ /* 0x000fe20003f64070 */
[----:B------:R-:W-:-:S02]  /*8950*/  IMAD.MOV R5, RZ, RZ, -R5 ;  /* 0x000000ffff057224 */ /* 0x000fc400078e0a05 */
[----:B------:R-:W-:Y:S02]  /*8960*/  VIADD R11, R12, 0xba ;  /* 0x000000ba0c0b7836 */ /* 0x000fe40000000000 */
[----:B------:R-:W-:Y:S01]  /*8970*/  IMAD R14, R3, R5, R14 ;  /* 0x00000005030e7224 */ /* 0x000fe200078e020e */
[----:B------:R-:W-:Y:S01]  /*8980*/  IABS R5, R0 ;  /* 0x0000000000057213 */ /* 0x000fe20000000000 */
[----:B0-----:R-:W-:Y:S01]  /*8990*/  IMAD.MOV.U32 R9, RZ, RZ, R2 ;  /* 0x000000ffff097224 */ /* 0x001fe200078e0002 */
[----:B------:R-:W-:Y:S01]  /*89a0*/  IABS R20, R11 ;  /* 0x0000000b00147213 */ /* 0x000fe20000000000 */
[----:B------:R-:W-:Y:S02]  /*89b0*/  @!P5 IMAD.MOV R16, RZ, RZ, -R16 ;  /* 0x000000ffff10d224 */ /* 0x000fe400078e0a10 */
[----:B------:R-:W-:-:S04]  /*89c0*/  IMAD.HI.U32 R2, R17, R5, RZ ;  /* 0x0000000511027227 */ /* 0x000fc800078e00ff */
[----:B------:R-:W-:Y:S01]  /*89d0*/  @!P0 IMAD.MOV R9, RZ, RZ, -R9 ;  /* 0x000000ffff098224 */ /* 0x000fe200078e0a09 */
[----:B------:R-:W-:Y:S01]  /*89e0*/  ISETP.GT.U32.AND P0, PT, R3, R14, PT ;  /* 0x0000000e0300720c */ /* 0x000fe20003f04070 */
[----:B------:R-:W-:-:S03]  /*89f0*/  IMAD.HI.U32 R7, R17, R20, RZ ;  /* 0x0000001411077227 */ /* 0x000fc600078e00ff */
[----:B------:R-:W-:Y:S01]  /*8a00*/  STL [R1+0x25c], R9 ;  /* 0x00025c0901007387 */ /* 0x000fe20000100800 */
[--C-:B------:R-:W-:Y:S02]  /*8a10*/  @!P4 IMAD.IADD R4, R4, 0x1, -R3.reuse ;  /* 0x000000010404c824 */ /* 0x100fe400078e0a03 */
[----:B------:R-:W-:Y:S01]  /*8a20*/  @!P3 IMAD.IADD R10, R10, 0x1, -R3 ;  /* 0x000000010a0ab824 */ /* 0x000fe200078e0a03 */
[----:B------:R0:W-:Y:S01]  /*8a30*/  STL [R1+0x228], R16 ;  /* 0x0002281001007387 */ /* 0x0001e20000100800 */
[----:B------:R-:W-:Y:S01]  /*8a40*/  IMAD.MOV R2, RZ, RZ, -R2 ;  /* 0x000000ffff027224 */ /* 0x000fe200078e0a02 */
[----:B------:R-:W-:Y:S01]  /*8a50*/  ISETP.GT.U32.AND P4, PT, R3, R4, PT ;  /* 0x000000040300720c */ /* 0x000fe20003f84070 */
[----:B------:R-:W-:Y:S01]  /*8a60*/  IMAD.MOV R7, RZ, RZ, -R7 ;  /* 0x000000ffff077224 */ /* 0x000fe200078e0a07 */
[----:B------:R-:W-:Y:S01]  /*8a70*/  ISETP.GE.AND P3, PT, R11, RZ, PT ;  /* 0x000000ff0b00720c */ /* 0x000fe20003f66270 */
[----:B------:R-:W-:Y:S02]  /*8a80*/  VIADD R6, R12, 0xb6 ;  /* 0x000000b60c067836 */ /* 0x000fe40000000000 */
[----:B------:R-:W-:-:S02]  /*8a90*/  IMAD R5, R3, R2, R5 ;  /* 0x0000000203057224 */ /* 0x000fc400078e0205 */
[C---:B------:R-:W-:Y:S01]  /*8aa0*/  IMAD R20, R3.reuse, R7, R20 ;  /* 0x0000000703147224 */ /* 0x040fe200078e0214 */
[----:B------:R-:W-:Y:S01]  /*8ab0*/  IABS R7, R6 ;  /* 0x0000000600077213 */ /* 0x000fe20000000000 */
[----:B0-----:R-:W-:Y:S02]  /*8ac0*/  IMAD.MOV.U32 R16, RZ, RZ, R10 ;  /* 0x000000ffff107224 */ /* 0x001fe400078e000a */
[----:B------:R-:W-:Y:S01]  /*8ad0*/  IMAD.MOV.U32 R9, RZ, RZ, R15 ;  /* 0x000000ffff097224 */ /* 0x000fe200078e000f */
[C---:B------:R-:W-:Y:S01]  /*8ae0*/  ISETP.GT.U32.AND P5, PT, R3.reuse, R20, PT ;  /* 0x000000140300720c */ /* 0x040fe20003fa4070 */
[----:B------:R-:W-:Y:S01]  /*8af0*/  @!P6 IMAD.MOV R16, RZ, RZ, -R16 ;  /* 0x000000ffff10e224 */ /* 0x000fe200078e0a10 */
[----:B------:R-:W-:Y:S01]  /*8b00*/  ISETP.GT.U32.AND P6, PT, R3, R5, PT ;  /* 0x000000050300720c */ /* 0x000fe20003fc4070 */
[----:B------:R-:W-:-:S04]  /*8b10*/  IMAD.HI.U32 R15, R17, R7, RZ ;  /* 0x00000007110f7227 */ /* 0x000fc800078e00ff */
[----:B------:R-:W-:Y:S01]  /*8b20*/  @!P2 IMAD.MOV R9, RZ, RZ, -R9 ;  /* 0x000000ffff09a224 */ /* 0x000fe200078e0a09 */
[----:B------:R-:W-:Y:S01]  /*8b30*/  ISETP.GE.AND P2, PT, R13, RZ, PT ;  /* 0x000000ff0d00720c */ /* 0x000fe20003f46270 */
[----:B------:R-:W-:Y:S02]  /*8b40*/  IMAD.MOV R15, RZ, RZ, -R15 ;  /* 0x000000ffff0f7224 */ /* 0x000fe400078e0a0f */
[--C-:B------:R-:W-:Y:S01]  /*8b50*/  @!P4 IMAD.IADD R4, R4, 0x1, -R3.reuse ;  /* 0x000000010404c824 */ /* 0x100fe200078e0a03 */
[----:B------:R-:W-:Y:S01]  /*8b60*/  ISETP.GE.AND P4, PT, R0, RZ, PT ;  /* 0x000000ff0000720c */ /* 0x000fe20003f86270 */
[----:B------:R-:W-:Y:S01]  /*8b70*/  @!P0 IMAD.IADD R14, R14, 0x1, -R3 ;  /* 0x000000010e0e8824 */ /* 0x000fe200078e0a03 */
[----:B------:R0:W-:Y:S01]  /*8b80*/  STL [R1+0x258], R9 ;  /* 0x0002580901007387 */ /* 0x0001e20000100800 */
[----:B------:R-:W-:Y:S02]  /*8b90*/  VIADD R0, R12, 0xb4 ;  /* 0x000000b40c007836 */ /* 0x000fe40000000000 */
[C---:B------:R-:W-:Y:S01]  /*8ba0*/  IMAD R7, R3.reuse, R15, R7 ;  /* 0x0000000f03077224 */ /* 0x040fe200078e0207 */
[----:B------:R-:W-:Y:S01]  /*8bb0*/  ISETP.GT.U32.AND P0, PT, R3, R14, PT ;  /* 0x0000000e0300720c */ /* 0x000fe20003f04070 */
[--C-:B------:R-:W-:Y:S01]  /*8bc0*/  @!P6 IMAD.IADD R5, R5, 0x1, -R3.reuse ;  /* 0x000000010505e824 */ /* 0x100fe200078e0a03 */
[----:B------:R-:W-:Y:S01]  /*8bd0*/  IABS R10, R0 ;  /* 0x00000000000a7213 */ /* 0x000fe20000000000 */
[----:B------:R-:W-:Y:S01]  /*8be0*/  @!P5 IMAD.IADD R20, R20, 0x1, -R3 ;  /* 0x000000011414d824 */ /* 0x000fe200078e0a03 */
[----:B------:R-:W-:Y:S01]  /*8bf0*/  STL [R1+0x22c], R16 ;  /* 0x00022c1001007387 */ /* 0x000fe20000100800 */
[----:B------:R-:W-:Y:S01]  /*8c00*/  VIADD R2, R12, 0xb2 ;  /* 0x000000b20c027836 */ /* 0x000fe20000000000 */
[C---:B------:R-:W-:Y:S01]  /*8c10*/  ISETP.GT.U32.AND P6, PT, R3.reuse, R5, PT ;  /* 0x000000050300720c */ /* 0x040fe20003fc4070 */
[----:B0-----:R-:W-:Y:S01]  /*8c20*/  IMAD.MOV.U32 R9, RZ, RZ, R4 ;  /* 0x000000ffff097224 */ /* 0x001fe200078e0004 */
[----:B------:R-:W-:Y:S01]  /*8c30*/  ISETP.GT.U32.AND P5, PT, R3, R20, PT ;  /* 0x000000140300720c */ /* 0x000fe20003fa4070 */
[----:B------:R-:W-:Y:S01]  /*8c40*/  IMAD.HI.U32 R11, R17, R10, RZ ;  /* 0x0000000a110b7227 */ /* 0x000fe200078e00ff */
[----:B------:R-:W-:-:S03]  /*8c50*/  IABS R4, R2 ;  /* 0x0000000200047213 */ /* 0x000fc60000000000 */
[----:B------:R-:W-:Y:S01]  /*8c60*/  @!P1 IMAD.MOV R9, RZ, RZ, -R9 ;  /* 0x000000ffff099224 */ /* 0x000fe200078e0a09 */
[C---:B------:R-:W-:Y:S01]  /*8c70*/  ISETP.GT.U32.AND P1, PT, R3.reuse, R7, PT ;  /* 0x000000070300720c */ /* 0x040fe20003f24070 */
[----:B------:R-:W-:Y:S02]  /*8c80*/  IMAD.MOV R11, RZ, RZ, -R11 ;  /* 0x000000ffff0b7224 */ /* 0x000fe400078e0a0b */
[--C-:B------:R-:W-:Y:S01]  /*8c90*/  @!P0 IMAD.IADD R14, R14, 0x1, -R3.reuse ;  /* 0x000000010e0e8824 */ /* 0x100fe200078e0a03 */
[----:B------:R0:W-:Y:S01]  /*8ca0*/  STL [R1+0x254], R9 ;  /* 0x0002540901007387 */ /* 0x0001e20000100800 */
[----:B------:R-:W-:Y:S01]  /*8cb0*/  IMAD R10, R3, R11, R10 ;  /* 0x0000000b030a7224 */ /* 0x000fe200078e020a */
[----:B------:R-:W-:Y:S01]  /*8cc0*/  ISETP.GE.AND P0, PT, R6, RZ, PT ;  /* 0x000000ff0600720c */ /* 0x000fe20003f06270 */
[--C-:B------:R-:W-:Y:S02]  /*8cd0*/  @!P6 IMAD.IADD R5, R5, 0x1, -R3.reuse ;  /* 0x000000010505e824 */ /* 0x100fe400078e0a03 */
[--C-:B------:R-:W-:Y:S01]  /*8ce0*/  @!P5 IMAD.IADD R20, R20, 0x1, -R3.reuse ;  /* 0x000000011414d824 */ /* 0x100fe200078e0a03 */
[----:B------:R-:W-:Y:S01]  /*8cf0*/  ISETP.GT.U32.AND P6, PT, R3, R10, PT ;  /* 0x0000000a0300720c */ /* 0x000fe20003fc4070 */
[----:B------:R-:W-:Y:S01]  /*8d00*/  VIADD R6, R12, 0xb0 ;  /* 0x000000b00c067836 */ /* 0x000fe20000000000 */
[----:B------:R-:W-:Y:S01]  /*8d10*/  ISETP.GE.AND P5, PT, R0, RZ, PT ;  /* 0x000000ff0000720c */ /* 0x000fe20003fa6270 */
[----:B------:R-:W-:Y:S01]  /*8d20*/  @!P1 IMAD.IADD R7, R7, 0x1, -R3 ;  /* 0x0000000107079824 */ /* 0x000fe200078e0a03 */
[----:B------:R-:W-:Y:S01]  /*8d30*/  ISETP.GE.AND P1, PT, R2, RZ, PT ;  /* 0x000000ff0200720c */ /* 0x000fe20003f26270 */
[----:B0-----:R-:W-:Y:S01]  /*8d40*/  IMAD.MOV.U32 R9, RZ, RZ, R14 ;  /* 0x000000ffff097224 */ /* 0x001fe200078e000e */
[----:B------:R-:W-:Y:S01]  /*8d50*/  IABS R13, R6 ;  /* 0x00000006000d7213 */ /* 0x000fe20000000000 */
[----:B------:R-:W-:-:S04]  /*8d60*/  IMAD.HI.U32 R0, R17, R4, RZ ;  /* 0x0000000411007227 */ /* 0x000fc800078e00ff */
[----:B------:R-:W-:Y:S01]  /*8d70*/  @!P2 IMAD.MOV R9, RZ, RZ, -R9 ;  /* 0x000000ffff09a224 */ /* 0x000fe200078e0a09 */
[C---:B------:R-:W-:Y:S01]  /*8d80*/  ISETP.GT.U32.AND P2, PT, R3.reuse, R7, PT ;  /* 0x000000070300720c */ /* 0x040fe20003f44070 */
[----:B------:R-:W-:Y:S02]  /*8d90*/  IMAD.MOV R0, RZ, RZ, -R0 ;  /* 0x000000ffff007224 */ /* 0x000fe400078e0a00 */
[----:B------:R-:W-:Y:S01]  /*8da0*/  VIADD R11, R12, 0xae ;  /* 0x000000ae0c0b7836 */ /* 0x000fe20000000000 */
[----:B------:R0:W-:Y:S01]  /*8db0*/  STL [R1+0x230], R9 ;  /* 0x0002300901007387 */ /* 0x0001e20000100800 */
[----:B------:R-:W-:Y:S02]  /*8dc0*/  IMAD R4, R3, R0, R4 ;  /* 0x0000000003047224 */ /* 0x000fe400078e0204 */
[----:B------:R-:W-:Y:S01]  /*8dd0*/  IMAD.HI.U32 R0, R17, R13, RZ ;  /* 0x0000000d11007227 */ /* 0x000fe200078e00ff */
[----:B------:R-:W-:-:S03]  /*8de0*/  IABS R16, R11 ;  /* 0x0000000b00107213 */ /* 0x000fc60000000000 */
[--C-:B------:R-:W-:Y:S02]  /*8df0*/  @!P6 IMAD.IADD R10, R10, 0x1, -R3.reuse ;  /* 0x000000010a0ae824 */ /* 0x100fe400078e0a03 */
[----:B------:R-:W-:Y:S01]  /*8e00*/  @!P2 IMAD.IADD R7, R7, 0x1, -R3 ;  /* 0x000000010707a824 */ /* 0x000fe200078e0a03 */
[C---:B------:R-:W-:Y:S01]  /*8e10*/  ISETP.GT.U32.AND P2, PT, R3.reuse, R4, PT ;  /* 0x000000040300720c */ /* 0x040fe20003f44070 */
[----:B0-----:R-:W-:Y:S02]  /*8e20*/  IMAD.MOV.U32 R9, RZ, RZ, R20 ;  /* 0x000000ffff097224 */ /* 0x001fe400078e0014 */
[----:B------:R-:W-:Y:S02]  /*8e30*/  IMAD.MOV R0, RZ, RZ, -R0 ;  /* 0x000000ffff007224 */ /* 0x000fe400078e0a00 */
[C---:B------:R-:W-:Y:S02]  /*8e40*/  VIADD R14, R12.reuse, 0xac ;  /* 0x000000ac0c0e7836 */ /* 0x040fe40000000000 */
[----:B------:R-:W-:Y:S01]  /*8e50*/  @!P3 IMAD.MOV R9, RZ, RZ, -R9 ;  /* 0x000000ffff09b224 */ /* 0x000fe200078e0a09 */
[C---:B------:R-:W-:Y:S01]  /*8e60*/  ISETP.GT.U32.AND P3, PT, R3.reuse, R10, PT ;  /* 0x0000000a0300720c */ /* 0x040fe20003f64070 */
[----:B------:R-:W-:Y:S01]  /*8e70*/  IMAD R13, R3, R0, R13 ;  /* 0x00000000030d7224 */ /* 0x000fe200078e020d */
[----:B------:R-:W-:Y:S01]  /*8e80*/  IABS R19, R14 ;  /* 0x0000000e00137213 */ /* 0x000fe20000000000 */
[----:B------:R-:W-:Y:S01]  /*8e90*/  IMAD.HI.U32 R21, R17, R16, RZ ;  /* 0x0000001011157227 */ /* 0x000fe200078e00ff */
[----:B------:R0:W-:Y:S02]  /*8ea0*/  STL [R1+0x224], R9 ;  /* 0x0002240901007387 */ /* 0x0001e40000100800 */
[----:B------:R-:W-:Y:S01]  /*8eb0*/  ISETP.GT.U32.AND P6, PT, R3, R13, PT ;  /* 0x0000000d0300720c */ /* 0x000fe20003fc4070 */
[----:B------:R-:W-:-:S02]  /*8ec0*/  VIADD R2, R12, 0xaa ;  /* 0x000000aa0c027836 */ /* 0x000fc40000000000 */
[----:B------:R-:W-:-:S03]  /*8ed0*/  IMAD.HI.U32 R18, R17, R19, RZ ;  /* 0x0000001311127227 */ /* 0x000fc600078e00ff */
[----:B------:R-:W-:Y:S01]  /*8ee0*/  IABS R15, R2 ;  /* 0x00000002000f7213 */ /* 0x000fe20000000000 */
[----:B------:R-:W-:Y:S02]  /*8ef0*/  IMAD.MOV R21, RZ, RZ, -R21 ;  /* 0x000000ffff157224 */ /* 0x000fe400078e0a15 */
[----:B0-----:R-:W-:Y:S02]  /*8f00*/  IMAD.MOV.U32 R9, RZ, RZ, R5 ;  /* 0x000000ffff097224 */ /* 0x001fe400078e0005 */
[----:B------:R-:W-:Y:S01]  /*8f10*/  @!P2 IMAD.IADD R4, R4, 0x1, -R3 ;  /* 0x000000010404a824 */ /* 0x000fe200078e0a03 */
[----:B------:R-:W-:Y:S01]  /*8f20*/  ISETP.GE.AND P2, PT, R6, RZ, PT ;  /* 0x000000ff0600720c */ /* 0x000fe20003f46270 */
[----:B------:R-:W-:Y:S02]  /*8f30*/  @!P4 IMAD.MOV R9, RZ, RZ, -R9 ;  /* 0x000000ffff09c224 */ /* 0x000fe400078e0a09 */
[----:B------:R-:W-:Y:S02]  /*8f40*/  IMAD.MOV R18, RZ, RZ, -R18 ;  /* 0x000000ffff127224 */ /* 0x000fe400078e0a12 */
[----:B------:R-:W-:Y:S01]  /*8f50*/  IMAD R6, R3, R21, R16 ;  /* 0x0000001503067224 */ /* 0x000fe200078e0210 */
[----:B------:R0:W-:Y:S01]  /*8f60*/  STL [R1+0x21c], R9 ;  /* 0x00021c0901007387 */ /* 0x0001e20000100800 */
[----:B------:R-:W-:-:S02]  /*8f70*/  @!P3 IMAD.IADD R10, R10, 0x1, -R3 ;  /* 0x000000010a0ab824 */ /* 0x000fc400078e0a03 */
[C---:B------:R-:W-:Y:S01]  /*8f80*/  IMAD R19, R3.reuse, R18, R19 ;  /* 0x0000001203137224 */ /* 0x040fe200078e0213 */
[----:B------:R-:W-:Y:S01]  /*8f90*/  ISETP.GT.U32.AND P3, PT, R3, R6, PT ;  /* 0x000000060300720c */ /* 0x000fe20003f64070 */
[----:B------:R-:W-:-:S04]  /*8fa0*/  IMAD.HI.U32 R5, R17, R15, RZ ;  /* 0x0000000f11057227 */ /* 0x000fc800078e00ff */
[----:B------:R-:W-:Y:S01]  /*8fb0*/  @!P6 IMAD.IADD R13, R13, 0x1, -R3 ;  /* 0x000000010d0de824 */ /* 0x000fe200078e0a03 */
[C---:B------:R-:W-:Y:S01]  /*8fc0*/  ISETP.GT.U32.AND P6, PT, R3.reuse, R4, PT ;  /* 0x000000040300720c */ /* 0x040fe20003fc4070 */
[----:B0-----:R-:W-:Y:S02]  /*8fd0*/  IMAD.MOV.U32 R9, RZ, RZ, R10 ;  /* 0x000000ffff097224 */ /* 0x001fe400078e000a */
[----:B------:R-:W-:Y:S01]  /*8fe0*/  VIADD R0, R12, 0xa8 ;  /* 0x000000a80c007836 */ /* 0x000fe20000000000 */
[C---:B------:R-:W-:Y:S01]  /*8ff0*/  ISETP.GT.U32.AND P4, PT, R3.reuse, R13, PT ;  /* 0x0000000d0300720c */ /* 0x040fe20003f84070 */
[----:B------:R-:W-:Y:S01]  /*9000*/  @!P5 IMAD.MOV R9, RZ, RZ, -R9 ;  /* 0x000000ffff09d224 */ /* 0x000fe200078e0a09 */
[----:B------:R-:W-:Y:S01]  /*9010*/  ISETP.GT.U32.AND P5, PT, R3, R19, PT ;  /* 0x000000130300720c */ /* 0x000fe20003fa4070 */
[----:B------:R-:W-:Y:S01]  /*9020*/  IMAD.MOV R5, RZ, RZ, -R5 ;  /* 0x000000ffff057224 */ /* 0x000fe200078e0a05 */
[----:B------:R-:W-:Y:S01]  /*9030*/  IABS R16, R0 ;  /* 0x0000000000107213 */ /* 0x000fe20000000000 */
[----:B------:R-:W-:-:S02]  /*9040*/  IMAD.MOV.U32 R18, RZ, RZ, R7 ;  /* 0x000000ffff127224 */ /* 0x000fc400078e0007 */
[----:B------:R-:W-:Y:S02]  /*9050*/  IMAD R15, R3, R5, R15 ;  /* 0x00000005030f7224 */ /* 0x000fe400078e020f */
[----:B------:R-:W-:Y:S02]  /*9060*/  @!P3 IMAD.IADD R6, R6, 0x1, -R3 ;  /* 0x000000010606b824 */ /* 0x000fe400078e0a03 */
[----:B------:R-:W-:Y:S01]  /*9070*/  IMAD.HI.U32 R7, R17, R16, RZ ;  /* 0x0000001011077227 */ /* 0x000fe200078e00ff */
[----:B------:R-:W-:-:S03]  /*9080*/  ISETP.GT.U32.AND P3, PT, R3, R15, PT ;  /* 0x0000000f0300720c */ /* 0x000fc60003f64070 */
[----:B------:R-:W-:Y:S01]  /*9090*/  @!P5 IMAD.IADD R19, R19, 0x1, -R3 ;  /* 0x000000011313d824 */ /* 0x000fe200078e0a03 */
[----:B------:R-:W-:Y:S01]  /*90a0*/  ISETP.GT.U32.AND P5, PT, R3, R6, PT ;  /* 0x000000060300720c */ /* 0x000fe20003fa4070 */
[----:B------:R-:W-:Y:S02]  /*90b0*/  IMAD.MOV R7, RZ, RZ, -R7 ;  /* 0x000000ffff077224 */ /* 0x000fe400078e0a07 */
[----:B------:R-:W-:Y:S01]  /*90c0*/  @!P0 IMAD.MOV R18, RZ, RZ, -R18 ;  /* 0x000000ffff128224 */ /* 0x000fe200078e0a12 */
[----:B------:R-:W-:Y:S01]  /*90d0*/  ISETP.GE.AND P0, PT, R11, RZ, PT ;  /* 0x000000ff0b00720c */ /* 0x000fe20003f06270 */
[--C-:B------:R-:W-:Y:S01]  /*90e0*/  @!P4 IMAD.IADD R13, R13, 0x1, -R3.reuse ;  /* 0x000000010d0dc824 */ /* 0x100fe200078e0a03 */
[----:B------:R-:W-:Y:S01]  /*90f0*/  ISETP.GE.AND P4, PT, R2, RZ, PT ;  /* 0x000000ff0200720c */ /* 0x000fe20003f86270 */
[----:B------:R-:W-:Y:S01]  /*9100*/  IMAD R2, R3, R7, R16 ;  /* 0x0000000703027224 */ /* 0x000fe200078e0210 */
[----:B------:R0:W-:Y:S01]  /*9110*/  STL [R1+0x214], R18 ;  /* 0x0002141201007387 */ /* 0x0001e20000100800 */
[--C-:B------:R-:W-:Y:S01]  /*9120*/  @!P6 IMAD.IADD R4, R4, 0x1, -R3.reuse ;  /* 0x000000010404e824 */ /* 0x100fe200078e0a03 */
[----:B------:R-:W-:Y:S01]  /*9130*/  ISETP.GE.AND P6, PT, R14, RZ, PT ;  /* 0x000000ff0e00720c */ /* 0x000fe20003fc6270 */
[----:B------:R-:W-:Y:S01]  /*9140*/  VIADD R16, R12, 0xa6 ;  /* 0x000000a60c107836 */ /* 0x000fe20000000000 */
[----:B------:R1:W-:Y:S01]  /*9150*/  STL [R1+0x210], R9 ;  /* 0x0002100901007387 */ /* 0x0003e20000100800 */
[----:B------:R-:W-:-:S02]  /*9160*/  @!P3 IMAD.IADD R15, R15, 0x1, -R3 ;  /* 0x000000010f0fb824 */ /* 0x000fc400078e0a03 */
[----:B------:R-:W-:Y:S01]  /*9170*/  @!P5 IMAD.IADD R6, R6, 0x1, -R3 ;  /* 0x000000010606d824 */ /* 0x000fe200078e0a03 */
[C---:B------:R-:W-:Y:S01]  /*9180*/  ISETP.GT.U32.AND P5, PT, R3.reuse, R2, PT ;  /* 0x000000020300720c */ /* 0x040fe20003fa4070 */
[C---:B------:R-:W-:Y:S01]  /*9190*/  VIADD R5, R12.reuse, 0xa2 ;  /* 0x000000a20c057836 */ /* 0x040fe20000000000 */
[C---:B------:R-:W-:Y:S01]  /*91a0*/  ISETP.GT.U32.AND P3, PT, R3.reuse, R15, PT ;  /* 0x0000000f0300720c */ /* 0x040fe20003f64070 */
[C---:B------:R-:W-:Y:S02]  /*91b0*/  VIADD R11, R12.reuse, 0xa0 ;  /* 0x000000a00c0b7836 */ /* 0x040fe40000000000 */
[----:B0-----:R-:W-:Y:S01]  /*91c0*/  VIADD R18, R12, 0xa4 ;  /* 0x000000a40c127836 */ /* 0x001fe20000000000 */
[----:B------:R-:W-:Y:S01]  /*91d0*/  IABS R14, R5 ;  /* 0x00000005000e7213 */ /* 0x000fe20000000000 */
[----:B-1----:R-:W-:Y:S01]  /*91e0*/  IMAD.MOV.U32 R9, RZ, RZ, R4 ;  /* 0x000000ffff097224 */ /* 0x002fe200078e0004 */
[----:B------:R-:W-:Y:S01]  /*91f0*/  IABS R4, R16 ;  /* 0x0000001000047213 */ /* 0x000fe20000000000 */
[----:B------:R-:W-:Y:S01]  /*9200*/  IMAD.MOV.U32 R22, RZ, RZ, R13 ;  /* 0x000000ffff167224 */ /* 0x000fe200078e000d */
[----:B------:R-:W-:Y:S01]  /*9210*/  IABS R10, R11 ;  /* 0x0000000b000a7213 */ /* 0x000fe20000000000 */
[----:B------:R-:W-:Y:S01]  /*9220*/  @!P1 IMAD.MOV R9, RZ, RZ, -R9 ;  /* 0x000000ffff099224 */ /* 0x000fe200078e0a09 */
[----:B------:R-:W-:Y:S01]  /*9230*/  ISETP.GT.U32.AND P1, PT, R3, R19, PT ;  /* 0x000000130300720c */ /* 0x000fe20003f24070 */
[----:B------:R-:W-:Y:S01]  /*9240*/  IMAD.HI.U32 R7, R17, R4, RZ ;  /* 0x0000000411077227 */ /* 0x000fe200078e00ff */
[----:B------:R-:W-:-:S02]  /*9250*/  IABS R20, R18 ;  /* 0x0000001200147213 */ /* 0x000fc40000000000 */
[----:B------:R0:W-:Y:S01]  /*9260*/  STL [R1+0x20c], R9 ;  /* 0x00020c0901007387 */ /* 0x0001e20000100800 */
[----:B------:R-:W-:Y:S02]  /*9270*/  IMAD.MOV R7, RZ, RZ, -R7 ;  /* 0x000000ffff077224 */ /* 0x000fe400078e0a07 */
[--C-:B------:R-:W-:Y:S02]  /*9280*/  @!P3 IMAD.IADD R15, R15, 0x1, -R3.reuse ;  /* 0x000000010f0fb824 */ /* 0x100fe400078e0a03 */
[----:B------:R-:W-:Y:S02]  /*9290*/  IMAD R4, R3, R7, R4 ;  /* 0x0000000703047224 */ /* 0x000fe400078e0204 */
[--C-:B------:R-:W-:Y:S01]  /*92a0*/  @!P5 IMAD.IADD R2, R2, 0x1, -R3.reuse ;  /* 0x000000010202d824 */ /* 0x100fe200078e0a03 */
[----:B------:R-:W-:Y:S01]  /*92b0*/  ISETP.GE.AND P5, PT, R16, RZ, PT ;  /* 0x000000ff1000720c */ /* 0x000fe20003fa6270 */
[----:B------:R-:W-:Y:S01]  /*92c0*/  @!P1 IMAD.IADD R19, R19, 0x1, -R3 ;  /* 0x0000000113139824 */ /* 0x000fe200078e0a03 */
[----:B------:R-:W-:Y:S01]  /*92d0*/  ISETP.GE.AND P1, PT, R0, RZ, PT ;  /* 0x000000ff0000720c */ /* 0x000fe20003f26270 */
[----:B------:R-:W-:Y:S01]  /*92e0*/  IMAD.HI.U32 R0, R17, R14, RZ ;  /* 0x0000000e11007227 */ /* 0x000fe200078e00ff */
[----:B------:R-:W-:-:S03]  /*92f0*/  ISETP.GT.U32.AND P3, PT, R3, R4, PT ;  /* 0x000000040300720c */ /* 0x000fc60003f64070 */
[----:B------:R-:W-:Y:S01]  /*9300*/  @!P2 IMAD.MOV R22, RZ, RZ, -R22 ;  /* 0x000000ffff16a224 */ /* 0x000fe200078e0a16 */
[----:B------:R-:W-:Y:S01]  /*9310*/  ISETP.GT.U32.AND P2, PT, R3, R2, PT ;  /* 0x000000020300720c */ /* 0x000fe20003f44070 */
[----:B------:R-:W-:-:S03]  /*9320*/  IMAD.HI.U32 R7, R17, R10, RZ ;  /* 0x0000000a11077227 */ /* 0x000fc600078e00ff */
[----:B------:R-:W-:Y:S01]  /*9330*/  STL [R1+0x168], R22 ;  /* 0x0001681601007387 */ /* 0x000fe20000100800 */
[----:B------:R-:W-:Y:S02]  /*9340*/  IMAD.MOV R0, RZ, RZ, -R0 ;  /* 0x000000ffff007224 */ /* 0x000fe400078e0a00 */
[----:B0-----:R-:W-:Y:S02]  /*9350*/  IMAD.MOV.U32 R9, RZ, RZ, R6 ;  /* 0x000000ffff097224 */ /* 0x001fe400078e0006 */
[----:B------:R-:W-:-:S04]  /*9360*/  IMAD.HI.U32 R21, R17, R20, RZ ;  /* 0x0000001411157227 */ /* 0x000fc800078e00ff */
[----:B------:R-:W-:Y:S02]  /*9370*/  IMAD.MOV R7, RZ, RZ, -R7 ;  /* 0x000000ffff077224 */ /* 0x000fe400078e0a07 */
[C---:B------:R-:W-:Y:S02]  /*9380*/  IMAD R14, R3.reuse, R0, R14 ;  /* 0x00000000030e7224 */ /* 0x040fe400078e020e */
[----:B------:R-:W-:Y:S02]  /*9390*/  @!P0 IMAD.MOV R9, RZ, RZ, -R9 ;  /* 0x000000ffff098224 */ /* 0x000fe400078e0a09 */
[----:B------:R-:W-:Y:S02]  /*93a0*/  IMAD.MOV R21, RZ, RZ, -R21 ;  /* 0x000000ffff157224 */ /* 0x000fe400078e0a15 */
[----:B------:R-:W-:Y:S01]  /*93b0*/  IMAD R10, R3, R7, R10 ;  /* 0x00000007030a7224 */ /* 0x000fe200078e020a */
[----:B------:R0:W-:Y:S01]  /*93c0*/  STL [R1+0x180], R9 ;  /* 0x0001800901007387 */ /* 0x0001e20000100800 */
[----:B------:R-:W-:-:S02]  /*93d0*/  @!P3 IMAD.IADD R4, R4, 0x1, -R3 ;  /* 0x000000010404b824 */ /* 0x000fc400078e0a03 */
[----:B------:R-:W-:Y:S01]  /*93e0*/  @!P6 IMAD.MOV R19, RZ, RZ, -R19 ;  /* 0x000000ffff13e224 */ /* 0x000fe200078e0a13 */
[C---:B------:R-:W-:Y:S01]  /*93f0*/  ISETP.GT.U32.AND P6, PT, R3.reuse, R14, PT ;  /* 0x0000000e0300720c */ /* 0x040fe20003fc4070 */
[C---:B------:R-:W-:Y:S01]  /*9400*/  IMAD R16, R3.reuse, R21, R20 ;  /* 0x0000001503107224 */ /* 0x040fe200078e0214 */
[C---:B------:R-:W-:Y:S01]  /*9410*/  ISETP.GT.U32.AND P3, PT, R3.reuse, R4, PT ;  /* 0x000000040300720c */ /* 0x040fe20003f64070 */
[----:B------:R-:W-:Y:S01]  /*9420*/  @!P2 IMAD.IADD R2, R2, 0x1, -R3 ;  /* 0x000000010202a824 */ /* 0x000fe200078e0a03 */
[C---:B------:R-:W-:Y:S01]  /*9430*/  ISETP.GT.U32.AND P2, PT, R3.reuse, R10, PT ;  /* 0x0000000a0300720c */ /* 0x040fe20003f44070 */
[C---:B------:R-:W-:Y:S01]  /*9440*/  VIADD R0, R12.reuse, 0x9e ;  /* 0x0000009e0c007836 */ /* 0x040fe20000000000 */
[----:B------:R-:W-:Y:S01]  /*9450*/  ISETP.GT.U32.AND P0, PT, R3, R16, PT ;  /* 0x000000100300720c */ /* 0x000fe20003f04070 */
[----:B0-----:R-:W-:Y:S01]  /*9460*/  IMAD.MOV.U32 R9, RZ, RZ, R15 ;  /* 0x000000ffff097224 */ /* 0x001fe200078e000f */
[----:B------:R-:W-:Y:S01]  /*9470*/  STL [R1+0x184], R19 ;  /* 0x0001841301007387 */ /* 0x000fe20000100800 */
[----:B------:R-:W-:Y:S01]  /*9480*/  VIADD R7, R12, 0x9c ;  /* 0x0000009c0c077836 */ /* 0x000fe20000000000 */
[----:B------:R-:W-:Y:S01]  /*9490*/  IABS R13, R0 ;  /* 0x00000000000d7213 */ /* 0x000fe20000000000 */
[----:B------:R-:W-:Y:S01]  /*94a0*/  @!P4 IMAD.MOV R9, RZ, RZ, -R9 ;  /* 0x000000ffff09c224 */ /* 0x000fe200078e0a09 */
[----:B------:R-:W-:Y:S01]  /*94b0*/  ISETP.GE.AND P4, PT, R18, RZ, PT ;  /* 0x000000ff1200720c */ /* 0x000fe20003f86270 */
[--C-:B------:R-:W-:Y:S01]  /*94c0*/  @!P6 IMAD.IADD R14, R14, 0x1, -R3.reuse ;  /* 0x000000010e0ee824 */ /* 0x100fe200078e0a03 */
[----:B------:R-:W-:Y:S01]  /*94d0*/  IABS R6, R7 ;  /* 0x0000000700067213 */ /* 0x000fe20000000000 */
[----:B------:R-:W-:Y:S01]  /*94e0*/  IMAD.HI.U32 R15, R17, R13, RZ ;  /* 0x0000000d110f7227 */ /* 0x000fe200078e00ff */
[----:B------:R0:W-:Y:S03]  /*94f0*/  STL [R1+0x208], R9 ;  /* 0x0002080901007387 */ /* 0x0001e60000100800 */
[--C-:B------:R-:W-:Y:S01]  /*9500*/  @!P3 IMAD.IADD R4, R4, 0x1, -R3.reuse ;  /* 0x000000010404b824 */ /* 0x100fe200078e0a03 */
[----:B------:R-:W-:Y:S01]  /*9510*/  ISETP.GE.AND P3, PT, R5, RZ, PT ;  /* 0x000000ff0500720c */ /* 0x000fe20003f66270 */
[----:B------:R-:W-:Y:S01]  /*9520*/  @!P2 IMAD.IADD R10, R10, 0x1, -R3 ;  /* 0x000000010a0aa824 */ /* 0x000fe200078e0a03 */
[----:B------:R-:W-:Y:S01]  /*9530*/  ISETP.GT.U32.AND P2, PT, R3, R14, PT ;  /* 0x0000000e0300720c */ /* 0x000fe20003f44070 */
[----:B------:R-:W-:-:S02]  /*9540*/  IMAD.MOV R15, RZ, RZ, -R15 ;  /* 0x000000ffff0f7224 */ /* 0x000fc400078e0a0f */
[----:B------:R-:W-:-:S04]  /*9550*/  IMAD.HI.U32 R5, R17, R6, RZ ;  /* 0x0000000611057227 */ /* 0x000fc800078e00ff */
[----:B0-----:R-:W-:Y:S02]  /*9560*/  IMAD.MOV.U32 R9, RZ, RZ, R2 ;  /* 0x000000ffff097224 */ /* 0x001fe400078e0002 */
[----:B------:R-:W-:Y:S01]  /*9570*/  @!P0 IMAD.IADD R16, R16, 0x1, -R3 ;  /* 0x0000000110108824 */ /* 0x000fe200078e0a03 */
[----:B------:R-:W-:Y:S01]  /*9580*/  ISETP.GE.AND P0, PT, R11, RZ, PT ;  /* 0x000000ff0b00720c */ /* 0x000fe20003f06270 */
[----:B------:R-:W-:Y:S01]  /*9590*/  @!P1 IMAD.MOV R9, RZ, RZ, -R9 ;  /* 0x000000ffff099224 */ /* 0x000fe200078e0a09 */
[C---:B------:R-:W-:Y:S01]  /*95a0*/  ISETP.GT.U32.AND P1, PT, R3.reuse, R10, PT ;  /* 0x0000000a0300720c */ /* 0x040fe20003f24070 */
[C---:B------:R-:W-:Y:S01]  /*95b0*/  IMAD R11, R3.reuse, R15, R13 ;  /* 0x0000000f030b7224 */ /* 0x040fe200078e020d */
[----:B------:R-:W-:Y:S01]  /*95c0*/  ISETP.GT.U32.AND P6, PT, R3, R16, PT ;  /* 0x000000100300720c */ /* 0x000fe20003fc4070 */
[----:B------:R-:W-:Y:S01]  /*95d0*/  IMAD.MOV R5, RZ, RZ, -R5 ;  /* 0x000000ffff057224 */ /* 0x000fe200078e0a05 */
[----:B------:R0:W-:Y:S01]  /*95e0*/  STL [R1+0x188], R9 ;  /* 0x0001880901007387 */ /* 0x0001e20000100800 */
[----:B------:R-:W-:-:S02]  /*95f0*/  @!P2 IMAD.IADD R14, R14, 0x1, -R3 ;  /* 0x000000010e0ea824 */ /* 0x000fc400078e0a03 */
[C---:B------:R-:W-:Y:S02]  /*9600*/  IMAD R6, R3.reuse, R5, R6 ;  /* 0x0000000503067224 */ /* 0x040fe400078e0206 */
[C---:B------:R-:W-:Y:S02]  /*9610*/  VIADD R5, R12.reuse, 0x98 ;  /* 0x000000980c057836 */ /* 0x040fe40000000000 */
[----:B------:R-:W-:Y:S01]  /*9620*/  VIADD R2, R12, 0x9a ;  /* 0x0000009a0c027836 */ /* 0x000fe20000000000 */
[----:B------:R-:W-:Y:S01]  /*9630*/  ISETP.GT.U32.AND P2, PT, R3, R6, PT ;  /* 0x000000060300720c */ /* 0x000fe20003f44070 */
[--C-:B------:R-:W-:Y:S01]  /*9640*/  @!P1 IMAD.IADD R10, R10, 0x1, -R3.reuse ;  /* 0x000000010a0a9824 */ /* 0x100fe200078e0a03 */
[----:B------:R-:W-:Y:S01]  /*9650*/  ISETP.GE.AND P1, PT, R7, RZ, PT ;  /* 0x000000ff0700720c */ /* 0x000fe20003f26270 */
[----:B0-----:R-:W-:Y:S01]  /*9660*/  IMAD.MOV.U32 R9, RZ, RZ, R4 ;  /* 0x000000ffff097224 */ /* 0x001fe200078e0004 */
[----:B------:R-:W-:Y:S01]  /*9670*/  IABS R4, R2 ;  /* 0x0000000200047213 */ /* 0x000fe20000000000 */
[----:B------:R-:W-:Y:S01]  /*9680*/  @!P6 IMAD.IADD R16, R16, 0x1, -R3 ;  /* 0x000000011010e824 */ /* 0x000fe200078e0a03 */
[----:B------:R-:W-:Y:S01]  /*9690*/  ISETP.GE.AND P6, PT, R0, RZ, PT ;  /* 0x000000ff0000720c */ /* 0x000fe20003fc6270 */
[----:B------:R-:W-:Y:S01]  /*96a0*/  @!P5 IMAD.MOV R9, RZ, RZ, -R9 ;  /* 0x000000ffff09d224 */ /* 0x000fe200078e0a09 */
[----:B------:R-:W-:Y:S01]  /*96b0*/  ISETP.GT.U32.AND P5, PT, R3, R11, PT ;  /* 0x0000000b0300720c */ /* 0x000fe20003fa4070 */
[----:B------:R-:W-:Y:S01]  /*96c0*/  VIADD R7, R12, 0x96 ;  /* 0x000000960c077836 */ /* 0x000fe20000000000 */
[----:B------:R-:W-:Y:S01]  /*96d0*/  IABS R0, R5 ;  /* 0x0000000500007213 */ /* 0x000fe20000000000 */
[----:B------:R-:W-:Y:S01]  /*96e0*/  IMAD.HI.U32 R15, R17, R4, RZ ;  /* 0x00000004110f7227 */ /* 0x000fe200078e00ff */
[----:B------:R0:W-:Y:S03]  /*96f0*/  STL [R1+0x204], R9 ;  /* 0x0002040901007387 */ /* 0x0001e60000100800 */
[----:B------:R-:W-:-:S02]  /*9700*/  @!P2 IMAD.IADD R6, R6, 0x1, -R3 ;  /* 0x000000010606a824 */ /* 0x000fc400078e0a03 */
[----:B------:R-:W-:-:S04]  /*9710*/  IMAD.HI.U32 R13, R17, R0, RZ ;  /* 0x00000000110d7227 */ /* 0x000fc800078e00ff */
[----:B------:R-:W-:Y:S01]  /*9720*/  @!P5 IMAD.IADD R11, R11, 0x1, -R3 ;  /* 0x000000010b0bd824 */ /* 0x000fe200078e0a03 */
[----:B------:R-:W-:Y:S01]  /*9730*/  ISETP.GE.AND P5, PT, R2, RZ, PT ;  /* 0x000000ff0200720c */ /* 0x000fe20003fa6270 */
[----:B------:R-:W-:Y:S01]  /*9740*/  IMAD.MOV R13, RZ, RZ, -R13 ;  /* 0x000000ffff0d7224 */ /* 0x000fe200078e0a0d */
[----:B------:R-:W-:Y:S01]  /*9750*/  IABS R2, R7 ;  /* 0x0000000700027213 */ /* 0x000fe20000000000 */
[----:B0-----:R-:W-:Y:S01]  /*9760*/  IMAD.MOV.U32 R9, RZ, RZ, R16 ;  /* 0x000000ffff097224 */ /* 0x001fe200078e0010 */
[C---:B------:R-:W-:Y:S01]  /*9770*/  ISETP.GT.U32.AND P2, PT, R3.reuse, R11, PT ;  /* 0x0000000b0300720c */ /* 0x040fe20003f44070 */
[----:B------:R-:W-:Y:S02]  /*9780*/  IMAD R0, R3, R13, R0 ;  /* 0x0000000d03007224 */ /* 0x000fe400078e0200 */
[----:B------:R-:W-:-:S04]  /*9790*/  IMAD.HI.U32 R13, R17, R2, RZ ;  /* 0x00000002110d7227 */ /* 0x000fc800078e00ff */
[----:B------:R-:W-:Y:S01]  /*97a0*/  @!P4 IMAD.MOV R9, RZ, RZ, -R9 ;  /* 0x000000ffff09c224 */ /* 0x000fe200078e0a09 */
[----:B------:R-:W-:Y:S01]  /*97b0*/  ISETP.GT.U32.AND P4, PT, R3, R6, PT ;  /* 0x000000060300720c */ /* 0x000fe20003f84070 */
[----:B------:R-:W-:Y:S02]  /*97c0*/  @!P3 IMAD.MOV R14, RZ, RZ, -R14 ;  /* 0x000000ffff0eb224 */ /* 0x000fe400078e0a0e */
[----:B------:R-:W-:Y:S01]  /*97d0*/  IMAD.MOV R15, RZ, RZ, -R15 ;  /* 0x000000ffff0f7224 */ /* 0x000fe200078e0a0f */
[----:B------:R0:W-:Y:S01]  /*97e0*/  STL [R1+0x1cc], R9 ;  /* 0x0001cc0901007387 */ /* 0x0001e20000100800 */
[----:B------:R-:W-:Y:S02]  /*97f0*/  IMAD.MOV R13, RZ, RZ, -R13 ;  /* 0x000000ffff0d7224 */ /* 0x000fe400078e0a0d */
[----:B------:R-:W-:Y:S01]  /*9800*/  @!P2 IMAD.IADD R11, R11, 0x1, -R3 ;  /* 0x000000010b0ba824 */ /* 0x000fe200078e0a03 */
[----:B------:R1:W-:Y:S01]  /*9810*/  STL [R1+0x1fc], R14 ;  /* 0x0001fc0e01007387 */ /* 0x0003e20000100800 */
[C---:B------:R-:W-:Y:S01]  /*9820*/  IMAD R4, R3.reuse, R15, R4 ;  /* 0x0000000f03047224 */ /* 0x040fe200078e0204 */
[C---:B------:R-:W-:Y:S01]  /*9830*/  ISETP.GT.U32.AND P2, PT, R3.reuse, R0, PT ;  /* 0x000000000300720c */ /* 0x040fe20003f44070 */
[----:B------:R-:W-:-:S02]  /*9840*/  IMAD R2, R3, R13, R2 ;  /* 0x0000000d03027224 */ /* 0x000fc400078e0202 */
[----:B------:R-:W-:Y:S01]  /*9850*/  @!P4 IMAD.IADD R6, R6, 0x1, -R3 ;  /* 0x000000010606c824 */ /* 0x000fe200078e0a03 */
[----:B------:R-:W-:Y:S01]  /*9860*/  ISETP.GT.U32.AND P3, PT, R3, R4, PT ;  /* 0x000000040300720c */ /* 0x000fe20003f64070 */
[----:B0-----:R-:W-:Y:S01]  /*9870*/  IMAD.MOV.U32 R9, RZ, RZ, R10 ;  /* 0x000000ffff097224 */ /* 0x001fe200078e000a */
[----:B------:R-:W-:Y:S01]  /*9880*/  ISETP.GE.AND P4, PT, R7, RZ, PT ;  /* 0x000000ff0700720c */ /* 0x000fe20003f86270 */
[----:B------:R-:W-:Y:S02]  /*9890*/  VIADD R10, R12, 0x92 ;  /* 0x000000920c0a7836 */ /* 0x000fe40000000000 */
[----:B-1----:R-:W-:Y:S02]  /*98a0*/  IMAD.MOV.U32 R14, RZ, RZ, R11 ;  /* 0x000000ffff0e7224 */ /* 0x002fe400078e000b */
[----:B------:R-:W-:Y:S01]  /*98b0*/  @!P0 IMAD.MOV R9, RZ, RZ, -R9 ;  /* 0x000000ffff098224 */ /* 0x000fe200078e0a09 */
[----:B------:R-:W-:Y:S01]  /*98c0*/  IABS R21, R10 ;  /* 0x0000000a00157213 */ /* 0x000fe20000000000 */
[----:B------:R-:W-:Y:S01]  /*98d0*/  @!P6 IMAD.MOV R14, RZ, RZ, -R14 ;  /* 0x000000ffff0ee224 */ /* 0x000fe200078e0a0e */
[----:B------:R-:W-:Y:S01]  /*98e0*/  ISETP.GT.U32.AND P6, PT, R3, R2, PT ;  /* 0x000000020300720c */ /* 0x000fe20003fc4070 */
[--C-:B------:R-:W-:Y:S01]  /*98f0*/  @!P2 IMAD.IADD R0, R0, 0x1, -R3.reuse ;  /* 0x000000010000a824 */ /* 0x100fe200078e0a03 */
[----:B------:R0:W-:Y:S01]  /*9900*/  STL [R1+0x200], R9 ;  /* 0x0002000901007387 */ /* 0x0001e20000100800 */
[--C-:B------:R-:W-:Y:S01]  /*9910*/  @!P3 IMAD.IADD R4, R4, 0x1, -R3.reuse ;  /* 0x000000010404b824 */ /* 0x100fe200078e0a03 */
[----:B------:R-:W-:Y:S01]  /*9920*/  ISETP.GE.AND P0, PT, R5, RZ, PT ;  /* 0x000000ff0500720c */ /* 0x000fe20003f06270 */
[C---:B------:R-:W-:Y:S01]  /*9930*/  VIADD R5, R12.reuse, 0x94 ;  /* 0x000000940c057836 */ /* 0x040fe20000000000 */
[C---:B------:R-:W-:Y:S01]  /*9940*/  ISETP.GT.U32.AND P2, PT, R3.reuse, R0, PT ;  /* 0x000000000300720c */ /* 0x040fe20003f44070 */
[C---:B------:R-:W-:Y:S01]  /*9950*/  VIADD R7, R12.reuse, 0x90 ;  /* 0x000000900c077836 */ /* 0x040fe20000000000 */
[----:B------:R-:W-:Y:S01]  /*9960*/  ISETP.GT.U32.AND P3, PT, R3, R4, PT ;  /* 0x000000040300720c */ /* 0x000fe20003f64070 */
[----:B------:R-:W-:Y:S01]  /*9970*/  STL [R1+0x1f4], R14 ;  /* 0x0001f40e01007387 */ /* 0x000fe20000100800 */
[----:B------:R-:W-:Y:S01]  /*9980*/  IABS R22, R5 ;  /* 0x0000000500167213 */ /* 0x000fe20000000000 */
[----:B------:R-:W-:Y:S01]  /*9990*/  VIADD R19, R12, 0x8e ;  /* 0x0000008e0c137836 */ /* 0x000fe20000000000 */
[----:B------:R-:W-:Y:S01]  /*99a0*/  IABS R20, R7 ;  /* 0x0000000700147213 */ /* 0x000fe20000000000 */
[----:B------:R-:W-:-:S02]  /*99b0*/  @!P6 IMAD.IADD R2, R2, 0x1, -R3 ;  /* 0x000000010202e824 */ /* 0x000fc400078e0a03 */
[----:B0-----:R-:W-:Y:S02]  /*99c0*/  IMAD.MOV.U32 R9, RZ, RZ, R6 ;  /* 0x000000ffff097224 */ /* 0x001fe400078e0006 */
[----:B------:R-:W-:Y:S01]  /*99d0*/  IMAD.HI.U32 R6, R17, R21, RZ ;  /* 0x0000001511067227 */ /* 0x000fe200078e00ff */
[----:B------:R-:W-:-:S03]  /*99e0*/  ISETP.GT.U32.AND P6, PT, R3, R2, PT ;  /* 0x000000020300720c */ /* 0x000fc60003fc4070 */
[----:B------:R-:W-:Y:S02]  /*99f0*/  IMAD.MOV R6, RZ, RZ, -R6 ;  /* 0x000000ffff067224 */ /* 0x000fe400078e0a06 */
[----:B------:R-:W-:-:S04]  /*9a00*/  IMAD.HI.U32 R11, R17, R22, RZ ;  /* 0x00000016110b7227 */ /* 0x000fc800078e00ff */
[C---:B------:R-:W-:Y:S02]  /*9a10*/  IMAD R21, R3.reuse, R6, R21 ;  /* 0x0000000603157224 */ /* 0x040fe400078e0215 */
[--C-:B------:R-:W-:Y:S01]  /*9a20*/  @!P3 IMAD.IADD R4, R4, 0x1, -R3.reuse ;  /* 0x000000010404b824 */ /* 0x100fe200078e0a03 */
[----:B------:R-:W-:Y:S01]  /*9a30*/  ISETP.GE.AND P3, PT, R10, RZ, PT ;  /* 0x000000ff0a00720c */ /* 0x000fe20003f66270 */
[----:B------:R-:W-:Y:S01]  /*9a40*/  @!P6 IMAD.IADD R2, R2, 0x1, -R3 ;  /* 0x000000010202e824 */ /* 0x000fe200078e0a03 */
[----:B------:R-:W-:Y:S01]  /*9a50*/  ISETP.GT.U32.AND P6, PT, R3, R21, PT ;  /* 0x000000150300720c */ /* 0x000fe20003fc4070 */
[----:B------:R-:W-:Y:S01]  /*9a60*/  @!P1 IMAD.MOV R9, RZ, RZ, -R9 ;  /* 0x000000ffff099224 */ /* 0x000fe200078e0a09 */
[----:B------:R-:W-:Y:S01]  /*9a70*/  ISETP.GE.AND P1, PT, R5, RZ, PT ;  /* 0x000000ff0500720c */ /* 0x000fe20003f26270 */
[----:B------:R-:W-:Y:S02]  /*9a80*/  IMAD.MOV R10, RZ, RZ, -R11 ;  /* 0x000000ffff0a7224 */ /* 0x000fe400078e0a0b */
[----:B------:R-:W-:Y:S01]  /*9a90*/  @!P2 IMAD.IADD R0, R0, 0x1, -R3 ;  /* 0x000000010000a824 */ /* 0x000fe200078e0a03 */
[----:B------:R0:W-:Y:S01]  /*9aa0*/  STL [R1+0x1f8], R9 ;  /* 0x0001f80901007387 */ /* 0x0001e20000100800 */
[----:B------:R-:W-:Y:S01]  /*9ab0*/  IMAD R22, R3, R10, R22 ;  /* 0x0000000a03167224 */ /* 0x000fe200078e0216 */
[----:B------:R-:W-:Y:S01]  /*9ac0*/  ISETP.GE.AND P2, PT, R7, RZ, PT ;  /* 0x000000ff0700720c */ /* 0x000fe20003f46270 */
[----:B------:R-:W-:-:S02]  /*9ad0*/  IMAD.MOV.U32 R13, RZ, RZ, R4 ;  /* 0x000000ffff0d7224 */ /* 0x000fc400078e0004 */
[----:B------:R-:W-:-:S04]  /*9ae0*/  IMAD.HI.U32 R5, R17, R20, RZ ;  /* 0x0000001411057227 */ /* 0x000fc800078e00ff */
[----:B------:R-:W-:Y:S01]  /*9af0*/  @!P5 IMAD.MOV R13, RZ, RZ, -R13 ;  /* 0x000000ffff0dd224 */ /* 0x000fe200078e0a0d */
[----:B------:R-:W-:Y:S01]  /*9b00*/  ISETP.GT.U32.AND P5, PT, R3, R22, PT ;  /* 0x000000160300720c */ /* 0x000fe20003fa4070 */
[----:B0-----:R-:W-:Y:S02]  /*9b10*/  IMAD.MOV.U32 R9, RZ, RZ, R0 ;  /* 0x000000ffff097224 */ /* 0x001fe400078e0000 */
[----:B------:R-:W-:Y:S01]  /*9b20*/  IMAD.MOV R5, RZ, RZ, -R5 ;  /* 0x000000ffff057224 */ /* 0x000fe200078e0a05 */
[----:B------:R-:W-:Y:S01]  /*9b30*/  STL [R1+0x1ec], R13 ;  /* 0x0001ec0d01007387 */ /* 0x000fe20000100800 */
[----:B------:R-:W-:Y:S01]  /*9b40*/  @!P0 IMAD.MOV R9, RZ, RZ, -R9 ;  /* 0x000000ffff098224 */ /* 0x000fe200078e0a09 */
[----:B------:R-:W-:Y:S01]  /*9b50*/  ISETP.GE.AND P0, PT, R19, RZ, PT ;  /* 0x000000ff1300720c */ /* 0x000fe20003f06270 */
[----:B------:R-:W-:Y:S01]  /*9b60*/  VIADD R7, R12, 0x8c ;  /* 0x0000008c0c077836 */ /* 0x000fe20000000000 */
[----:B------:R-:W-:Y:S01]  /*9b70*/  IABS R19, R19 ;  /* 0x0000001300137213 */ /* 0x000fe20000000000 */
[----:B------:R-:W-:Y:S01]  /*9b80*/  @!P6 IMAD.IADD R21, R21, 0x1, -R3 ;  /* 0x000000011515e824 */ /* 0x000fe200078e0a03 */
[----:B------:R0:W-:Y:S01]  /*9b90*/  STL [R1+0x1f0], R9 ;  /* 0x0001f00901007387 */ /* 0x0001e20000100800 */
[----:B------:R-:W-:Y:S01]  /*9ba0*/  IMAD R20, R3, R5, R20 ;  /* 0x0000000503147224 */ /* 0x000fe200078e0214 */
[----:B------:R-:W-:Y:S01]  /*9bb0*/  IABS R18, R7 ;  /* 0x0000000700127213 */ /* 0x000fe20000000000 */
[----:B------:R-:W-:Y:S01]  /*9bc0*/  IMAD.HI.U32 R10, R17, R19, RZ ;  /* 0x00000013110a7227 */ /* 0x000fe200078e00ff */
[----:B------:R-:W-:-:S03]  /*9bd0*/  ISETP.GT.U32.AND P6, PT, R3, R21, PT ;  /* 0x000000150300720c */ /* 0x000fc60003fc4070 */
[----:B------:R-:W-:Y:S02]  /*9be0*/  VIADD R4, R12, 0x88 ;  /* 0x000000880c047836 */ /* 0x000fe40000000000 */
[----:B------:R-:W-:Y:S02]  /*9bf0*/  @!P5 IMAD.IADD R22, R22, 0x1, -R3 ;  /* 0x000000011616d824 */ /* 0x000fe400078e0a03 */
[----:B0-----:R-:W-:Y:S01]  /*9c00*/  IMAD.MOV.U32 R9, RZ, RZ, R2 ;  /* 0x000000ffff097224 */ /* 0x001fe200078e0002 */
[----:B------:R-:W-:Y:S01]  /*9c10*/  IABS R11, R4 ;  /* 0x00000004000b7213 */ /* 0x000fe20000000000 */
[----:B------:R-:W-:Y:S01]  /*9c20*/  IMAD.HI.U32 R6, R17, R18, RZ ;  /* 0x0000001211067227 */ /* 0x000fe200078e00ff */
[----:B------:R-:W-:-:S03]  /*9c30*/  ISETP.GT.U32.AND P5, PT, R3, R22, PT ;  /* 0x000000160300720c */ /* 0x000fc60003fa4070 */
[----:B------:R-:W-:Y:S01]  /*9c40*/  @!P4 IMAD.MOV R9, RZ, RZ, -R9 ;  /* 0x000000ffff09c224 */ /* 0x000fe200078e0a09 */
[C---:B------:R-:W-:Y:S01]  /*9c50*/  ISETP.GT.U32.AND P4, PT, R3.reuse, R20, PT ;  /* 0x000000140300720c */ /* 0x040fe20003f84070 */
[----:B------:R-:W-:Y:S02]  /*9c60*/  IMAD.MOV R10, RZ, RZ, -R10 ;  /* 0x000000ffff0a7224 */ /* 0x000fe400078e0a0a */
[----:B------:R-:W-:Y:S01]  /*9c70*/  IMAD.MOV R6, RZ, RZ, -R6 ;  /* 0x000000ffff067224 */ /* 0x000fe200078e0a06 */
[----:B------:R0:W-:Y:S01]  /*9c80*/  STL [R1+0x1e4], R9 ;  /* 0x0001e40901007387 */ /* 0x0001e20000100800 */
[C---:B------:R-:W-:Y:S02]  /*9c90*/  IMAD R19, R3.reuse, R10, R19 ;  /* 0x0000000a03137224 */ /* 0x040fe400078e0213 */
[----:B------:R-:W-:Y:S02]  /*9ca0*/  VIADD R5, R12, 0x8a ;  /* 0x0000008a0c057836 */ /* 0x000fe40000000000 */
[----:B------:R-:W-:-:S02]  /*9cb0*/  IMAD R18, R3, R6, R18 ;  /* 0x0000000603127224 */ /* 0x000fc400078e0212 */
[----:B------:R-:W-:Y:S01]  /*9cc0*/  @!P6 IMAD.IADD R21, R21, 0x1, -R3 ;  /* 0x000000011515e824 */ /* 0x000fe200078e0a03 */
[----:B------:R-:W-:Y:S01]  /*9cd0*/  ISETP.GT.U32.AND P6, PT, R3, R19, PT ;  /* 0x000000130300720c */ /* 0x000fe20003fc4070 */
[----:B------:R-:W-:Y:S01]  /*9ce0*/  IMAD.HI.U32 R0, R17, R11, RZ ;  /* 0x0000000b11007227 */ /* 0x000fe200078e00ff */
[----:B------:R-:W-:-:S03]  /*9cf0*/  IABS R13, R5 ;  /* 0x00000005000d7213 */ /* 0x000fc60000000000 */
[----:B------:R-:W-:Y:S01]  /*9d00*/  @!P4 IMAD.IADD R20, R20, 0x1, -R3 ;  /* 0x000000011414c824 */ /* 0x000fe200078e0a03 */
[----:B------:R-:W-:Y:S01]  /*9d10*/  ISETP.GT.U32.AND P4, PT, R3, R18, PT ;  /* 0x000000120300720c */ /* 0x000fe20003f84070 */
[----:B------:R-:W-:Y:S02]  /*9d20*/  IMAD.MOV R0, RZ, RZ, -R0 ;  /* 0x000000ffff007224 */ /* 0x000fe400078e0a00 */
[----:B------:R-:W-:-:S04]  /*9d30*/  IMAD.HI.U32 R14, R17, R13, RZ ;  /* 0x0000000d110e7227 */ /* 0x000fc800078e00ff */
[----:B------:R-:W-:Y:S02]  /*9d40*/  IMAD R11, R3, R0, R11 ;  /* 0x00000000030b7224 */ /* 0x000fe400078e020b */
[--C-:B------:R-:W-:Y:S01]  /*9d50*/  @!P5 IMAD.IADD R22, R22, 0x1, -R3.reuse ;  /* 0x000000011616d824 */ /* 0x100fe200078e0a03 */
[----:B------:R-:W-:Y:S01]  /*9d60*/  ISETP.GE.AND P5, PT, R7, RZ, PT ;  /* 0x000000ff0700720c */ /* 0x000fe20003fa6270 */
[C---:B------:R-:W-:Y:S02]  /*9d70*/  VIADD R0, R12.reuse, 0x86 ;  /* 0x000000860c007836 */ /* 0x040fe40000000000 */
[----:B------:R-:W-:Y:S02]  /*9d80*/  IMAD.MOV R2, RZ, RZ, -R14 ;  /* 0x000000ffff027224 */ /* 0x000fe400078e0a0e */
[----:B------:R-:W-:Y:S01]  /*9d90*/  VIADD R14, R12, 0x84 ;  /* 0x000000840c0e7836 */ /* 0x000fe20000000000 */
[----:B------:R-:W-:Y:S01]  /*9da0*/  IABS R7, R0 ;  /* 0x0000000000077213 */ /* 0x000fe20000000000 */
[--C-:B------:R-:W-:Y:S01]  /*9db0*/  @!P6 IMAD.IADD R19, R19, 0x1, -R3.reuse ;  /* 0x000000011313e824 */ /* 0x100fe200078e0a03 */
[----:B------:R-:W-:Y:S01]  /*9dc0*/  ISETP.GT.U32.AND P6, PT, R3, R20, PT ;  /* 0x000000140300720c */ /* 0x000fe20003fc4070 */
[----:B0-----:R-:W-:Y:S01]  /*9dd0*/  IMAD.MOV.U32 R9, RZ, RZ, R22 ;  /* 0x000000ffff097224 */ /* 0x001fe200078e0016 */
[----:B------:R-:W-:Y:S01]  /*9de0*/  IABS R6, R14 ;  /* 0x0000000e00067213 */ /* 0x000fe20000000000 */
[----:B------:R-:W-:-:S02]  /*9df0*/  @!P4 IMAD.IADD R18, R18, 0x1, -R3 ;  /* 0x000000011212c824 */ /* 0x000fc400078e0a03 */
[----:B------:R-:W-:Y:S01]  /*9e00*/  @!P1 IMAD.MOV R9, RZ, RZ, -R9 ;  /* 0x000000ffff099224 */ /* 0x000fe200078e0a09 */
[----:B------:R-:W-:Y:S01]  /*9e10*/  ISETP.GT.U32.AND P1, PT, R3, R19, PT ;  /* 0x000000130300720c */ /* 0x000fe20003f24070 */
[----:B------:R-:W-:Y:S01]  /*9e20*/  IMAD.HI.U32 R22, R17, R7, RZ ;  /* 0x0000000711167227 */ /* 0x000fe200078e00ff */
[----:B------:R-:W-:Y:S02]  /*9e30*/  ISETP.GT.U32.AND P4, PT, R3, R18, PT ;  /* 0x000000120300720c */ /* 0x000fe40003f84070 */
[----:B------:R0:W-:Y:S01]  /*9e40*/  STL [R1+0x17c], R9 ;  /* 0x00017c0901007387 */ /* 0x0001e20000100800 */
[----:B------:R-:W-:-:S04]  /*9e50*/  IMAD.HI.U32 R23, R17, R6, RZ ;  /* 0x0000000611177227 */ /* 0x000fc800078e00ff */
[----:B------:R-:W-:Y:S02]  /*9e60*/  IMAD.MOV R22, RZ, RZ, -R22 ;  /* 0x000000ffff167224 */ /* 0x000fe400078e0a16 */
[C---:B------:R-:W-:Y:S02]  /*9e70*/  IMAD R13, R3.reuse, R2, R13 ;  /* 0x00000002030d7224 */ /* 0x040fe400078e020d */
[----:B------:R-:W-:Y:S02]  /*9e80*/  IMAD.MOV R23, RZ, RZ, -R23 ;  /* 0x000000ffff177224 */ /* 0x000fe400078e0a17 */
[----:B0-----:R-:W-:Y:S02]  /*9e90*/  IMAD.MOV.U32 R9, RZ, RZ, R21 ;  /* 0x000000ffff097224 */ /* 0x001fe400078e0015 */
[----:B------:R-:W-:Y:S01]  /*9ea0*/  @!P6 IMAD.IADD R20, R20, 0x1, -R3 ;  /* 0x000000011414e824 */ /* 0x000fe200078e0a03 */
[C---:B------:R-:W-:Y:S01]  /*9eb0*/  ISETP.GT.U32.AND P6, PT, R3.reuse, R11, PT ;  /* 0x0000000b0300720c */ /* 0x040fe20003fc4070 */
[----:B------:R-:W-:-:S02]  /*9ec0*/  IMAD R7, R3, R22, R7 ;  /* 0x0000001603077224 */ /* 0x000fc400078e0207 */
[----:B------:R-:W-:Y:S01]  /*9ed0*/  @!P3 IMAD.MOV R9, RZ, RZ, -R9 ;  /* 0x000000ffff09b224 */ /* 0x000fe200078e0a09 */
[C---:B------:R-:W-:Y:S01]  /*9ee0*/  ISETP.GT.U32.AND P3, PT, R3.reuse, R13, PT ;  /* 0x0000000d0300720c */ /* 0x040fe20003f64070 */
[----:B------:R-:W-:Y:S02]  /*9ef0*/  IMAD R6, R3, R23, R6 ;  /* 0x0000001703067224 */ /* 0x000fe400078e0206 */
[--C-:B------:R-:W-:Y:S01]  /*9f00*/  @!P1 IMAD.IADD R19, R19, 0x1, -R3.reuse ;  /* 0x0000000113139824 */ /* 0x100fe200078e0a03 */
[C---:B------:R-:W-:Y:S01]  /*9f10*/  ISETP.GT.U32.AND P1, PT, R3.reuse, R7, PT ;  /* 0x000000070300720c */ /* 0x040fe20003f24070 */
[----:B------:R-:W-:Y:S01]  /*9f20*/  @!P4 IMAD.IADD R18, R18, 0x1, -R3 ;  /* 0x000000011212c824 */ /* 0x000fe200078e0a03 */
[----:B------:R-:W-:Y:S01]  /*9f30*/  ISETP.GT.U32.AND P4, PT, R3, R6, PT ;  /* 0x000000060300720c */ /* 0x000fe20003f84070 */
[C---:B------:R-:W-:Y:S01]  /*9f40*/  VIADD R15, R12.reuse, 0x82 ;  /* 0x000000820c0f7836 */ /* 0x040fe20000000000 */
[----:B------:R0:W-:Y:S01]  /*9f50*/  STL [R1+0x178], R9 ;  /* 0x0001780901007387 */ /* 0x0001e20000100800 */
[----:B------:R-:W-:-:S02]  /*9f60*/  VIADD R16, R12, 0x80 ;  /* 0x000000800c107836 */ /* 0x000fc40000000000 */
[--C-:B------:R-:W-:Y:S01]  /*9f70*/  @!P6 IMAD.IADD R11, R11, 0x1, -R3.reuse ;  /* 0x000000010b0be824 */ /* 0x100fe200078e0a03 */
[----:B------:R-:W-:Y:S01]  /*9f80*/  IABS R10, R15 ;  /* 0x0000000f000a7213 */ /* 0x000fe20000000000 */
[----:B------:R-:W-:Y:S01]  /*9f90*/  IMAD.MOV.U32 R24, RZ, RZ, R20 ;  /* 0x000000ffff187224 */ /* 0x000fe200078e0014 */
[----:B------:R-:W-:Y:S01]  /*9fa0*/  IABS R2, R16 ;  /* 0x0000001000027213 */ /* 0x000fe20000000000 */
[--C-:B------:R-:W-:Y:S01]  /*9fb0*/  @!P3 IMAD.IADD R13, R13, 0x1, -R3.reuse ;  /* 0x000000010d0db824 */ /* 0x100fe200078e0a03 */
[----:B------:R-:W-:Y:S01]  /*9fc0*/  ISETP.GE.AND P6, PT, R4, RZ, PT ;  /* 0x000000ff0400720c */ /* 0x000fe20003fc6270 */
[----:B------:R-:W-:Y:S01]  /*9fd0*/  @!P1 IMAD.IADD R7, R7, 0x1, -R3 ;  /* 0x0000000107079824 */ /* 0x000fe200078e0a03 */
[----:B------:R-:W-:Y:S01]  /*9fe0*/  ISETP.GE.AND P3, PT, R5, RZ, PT ;  /* 0x000000ff0500720c */ /* 0x000fe20003f66270 */
[----:B------:R-:W-:Y:S01]  /*9ff0*/  @!P2 IMAD.MOV R24, RZ, RZ, -R24 ;  /* 0x000000ffff18a224 */ /* 0x000fe200078e0a18 */
[----:B------:R-:W-:Y:S01]  /*a000*/  ISETP.GT.U32.AND P2, PT, R3, R11, PT ;  /* 0x0000000b0300720c */ /* 0x000fe20003f44070 */
[----:B------:R-:W-:Y:S01]  /*a010*/  IMAD.HI.U32 R21, R17, R10, RZ ;  /* 0x0000000a11157227 */ /* 0x000fe200078e00ff */
[----:B------:R-:W-:-:S02]  /*a020*/  ISETP.GT.U32.AND P1, PT, R3, R13, PT ;  /* 0x0000000d0300720c */ /* 0x000fc40003f24070 */
[----:B------:R-:W-:Y:S01]  /*a030*/  STL [R1+0xb4], R24 ;  /* 0x0000b41801007387 */ /* 0x000fe20000100800 */
[----:B0-----:R-:W-:Y:S02]  /*a040*/  IMAD.MOV.U32 R9, RZ, RZ, R19 ;  /* 0x000000ffff097224 */ /* 0x001fe400078e0013 */
[----:B------:R-:W-:-:S04]  /*a050*/  IMAD.HI.U32 R22, R17, R2, RZ ;  /* 0x0000000211167227 */ /* 0x000fc800078e00ff */
[----:B------:R-:W-:Y:S01]  /*a060*/  @!P4 IMAD.IADD R6, R6, 0x1, -R3 ;  /* 0x000000010606c824 */ /* 0x000fe200078e0a03 */
[C---:B------:R-:W-:Y:S01]  /*a070*/  ISETP.GT.U32.AND P4, PT, R3.reuse, R7, PT ;  /* 0x000000070300720c */ /* 0x040fe20003f84070 */
[----:B------:R-:W-:Y:S02]  /*a080*/  IMAD.MOV R21, RZ, RZ, -R21 ;  /* 0x000000ffff157224 */ /* 0x000fe400078e0a15 */
[----:B------:R-:W-:Y:S01]  /*a090*/  @!P0 IMAD.MOV R9, RZ, RZ, -R9 ;  /* 0x000000ffff098224 */ /* 0x000fe200078e0a09 */
[C---:B------:R-:W-:Y:S01]  /*a0a0*/  ISETP.GT.U32.AND P0, PT, R3.reuse, R6, PT ;  /* 0x000000060300720c */ /* 0x040fe20003f04070 */
[----:B------:R-:W-:Y:S02]  /*a0b0*/  IMAD.MOV R22, RZ, RZ, -R22 ;  /* 0x000000ffff167224 */ /* 0x000fe400078e0a16 */
[C---:B------:R-:W-:Y:S01]  /*a0c0*/  IMAD R4, R3.reuse, R21, R10 ;  /* 0x0000001503047224 */ /* 0x040fe200078e020a */
[----:B------:R0:W-:Y:S01]  /*a0d0*/  STL [R1+0x98], R9 ;  /* 0x0000980901007387 */ /* 0x0001e20000100800 */
[----:B------:R-:W-:-:S02]  /*a0e0*/  IMAD R2, R3, R22, R2 ;  /* 0x0000001603027224 */ /* 0x000fc400078e0202 */
[C---:B------:R-:W-:Y:S02]  /*a0f0*/  VIADD R10, R12.reuse, 0x7e ;  /* 0x0000007e0c0a7836 */ /* 0x040fe40000000000 */
[----:B------:R-:W-:Y:S02]  /*a100*/  VIADD R5, R12, 0x7c ;  /* 0x0000007c0c057836 */ /* 0x000fe40000000000 */
[--C-:B------:R-:W-:Y:S01]  /*a110*/  @!P2 IMAD.IADD R11, R11, 0x1, -R3.reuse ;  /* 0x000000010b0ba824 */ /* 0x100fe200078e0a03 */
[----:B------:R-:W-:Y:S01]  /*a120*/  ISETP.GT.U32.AND P2, PT, R3, R2, PT ;  /* 0x000000020300720c */ /* 0x000fe20003f44070 */
[--C-:B------:R-:W-:Y:S01]  /*a130*/  @!P1 IMAD.IADD R13, R13, 0x1, -R3.reuse ;  /* 0x000000010d0d9824 */ /* 0x100fe200078e0a03 */
[----:B------:R-:W-:Y:S01]  /*a140*/  IABS R19, R5 ;  /* 0x0000000500137213 */ /* 0x000fe20000000000 */
[----:B0-----:R-:W-:Y:S01]  /*a150*/  IMAD.MOV.U32 R9, RZ, RZ, R18 ;  /* 0x000000ffff097224 */ /* 0x001fe200078e0012 */
[----:B------:R-:W-:Y:S01]  /*a160*/  IABS R18, R10 ;  /* 0x0000000a00127213 */ /* 0x000fe20000000000 */
[----:B------:R-:W-:Y:S01]  /*a170*/  @!P4 IMAD.IADD R7, R7, 0x1, -R3 ;  /* 0x000000010707c824 */ /* 0x000fe200078e0a03 */
[----:B------:R-:W-:Y:S01]  /*a180*/  ISETP.GE.AND P1, PT, R0, RZ, PT ;  /* 0x000000ff0000720c */ /* 0x000fe20003f26270 */
[----:B------:R-:W-:Y:S01]  /*a190*/  @!P5 IMAD.MOV R9, RZ, RZ, -R9 ;  /* 0x000000ffff09d224 */ /* 0x000fe200078e0a09 */
[----:B------:R-:W-:Y:S01]  /*a1a0*/  ISETP.GT.U32.AND P5, PT, R3, R4, PT ;  /* 0x000000040300720c */ /* 0x000fe20003fa4070 */
[----:B------:R-:W-:Y:S01]  /*a1b0*/  IMAD.MOV.U32 R0, RZ, RZ, R19 ;  /* 0x000000ffff007224 */ /* 0x000fe200078e0013 */
[----:B------:R-:W-:Y:S01]  /*a1c0*/  ISETP.GE.AND P4, PT, R14, RZ, PT ;  /* 0x000000ff0e00720c */ /* 0x000fe20003f86270 */
[----:B------:R-:W-:Y:S01]  /*a1d0*/  IMAD.HI.U32 R14, R17, R18, RZ ;  /* 0x00000012110e7227 */ /* 0x000fe200078e00ff */
[----:B------:R0:W-:Y:S03]  /*a1e0*/  STL [R1+0x70], R9 ;  /* 0x0000700901007387 */ /* 0x0001e60000100800 */
[----:B------:R-:W-:-:S02]  /*a1f0*/  IMAD.MOV.U32 R20, RZ, RZ, R13 ;  /* 0x000000ffff147224 */ /* 0x000fc400078e000d */
[----:B------:R-:W-:Y:S01]  /*a200*/  @!P0 IMAD.IADD R6, R6, 0x1, -R3 ;  /* 0x0000000106068824 */ /* 0x000fe200078e0a03 */
[----:B------:R-:W-:Y:S01]  /*a210*/  ISETP.GE.AND P0, PT, R15, RZ, PT ;  /* 0x000000ff0f00720c */ /* 0x000fe20003f06270 */
[----:B------:R-:W-:-:S04]  /*a220*/  IMAD.HI.U32 R15, R17, R0, RZ ;  /* 0x00000000110f7227 */ /* 0x000fc800078e00ff */
[----:B0-----:R-:W-:Y:S02]  /*a230*/  IMAD.MOV.U32 R9, RZ, RZ, R11 ;  /* 0x000000ffff097224 */ /* 0x001fe400078e000b */
[----:B------:R-:W-:Y:S02]  /*a240*/  IMAD.MOV R14, RZ, RZ, -R14 ;  /* 0x000000ffff0e7224 */ /* 0x000fe400078e0a0e */
[----:B------:R-:W-:Y:S01]  /*a250*/  @!P3 IMAD.MOV R20, RZ, RZ, -R20 ;  /* 0x000000ffff14b224 */ /* 0x000fe200078e0a14 */
[----:B------:R-:W-:Y:S01]  /*a260*/  ISETP.GE.AND P3, PT, R10, RZ, PT ;  /* 0x000000ff0a00720c */ /* 0x000fe20003f66270 */
[----:B------:R-:W-:Y:S02]  /*a270*/  @!P6 IMAD.MOV R9, RZ, RZ, -R9 ;  /* 0x000000ffff09e224 */ /* 0x000fe400078e0a09 */
[----:B------:R-:W-:Y:S01]  /*a280*/  IMAD.MOV R13, RZ, RZ, -R15 ;  /* 0x000000ffff0d7224 */ /* 0x000fe200078e0a0f */
[----:B------:R-:W-:Y:S01]  /*a290*/  STL [R1+0x138], R20 ;  /* 0x0001381401007387 */ /* 0x000fe20000100800 */
[----:B------:R-:W-:-:S02]  /*a2a0*/  @!P2 IMAD.IADD R2, R2, 0x1, -R3 ;  /* 0x000000010202a824 */ /* 0x000fc400078e0a03 */
[C---:B------:R-:W-:Y:S01]  /*a2b0*/  IMAD R10, R3.reuse, R14, R18 ;  /* 0x0000000e030a7224 */ /* 0x040fe200078e0212 */
[----:B------:R0:W-:Y:S01]  /*a2c0*/  STL [R1+0x13c], R9 ;  /* 0x00013c0901007387 */ /* 0x0001e20000100800 */
[----:B------:R-:W-:Y:S01]  /*a2d0*/  @!P5 IMAD.IADD R4, R4, 0x1, -R3 ;  /* 0x000000010404d824 */ /* 0x000fe200078e0a03 */
[C---:B------:R-:W-:Y:S01]  /*a2e0*/  ISETP.GT.U32.AND P6, PT, R3.reuse, R2, PT ;  /* 0x000000020300720c */ /* 0x040fe20003fc4070 */
[C---:B------:R-:W-:Y:S01]  /*a2f0*/  IMAD R0, R3.reuse, R13, R0 ;  /* 0x0000000d03007224 */ /* 0x040fe200078e0200 */
[----:B------:R-:W-:Y:S01]  /*a300*/  ISETP.GE.AND P5, PT, R16, RZ, PT ;  /* 0x000000ff1000720c */ /* 0x000fe20003fa6270 */
[----:B------:R-:W-:Y:S01]  /*a310*/  @!P1 IMAD.MOV R7, RZ, RZ, -R7 ;  /* 0x000000ffff079224 */ /* 0x000fe200078e0a07 */
[C---:B------:R-:W-:Y:S01]  /*a320*/  ISETP.GT.U32.AND P1, PT, R3.reuse, R10, PT ;  /* 0x0000000a0300720c */ /* 0x040fe20003f24070 */
[C---:B------:R-:W-:Y:S01]  /*a330*/  VIADD R14, R12.reuse, 0x76 ;  /* 0x000000760c0e7836 */ /* 0x040fe20000000000 */
[----:B------:R-:W-:Y:S01]  /*a340*/  ISETP.GT.U32.AND P2, PT, R3, R4, PT ;  /* 0x000000040300720c */ /* 0x000fe20003f44070 */
[----:B------:R-:W-:Y:S01]  /*a350*/  VIADD R13, R12, 0x72 ;  /* 0x000000720c0d7836 */ /* 0x000fe20000000000 */
[----:B------:R1:W-:Y:S01]  /*a360*/  STL [R1+0x140], R7 ;  /* 0x0001400701007387 */ /* 0x0003e20000100800 */
[----:B0-----:R-:W-:-:S02]  /*a370*/  IMAD.MOV.U32 R9, RZ, RZ, R6 ;  /* 0x000000ffff097224 */ /* 0x001fc400078e0006 */
[----:B------:R-:W-:Y:S02]  /*a380*/  VIADD R6, R12, 0x7a ;  /* 0x0000007a0c067836 */ /* 0x000fe40000000000 */
[----:B------:R-:W-:Y:S01]  /*a390*/  @!P4 IMAD.MOV R9, RZ, RZ, -R9 ;  /* 0x000000ffff09c224 */ /* 0x000fe200078e0a09 */
[----:B------:R-:W-:Y:S01]  /*a3a0*/  ISETP.GT.U32.AND P4, PT, R3, R0, PT ;  /* 0x000000000300720c */ /* 0x000fe20003f84070 */
[--C-:B------:R-:W-:Y:S01]  /*a3b0*/  @!P6 IMAD.IADD R2, R2, 0x1, -R3.reuse ;  /* 0x000000010202e824 */ /* 0x100fe200078e0a03 */
[----:B------:R-:W-:Y:S01]  /*a3c0*/  IABS R11, R6 ;  /* 0x00000006000b7213 */ /* 0x000fe20000000000 */
[--C-:B------:R-:W-:Y:S01]  /*a3d0*/  @!P1 IMAD.IADD R10, R10, 0x1, -R3.reuse ;  /* 0x000000010a0a9824 */ /* 0x100fe200078e0a03 */
[----:B------:R-:W-:Y:S01]  /*a3e0*/  ISETP.GE.AND P6, PT, R6, RZ, PT ;  /* 0x000000ff0600720c */ /* 0x000fe20003fc6270 */
[----:B------:R-:W-:Y:S01]  /*a3f0*/  @!P2 IMAD.IADD R4, R4, 0x1, -R3 ;  /* 0x000000010404a824 */ /* 0x000fe200078e0a03 */
[----:B------:R0:W-:Y:S01]  /*a400*/  STL [R1+0x144], R9 ;  /* 0x0001440901007387 */ /* 0x0001e20000100800 */
[----:B------:R-:W-:Y:S01]  /*a410*/  IMAD.MOV.U32 R6, RZ, RZ, R11 ;  /* 0x000000ffff067224 */ /* 0x000fe200078e000b */
[----:B------:R-:W-:Y:S01]  /*a420*/  ISETP.GE.AND P2, PT, R5, RZ, PT ;  /* 0x000000ff0500720c */ /* 0x000fe20003f46270 */
[----:B-1----:R-:W-:-:S02]  /*a430*/  VIADD R7, R12, 0x78 ;  /* 0x000000780c077836 */ /* 0x002fc40000000000 */
[----:B------:R-:W-:Y:S02]  /*a440*/  VIADD R20, R12, 0x6e ;  /* 0x0000006e0c147836 */ /* 0x000fe40000000000 */
[----:B------:R-:W-:Y:S01]  /*a450*/  @!P4 IMAD.IADD R0, R0, 0x1, -R3 ;  /* 0x000000010000c824 */ /* 0x000fe200078e0a03 */
[----:B------:R-:W-:Y:S01]  /*a460*/  ISETP.GT.U32.AND P4, PT, R3, R10, PT ;  /* 0x0000000a0300720c */ /* 0x000fe20003f84070 */
[----:B------:R-:W-:Y:S01]  /*a470*/  VIADD R16, R12, 0x6c ;  /* 0x0000006c0c107836 */ /* 0x000fe20000000000 */
[----:B------:R-:W-:Y:S01]  /*a480*/  IABS R5, R7 ;  /* 0x0000000700057213 */ /* 0x000fe20000000000 */
[----:B0-----:R-:W-:Y:S01]  /*a490*/  IMAD.MOV.U32 R9, RZ, RZ, R4 ;  /* 0x000000ffff097224 */ /* 0x001fe200078e0004 */
[----:B------:R-:W-:Y:S01]  /*a4a0*/  ISETP.GE.AND P1, PT, R7, RZ, PT ;  /* 0x000000ff0700720c */ /* 0x000fe20003f26270 */
[----:B------:R-:W-:-:S04]  /*a4b0*/  IMAD.HI.U32 R4, R17, R6, RZ ;  /* 0x0000000611047227 */ /* 0x000fc800078e00ff */
[----:B------:R-:W-:Y:S02]  /*a4c0*/  IMAD.MOV R4, RZ, RZ, -R4 ;  /* 0x000000ffff047224 */ /* 0x000fe400078e0a04 */
[----:B------:R-:W-:Y:S01]  /*a4d0*/  @!P0 IMAD.MOV R9, RZ, RZ, -R9 ;  /* 0x000000ffff098224 */ /* 0x000fe200078e0a09 */
[C---:B------:R-:W-:Y:S01]  /*a4e0*/  ISETP.GT.U32.AND P0, PT, R3.reuse, R0, PT ;  /* 0x000000000300720c */ /* 0x040fe20003f04070 */
[----:B------:R-:W-:Y:S02]  /*a4f0*/  IMAD R4, R3, R4, R6 ;  /* 0x0000000403047224 */ /* 0x000fe400078e0206 */
[----:B------:R-:W-:Y:S01]  /*a500*/  IMAD.HI.U32 R7, R17, R5, RZ ;  /* 0x0000000511077227 */ /* 0x000fe200078e00ff */
[----:B------:R0:W-:Y:S03]  /*a510*/  STL [R1+0x14c], R9 ;  /* 0x00014c0901007387 */ /* 0x0001e60000100800 */
[----:B------:R-:W-:Y:S01]  /*a520*/  @!P4 IMAD.IADD R10, R10, 0x1, -R3 ;  /* 0x000000010a0ac824 */ /* 0x000fe200078e0a03 */
[----:B------:R-:W-:Y:S01]  /*a530*/  ISETP.GT.U32.AND P4, PT, R3, R4, PT ;  /* 0x000000040300720c */ /* 0x000fe20003f84070 */
[----:B------:R-:W-:-:S02]  /*a540*/  VIADD R24, R12, 0x36 ;  /* 0x000000360c187836 */ /* 0x000fc40000000000 */
[----:B------:R-:W-:Y:S02]  /*a550*/  IMAD.MOV.U32 R11, RZ, RZ, R10 ;  /* 0x000000ffff0b7224 */ /* 0x000fe400078e000a */
[----:B------:R-:W-:Y:S02]  /*a560*/  @!P0 IMAD.IADD R0, R0, 0x1, -R3 ;  /* 0x0000000100008824 */ /* 0x000fe400078e0a03 */
[----:B0-----:R-:W-:Y:S02]  /*a570*/  IMAD.MOV.U32 R9, RZ, RZ, R2 ;  /* 0x000000ffff097224 */ /* 0x001fe400078e0002 */
[----:B------:R-:W-:Y:S02]  /*a580*/  IMAD.MOV R2, RZ, RZ, -R7 ;  /* 0x000000ffff027224 */ /* 0x000fe400078e0a07 */
[----:B------:R-:W-:Y:S02]  /*a590*/  @!P3 IMAD.MOV R11, RZ, RZ, -R11 ;  /* 0x000000ffff0bb224 */ /* 0x000fe400078e0a0b */
[----:B------:R-:W-:-:S02]  /*a5a0*/  IMAD R5, R3, R2, R5 ;  /* 0x0000000203057224 */ /* 0x000fc400078e0205 */
[----:B------:R-:W-:Y:S01]  /*a5b0*/  @!P5 IMAD.MOV R9, RZ, RZ, -R9 ;  /* 0x000000ffff09d224 */ /* 0x000fe200078e0a09 */
[----:B------:R-:W-:Y:S01]  /*a5c0*/  ISETP.GE.AND P5, PT, R14, RZ, PT ;  /* 0x000000ff0e00720c */ /* 0x000fe20003fa6270 */
[----:B------:R-:W-:Y:S01]  /*a5d0*/  @!P4 IMAD.IADD R4, R4, 0x1, -R3 ;  /* 0x000000010404c824 */ /* 0x000fe200078e0a03 */
[C---:B------:R-:W-:Y:S01]  /*a5e0*/  ISETP.GT.U32.AND P3, PT, R3.reuse, R5, PT ;  /* 0x000000050300720c */ /* 0x040fe20003f64070 */
[C---:B------:R-:W-:Y:S01]  /*a5f0*/  VIADD R7, R12.reuse, 0x74 ;  /* 0x000000740c077836 */ /* 0x040fe20000000000 */
[----:B------:R-:W-:Y:S01]  /*a600*/  IABS R14, R14 ;  /* 0x0000000e000e7213 */ /* 0x000fe20000000000 */
[----:B------:R0:W-:Y:S01]  /*a610*/  STL [R1+0x15c], R9 ;  /* 0x00015c0901007387 */ /* 0x0001e20000100800 */
[----:B------:R-:W-:Y:S01]  /*a620*/  ISETP.GT.U32.AND P4, PT, R3, R4, PT ;  /* 0x000000040300720c */ /* 0x000fe20003f84070 */
[----:B------:R-:W-:Y:S01]  /*a630*/  VIADD R2, R12, 0x70 ;  /* 0x000000700c027836 */ /* 0x000fe20000000000 */
[----:B------:R-:W-:Y:S01]  /*a640*/  ISETP.GE.AND P0, PT, R7, RZ, PT ;  /* 0x000000ff0700720c */ /* 0x000fe20003f06270 */
[----:B------:R-:W-:Y:S01]  /*a650*/  IMAD.HI.U32 R6, R17, R14, RZ ;  /* 0x0000000e11067227 */ /* 0x000fe200078e00ff */
[----:B------:R-:W-:Y:S01]  /*a660*/  IABS R7, R7 ;  /* 0x0000000700077213 */ /* 0x000fe20000000000 */
[----:B------:R1:W-:Y:S01]  /*a670*/  STL [R1+0x160], R11 ;  /* 0x0001600b01007387 */ /* 0x0003e20000100800 */
[----:B------:R-:W-:Y:S01]  /*a680*/  IABS R10, R2 ;  /* 0x00000002000a7213 */ /* 0x000fe20000000000 */
[----:B------:R-:W-:-:S02]  /*a690*/  IMAD.MOV R6, RZ, RZ, -R6 ;  /* 0x000000ffff067224 */ /* 0x000fc400078e0a06 */
[----:B0-----:R-:W-:Y:S02]  /*a6a0*/  IMAD.MOV.U32 R9, RZ, RZ, R0 ;  /* 0x000000ffff097224 */ /* 0x001fe400078e0000 */
[----:B------:R-:W-:Y:S02]  /*a6b0*/  @!P3 IMAD.IADD R5, R5, 0x1, -R3 ;  /* 0x000000010505b824 */ /* 0x000fe400078e0a03 */
[----:B------:R-:W-:Y:S01]  /*a6c0*/  @!P2 IMAD.MOV R9, RZ, RZ, -R9 ;  /* 0x000000ffff09a224 */ /* 0x000fe200078e0a09 */
[----:B------:R-:W-:Y:S01]  /*a6d0*/  ISETP.GE.AND P2, PT, R13, RZ, PT ;  /* 0x000000ff0d00720c */ /* 0x000fe20003f46270 */
[C---:B------:R-:W-:Y:S01]  /*a6e0*/  IMAD R14, R3.reuse, R6, R14 ;  /* 0x00000006030e7224 */ /* 0x040fe200078e020e */
[----:B------:R-:W-:Y:S01]  /*a6f0*/  IABS R13, R13 ;  /* 0x0000000d000d7213 */ /* 0x000fe20000000000 */
[----:B------:R-:W-:Y:S01]  /*a700*/  @!P4 IMAD.IADD R4, R4, 0x1, -R3 ;  /* 0x000000010404c824 */ /* 0x000fe200078e0a03 */
[----:B------:R-:W-:Y:S01]  /*a710*/  ISETP.GT.U32.AND P3, PT, R3, R5, PT ;  /* 0x000000050300720c */ /* 0x000fe20003f64070 */
[----:B------:R-:W-:Y:S01]  /*a720*/  IMAD.HI.U32 R0, R17, R7, RZ ;  /* 0x0000000711007227 */ /* 0x000fe200078e00ff */
[----:B------:R-:W-:Y:S01]  /*a730*/  ISETP.GT.U32.AND P4, PT, R3, R14, PT ;  /* 0x0000000e0300720c */ /* 0x000fe20003f84070 */
[----:B------:R0:W-:Y:S02]  /*a740*/  STL [R1+0x1d4], R9 ;  /* 0x0001d40901007387 */ /* 0x0001e40000100800 */
[----:B-1----:R-:W-:-:S04]  /*a750*/  IMAD.HI.U32 R11, R17, R13, RZ ;  /* 0x0000000d110b7227 */ /* 0x002fc800078e00ff */
[----:B------:R-:W-:-:S04]  /*a760*/  IMAD.HI.U32 R6, R17, R10, RZ ;  /* 0x0000000a11067227 */ /* 0x000fc800078e00ff */
[----:B------:R-:W-:Y:S02]  /*a770*/  IMAD.MOV R11, RZ, RZ, -R11 ;  /* 0x000000ffff0b7224 */ /* 0x000fe400078e0a0b */
[----:B------:R-:W-:Y:S02]  /*a780*/  IMAD.MOV R0, RZ, RZ, -R0 ;  /* 0x000000ffff007224 */ /* 0x000fe400078e0a00 */
[----:B------:R-:W-:Y:S02]  /*a790*/  IMAD.MOV R6, RZ, RZ, -R6 ;  /* 0x000000ffff067224 */ /* 0x000fe400078e0a06 */
[C---:B------:R-:W-:Y:S01]  /*a7a0*/  IMAD R13, R3.reuse, R11, R13 ;  /* 0x0000000b030d7224 */ /* 0x040fe200078e020d */
[----:B------:R-:W-:Y:S01]  /*a7b0*/  IABS R11, R16 ;  /* 0x00000010000b7213 */ /* 0x000fe20000000000 */
[----:B------:R-:W-:Y:S01]  /*a7c0*/  IMAD R7, R3, R0, R7 ;  /* 0x0000000003077224 */ /* 0x000fe200078e0207 */
[----:B------:R-:W-:Y:S01]  /*a7d0*/  IABS R0, R20 ;  /* 0x0000001400007213 */ /* 0x000fe20000000000 */
[----:B0-----:R-:W-:-:S02]  /*a7e0*/  IMAD.MOV.U32 R9, RZ, RZ, R4 ;  /* 0x000000ffff097224 */ /* 0x001fc400078e0004 */
[----:B------:R-:W-:Y:S02]  /*a7f0*/  IMAD R10, R3, R6, R10 ;  /* 0x00000006030a7224 */ /* 0x000fe400078e020a */
[----:B------:R-:W-:Y:S01]  /*a800*/  @!P3 IMAD.IADD R5, R5, 0x1, -R3 ;  /* 0x000000010505b824 */ /* 0x000fe200078e0a03 */
[C---:B------:R-:W-:Y:S01]  /*a810*/  ISETP.GT.U32.AND P3, PT, R3.reuse, R13, PT ;  /* 0x0000000d0300720c */ /* 0x040fe20003f64070 */
[----:B------:R-:W-:Y:S01]  /*a820*/  @!P6 IMAD.MOV R9, RZ, RZ, -R9 ;  /* 0x000000ffff09e224 */ /* 0x000fe200078e0a09 */
[C---:B------:R-:W-:Y:S01]  /*a830*/  ISETP.GT.U32.AND P6, PT, R3.reuse, R7, PT ;  /* 0x000000070300720c */ /* 0x040fe20003fc4070 */
[----:B------:R-:W-:Y:S01]  /*a840*/  @!P4 IMAD.IADD R14, R14, 0x1, -R3 ;  /* 0x000000010e0ec824 */ /* 0x000fe200078e0a03 */
[----:B------:R-:W-:Y:S01]  /*a850*/  ISETP.GT.U32.AND P4, PT, R3, R10, PT ;  /* 0x0000000a0300720c */ /* 0x000fe20003f84070 */
[----:B------:R-:W-:Y:S01]  /*a860*/  IMAD.HI.U32 R4, R17, R0, RZ ;  /* 0x0000000011047227 */ /* 0x000fe200078e00ff */
[----:B------:R0:W-:Y:S03]  /*a870*/  STL [R1+0x158], R9 ;  /* 0x0001580901007387 */ /* 0x0001e60000100800 */
[----:B------:R-:W-:-:S02]  /*a880*/  IMAD.MOV R4, RZ, RZ, -R4 ;  /* 0x000000ffff047224 */ /* 0x000fc400078e0a04 */
[----:B------:R-:W-:Y:S02]  /*a890*/  VIADD R6, R12, 0x6a ;  /* 0x0000006a0c067836 */ /* 0x000fe40000000000 */
[--C-:B------:R-:W-:Y:S02]  /*a8a0*/  @!P3 IMAD.IADD R13, R13, 0x1, -R3.reuse ;  /* 0x000000010d0db824 */ /* 0x100fe400078e0a03 */
[--C-:B------:R-:W-:Y:S01]  /*a8b0*/  @!P6 IMAD.IADD R7, R7, 0x1, -R3.reuse ;  /* 0x000000010707e824 */ /* 0x100fe200078e0a03 */
[C---:B------:R-:W-:Y:S01]  /*a8c0*/  ISETP.GT.U32.AND P6, PT, R3.reuse, R14, PT ;  /* 0x0000000e0300720c */ /* 0x040fe20003fc4070 */
[----:B------:R-:W-:Y:S01]  /*a8d0*/  @!P4 IMAD.IADD R10, R10, 0x1, -R3 ;  /* 0x000000010a0ac824 */ /* 0x000fe200078e0a03 */
[C---:B------:R-:W-:Y:S01]  /*a8e0*/  ISETP.GT.U32.AND P4, PT, R3.reuse, R13, PT ;  /* 0x0000000d0300720c */ /* 0x040fe20003f84070 */
[----:B0-----:R-:W-:Y:S01]  /*a8f0*/  IMAD.MOV.U32 R9, RZ, RZ, R5 ;  /* 0x000000ffff097224 */ /* 0x001fe200078e0005 */
[----:B------:R-:W-:Y:S01]  /*a900*/  ISETP.GT.U32.AND P3, PT, R3, R7, PT ;  /* 0x000000070300720c */ /* 0x000fe20003f64070 */
[----:B------:R-:W-:Y:S01]  /*a910*/  IMAD.HI.U32 R5, R17, R11, RZ ;  /* 0x0000000b11057227 */ /* 0x000fe200078e00ff */
[----:B------:R-:W-:-:S03]  /*a920*/  IABS R19, R6 ;  /* 0x0000000600137213 */ /* 0x000fc60000000000 */
[----:B------:R-:W-:Y:S02]  /*a930*/  IMAD.MOV R5, RZ, RZ, -R5 ;  /* 0x000000ffff057224 */ /* 0x000fe400078e0a05 */
[----:B------:R-:W-:Y:S01]  /*a940*/  @!P1 IMAD.MOV R9, RZ, RZ, -R9 ;  /* 0x000000ffff099224 */ /* 0x000fe200078e0a09 */
[C---:B------:R-:W-:Y:S01]  /*a950*/  ISETP.GT.U32.AND P1, PT, R3.reuse, R10, PT ;  /* 0x0000000a0300720c */ /* 0x040fe20003f24070 */
[C---:B------:R-:W-:Y:S02]  /*a960*/  IMAD R0, R3.reuse, R4, R0 ;  /* 0x0000000403007224 */ /* 0x040fe400078e0200 */
[C---:B------:R-:W-:Y:S01]  /*a970*/  IMAD R11, R3.reuse, R5, R11 ;  /* 0x00000005030b7224 */ /* 0x040fe200078e020b */
        /* <DEDUP_REMOVED lines=8> */
[----:B------:R-:W-:Y:S01]  /*aa00*/  IABS R18, R4 ;  /* 0x0000000400127213 */ /* 0x000fe20000000000 */
[----:B------:R-:W-:Y:S01]  /*aa10*/  @!P1 IMAD.IADD R10, R10, 0x1, -R3 ;  /* 0x000000010a0a9824 */ /* 0x000fe200078e0a03 */
[----:B------:R-:W-:Y:S01]  /*aa20*/  ISETP.GE.AND P1, PT, R20, RZ, PT ;  /* 0x000000ff1400720c */ /* 0x000fe20003f26270 */
[----:B------:R-:W-:Y:S01]  /*aa30*/  IMAD.MOV.U32 R21, RZ, RZ, R14 ;  /* 0x000000ffff157224 */ /* 0x000fe200078e000e */
[----:B------:R-:W-:Y:S01]  /*aa40*/  IABS R20, R5 ;  /* 0x0000000500147213 */ /* 0x000fe20000000000 */
[----:B0-----:R-:W-:Y:S01]  /*aa50*/  IMAD.MOV.U32 R9, RZ, RZ, R7 ;  /* 0x000000ffff097224 */ /* 0x001fe200078e0007 */
[----:B------:R-:W-:Y:S01]  /*aa60*/  ISETP.GE.AND P3, PT, R2, RZ, PT ;  /* 0x000000ff0200720c */ /* 0x000fe20003f66270 */
[----:B------:R-:W-:-:S04]  /*aa70*/  IMAD.HI.U32 R2, R17, R18, RZ ;  /* 0x0000001211027227 */ /* 0x000fc800078e00ff */
[--C-:B------:R-:W-:Y:S01]  /*aa80*/  @!P6 IMAD.IADD R0, R0, 0x1, -R3.reuse ;  /* 0x000000010000e824 */ /* 0x100fe200078e0a03 */
[----:B------:R-:W-:Y:S01]  /*aa90*/  ISETP.GE.AND P6, PT, R16, RZ, PT ;  /* 0x000000ff1000720c */ /* 0x000fe20003fc6270 */
[----:B------:R-:W-:Y:S02]  /*aaa0*/  @!P4 IMAD.IADD R11, R11, 0x1, -R3 ;  /* 0x000000010b0bc824 */ /* 0x000fe400078e0a03 */
[----:B------:R-:W-:Y:S01]  /*aab0*/  @!P5 IMAD.MOV R21, RZ, RZ, -R21 ;  /* 0x000000ffff15d224 */ /* 0x000fe200078e0a15 */
[C---:B------:R-:W-:Y:S01]  /*aac0*/  ISETP.GT.U32.AND P4, PT, R3.reuse, R0, PT ;  /* 0x000000000300720c */ /* 0x040fe20003f84070 */
[----:B------:R-:W-:Y:S02]  /*aad0*/  IMAD.MOV.U32 R16, RZ, RZ, R20 ;  /* 0x000000ffff107224 */ /* 0x000fe400078e0014 */
[----:B------:R-:W-:Y:S01]  /*aae0*/  @!P0 IMAD.MOV R9, RZ, RZ, -R9 ;  /* 0x000000ffff098224 */ /* 0x000fe200078e0a09 */
[----:B------:R-:W-:Y:S01]  /*aaf0*/  ISETP.GT.U32.AND P0, PT, R3, R11, PT ;  /* 0x0000000b0300720c */ /* 0x000fe20003f04070 */
[----:B------:R-:W-:Y:S01]  /*ab00*/  IMAD.MOV R2, RZ, RZ, -R2 ;  /* 0x000000ffff027224 */ /* 0x000fe200078e0a02 */
[----:B------:R-:W-:Y:S01]  /*ab10*/  STL [R1+0xf0], R21 ;  /* 0x0000f01501007387 */ /* 0x000fe20000100800 */
[----:B------:R-:W-:-:S03]  /*ab20*/  IMAD.HI.U32 R14, R17, R16, RZ ;  /* 0x00000010110e7227 */ /* 0x000fc600078e00ff */
[----:B------:R0:W-:Y:S01]  /*ab30*/  STL [R1+0xf4], R9 ;  /* 0x0000f40901007387 */ /* 0x0001e20000100800 */
[----:B------:R-:W-:Y:S02]  /*ab40*/  IMAD R18, R3, R2, R18 ;  /* 0x0000000203127224 */ /* 0x000fe400078e0212 */
[----:B------:R-:W-:Y:S02]  /*ab50*/  IMAD.MOV R7, RZ, RZ, -R14 ;  /* 0x000000ffff077224 */ /* 0x000fe400078e0a0e */
[----:B------:R-:W-:-:S04]  /*ab60*/  IMAD.HI.U32 R15, R17, R19, RZ ;  /* 0x00000013110f7227 */ /* 0x000fc800078e00ff */
[C---:B------:R-:W-:Y:S02]  /*ab70*/  IMAD R16, R3.reuse, R7, R16 ;  /* 0x0000000703107224 */ /* 0x040fe400078e0210 */
[----:B0-----:R-:W-:Y:S02]  /*ab80*/  IMAD.MOV.U32 R9, RZ, RZ, R10 ;  /* 0x000000ffff097224 */ /* 0x001fe400078e000a */
[----:B------:R-:W-:Y:S02]  /*ab90*/  IMAD.MOV R15, RZ, RZ, -R15 ;  /* 0x000000ffff0f7224 */ /* 0x000fe400078e0a0f */
[----:B------:R-:W-:Y:S01]  /*aba0*/  @!P3 IMAD.MOV R9, RZ, RZ, -R9 ;  /* 0x000000ffff09b224 */ /* 0x000fe200078e0a09 */
[----:B------:R-:W-:Y:S01]  /*abb0*/  ISETP.GT.U32.AND P3, PT, R3, R18, PT ;  /* 0x000000120300720c */ /* 0x000fe20003f64070 */
[----:B------:R-:W-:Y:S01]  /*abc0*/  @!P0 IMAD.IADD R11, R11, 0x1, -R3 ;  /* 0x000000010b0b8824 */ /* 0x000fe200078e0a03 */
[C---:B------:R-:W-:Y:S01]  /*abd0*/  ISETP.GT.U32.AND P0, PT, R3.reuse, R16, PT ;  /* 0x000000100300720c */ /* 0x040fe20003f04070 */
[----:B------:R-:W-:-:S02]  /*abe0*/  IMAD R19, R3, R15, R19 ;  /* 0x0000000f03137224 */ /* 0x000fc400078e0213 */
[----:B------:R-:W-:Y:S01]  /*abf0*/  @!P2 IMAD.MOV R13, RZ, RZ, -R13 ;  /* 0x000000ffff0da224 */ /* 0x000fe200078e0a0d */
[----:B------:R-:W-:Y:S01]  /*ac00*/  ISETP.GE.AND P2, PT, R6, RZ, PT ;  /* 0x000000ff0600720c */ /* 0x000fe20003f46270 */
[--C-:B------:R-:W-:Y:S01]  /*ac10*/  @!P4 IMAD.IADD R0, R0, 0x1, -R3.reuse ;  /* 0x000000010000c824 */ /* 0x100fe200078e0a03 */
[----:B------:R-:W-:Y:S01]  /*ac20*/  ISETP.GT.U32.AND P5, PT, R3, R19, PT ;  /* 0x000000130300720c */ /* 0x000fe20003fa4070 */
[----:B------:R-:W-:Y:S01]  /*ac30*/  VIADD R2, R12, 0x64 ;  /* 0x000000640c027836 */ /* 0x000fe20000000000 */
[----:B------:R0:W-:Y:S01]  /*ac40*/  STL [R1+0x104], R13 ;  /* 0x0001040d01007387 */ /* 0x0001e20000100800 */
[----:B------:R-:W-:Y:S01]  /*ac50*/  ISETP.GE.AND P4, PT, R4, RZ, PT ;  /* 0x000000ff0400720c */ /* 0x000fe20003f86270 */
[----:B------:R-:W-:Y:S02]  /*ac60*/  VIADD R4, R12, 0x62 ;  /* 0x000000620c047836 */ /* 0x000fe40000000000 */
[----:B------:R1:W-:Y:S01]  /*ac70*/  STL [R1+0x108], R9 ;  /* 0x0001080901007387 */ /* 0x0003e20000100800 */
[--C-:B------:R-:W-:Y:S01]  /*ac80*/  @!P3 IMAD.IADD R18, R18, 0x1, -R3.reuse ;  /* 0x000000011212b824 */ /* 0x100fe200078e0a03 */
[----:B------:R-:W-:Y:S01]  /*ac90*/  IABS R10, R2 ;  /* 0x00000002000a7213 */ /* 0x000fe20000000000 */
[----:B------:R-:W-:Y:S01]  /*aca0*/  @!P0 IMAD.IADD R16, R16, 0x1, -R3 ;  /* 0x0000000110108824 */ /* 0x000fe200078e0a03 */
[----:B------:R-:W-:Y:S01]  /*acb0*/  IABS R6, R4 ;  /* 0x0000000400067213 */ /* 0x000fe20000000000 */
[----:B------:R-:W-:-:S02]  /*acc0*/  IMAD.MOV.U32 R21, RZ, RZ, R11 ;  /* 0x000000ffff157224 */ /* 0x000fc400078e000b */
[----:B------:R-:W-:Y:S01]  /*acd0*/  @!P5 IMAD.IADD R19, R19, 0x1, -R3 ;  /* 0x000000011313d824 */ /* 0x000fe200078e0a03 */
[----:B------:R-:W-:Y:S01]  /*ace0*/  ISETP.GT.U32.AND P0, PT, R3, R16, PT ;  /* 0x000000100300720c */ /* 0x000fe20003f04070 */
[----:B0-----:R-:W-:Y:S01]  /*acf0*/  IMAD.HI.U32 R13, R17, R6, RZ ;  /* 0x00000006110d7227 */ /* 0x001fe200078e00ff */
[----:B------:R-:W-:Y:S02]  /*ad00*/  ISETP.GE.AND P5, PT, R5, RZ, PT ;  /* 0x000000ff0500720c */ /* 0x000fe40003fa6270 */
[C---:B------:R-:W-:Y:S01]  /*ad10*/  ISETP.GT.U32.AND P3, PT, R3.reuse, R19, PT ;  /* 0x000000130300720c */ /* 0x040fe20003f64070 */
[----:B-1----:R-:W-:Y:S02]  /*ad20*/  IMAD.MOV.U32 R9, RZ, RZ, R0 ;  /* 0x000000ffff097224 */ /* 0x002fe400078e0000 */
[----:B------:R-:W-:Y:S02]  /*ad30*/  IMAD.MOV R13, RZ, RZ, -R13 ;  /* 0x000000ffff0d7224 */ /* 0x000fe400078e0a0d */
[----:B------:R-:W-:Y:S01]  /*ad40*/  @!P1 IMAD.MOV R9, RZ, RZ, -R9 ;  /* 0x000000ffff099224 */ /* 0x000fe200078e0a09 */
[----:B------:R-:W-:Y:S01]  /*ad50*/  ISETP.GT.U32.AND P1, PT, R3, R18, PT ;  /* 0x000000120300720c */ /* 0x000fe20003f24070 */
[----:B------:R-:W-:-:S03]  /*ad60*/  IMAD.HI.U32 R7, R17, R10, RZ ;  /* 0x0000000a11077227 */ /* 0x000fc600078e00ff */
[----:B------:R0:W-:Y:S01]  /*ad70*/  STL [R1+0x110], R9 ;  /* 0x0001100901007387 */ /* 0x0001e20000100800 */
[----:B------:R-:W-:Y:S02]  /*ad80*/  IMAD.MOV R7, RZ, RZ, -R7 ;  /* 0x000000ffff077224 */ /* 0x000fe400078e0a07 */
[--C-:B------:R-:W-:Y:S02]  /*ad90*/  @!P0 IMAD.IADD R16, R16, 0x1, -R3.reuse ;  /* 0x0000000110108824 */ /* 0x100fe400078e0a03 */
[----:B------:R-:W-:Y:S02]  /*ada0*/  IMAD R10, R3, R7, R10 ;  /* 0x00000007030a7224 */ /* 0x000fe400078e020a */
[--C-:B------:R-:W-:Y:S02]  /*adb0*/  @!P3 IMAD.IADD R19, R19, 0x1, -R3.reuse ;  /* 0x000000011313b824 */ /* 0x100fe400078e0a03 */
[----:B------:R-:W-:Y:S01]  /*adc0*/  @!P1 IMAD.IADD R18, R18, 0x1, -R3 ;  /* 0x0000000112129824 */ /* 0x000fe200078e0a03 */
[----:B------:R-:W-:Y:S01]  /*add0*/  ISETP.GE.AND P1, PT, R2, RZ, PT ;  /* 0x000000ff0200720c */ /* 0x000fe20003f26270 */
[C---:B------:R-:W-:Y:S01]  /*ade0*/  IMAD R2, R3.reuse, R13, R6 ;  /* 0x0000000d03027224 */ /* 0x040fe200078e0206 */
[----:B------:R-:W-:Y:S01]  /*adf0*/  ISETP.GT.U32.AND P3, PT, R3, R10, PT ;  /* 0x0000000a0300720c */ /* 0x000fe20003f64070 */
[----:B------:R-:W-:-:S02]  /*ae00*/  VIADD R6, R12, 0x5c ;  /* 0x0000005c0c067836 */ /* 0x000fc40000000000 */
[C---:B------:R-:W-:Y:S01]  /*ae10*/  VIADD R5, R12.reuse, 0x60 ;  /* 0x000000600c057836 */ /* 0x040fe20000000000 */
[----:B------:R-:W-:Y:S01]  /*ae20*/  ISETP.GT.U32.AND P0, PT, R3, R2, PT ;  /* 0x000000020300720c */ /* 0x000fe20003f04070 */
[----:B0-----:R-:W-:Y:S01]  /*ae30*/  IMAD.MOV.U32 R9, RZ, RZ, R19 ;  /* 0x000000ffff097224 */ /* 0x001fe200078e0013 */
[----:B------:R-:W-:Y:S01]  /*ae40*/  IABS R14, R6 ;  /* 0x00000006000e7213 */ /* 0x000fe20000000000 */
[----:B------:R-:W-:Y:S01]  /*ae50*/  VIADD R0, R12, 0x5e ;  /* 0x0000005e0c007836 */ /* 0x000fe20000000000 */
[----:B------:R-:W-:Y:S01]  /*ae60*/  IABS R15, R5 ;  /* 0x00000005000f7213 */ /* 0x000fe20000000000 */
[----:B------:R-:W-:Y:S02]  /*ae70*/  @!P2 IMAD.MOV R9, RZ, RZ, -R9 ;  /* 0x000000ffff09a224 */ /* 0x000fe400078e0a09 */
[----:B------:R-:W-:Y:S01]  /*ae80*/  IMAD.HI.U32 R11, R17, R14, RZ ;  /* 0x0000000e110b7227 */ /* 0x000fe200078e00ff */
[----:B------:R-:W-:-:S03]  /*ae90*/  IABS R7, R0 ;  /* 0x0000000000077213 */ /* 0x000fc60000000000 */
[--C-:B------:R-:W-:Y:S01]  /*aea0*/  @!P3 IMAD.IADD R10, R10, 0x1, -R3.reuse ;  /* 0x000000010a0ab824 */ /* 0x100fe200078e0a03 */
[----:B------:R-:W-:Y:S01]  /*aeb0*/  ISETP.GE.AND P3, PT, R4, RZ, PT ;  /* 0x000000ff0400720c */ /* 0x000fe20003f66270 */
[----:B------:R-:W-:Y:S02]  /*aec0*/  @!P0 IMAD.IADD R2, R2, 0x1, -R3 ;  /* 0x0000000102028824 */ /* 0x000fe400078e0a03 */
[----:B------:R-:W-:Y:S01]  /*aed0*/  IMAD.HI.U32 R20, R17, R15, RZ ;  /* 0x0000000f11147227 */ /* 0x000fe200078e00ff */
[C---:B------:R-:W-:Y:S02]  /*aee0*/  ISETP.GT.U32.AND P0, PT, R3.reuse, R10, PT ;  /* 0x0000000a0300720c */ /* 0x040fe40003f04070 */
[----:B------:R-:W-:Y:S01]  /*aef0*/  ISETP.GT.U32.AND P2, PT, R3, R2, PT ;  /* 0x000000020300720c */ /* 0x000fe20003f44070 */
[----:B------:R-:W-:Y:S02]  /*af00*/  @!P6 IMAD.MOV R21, RZ, RZ, -R21 ;  /* 0x000000ffff15e224 */ /* 0x000fe400078e0a15 */
[----:B------:R-:W-:-:S02]  /*af10*/  IMAD.MOV R11, RZ, RZ, -R11 ;  /* 0x000000ffff0b7224 */ /* 0x000fc400078e0a0b */
[----:B------:R-:W-:Y:S01]  /*af20*/  IMAD.MOV R20, RZ, RZ, -R20 ;  /* 0x000000ffff147224 */ /* 0x000fe200078e0a14 */
[----:B------:R-:W-:Y:S01]  /*af30*/  STL [R1+0x64], R21 ;  /* 0x0000641501007387 */ /* 0x000fe20000100800 */
[C---:B------:R-:W-:Y:S02]  /*af40*/  IMAD R14, R3.reuse, R11, R14 ;  /* 0x0000000b030e7224 */ /* 0x040fe400078e020e */
[----:B------:R-:W-:Y:S01]  /*af50*/  IMAD R15, R3, R20, R15 ;  /* 0x00000014030f7224 */ /* 0x000fe200078e020f */
[----:B------:R0:W-:Y:S01]  /*af60*/  STL [R1+0xc0], R9 ;  /* 0x0000c00901007387 */ /* 0x0001e20000100800 */
[----:B------:R-:W-:-:S03]  /*af70*/  IMAD.HI.U32 R13, R17, R7, RZ ;  /* 0x00000007110d7227 */ /* 0x000fc600078e00ff */
[C---:B------:R-:W-:Y:S01]  /*af80*/  ISETP.GT.U32.AND P6, PT, R3.reuse, R15, PT ;  /* 0x0000000f0300720c */ /* 0x040fe20003fc4070 */
[----:B------:R-:W-:Y:S01]  /*af90*/  @!P2 IMAD.IADD R2, R2, 0x1, -R3 ;  /* 0x000000010202a824 */ /* 0x000fe200078e0a03 */
[----:B------:R-:W-:Y:S01]  /*afa0*/  ISETP.GT.U32.AND P2, PT, R3, R14, PT ;  /* 0x0000000e0300720c */ /* 0x000fe20003f44070 */
[----:B------:R-:W-:Y:S01]  /*afb0*/  @!P4 IMAD.MOV R18, RZ, RZ, -R18 ;  /* 0x000000ffff12c224 */ /* 0x000fe200078e0a12 */
[----:B------:R-:W-:Y:S01]  /*afc0*/  ISETP.GE.AND P4, PT, R5, RZ, PT ;  /* 0x000000ff0500720c */ /* 0x000fe20003f86270 */
[----:B------:R-:W-:Y:S02]  /*afd0*/  IMAD.MOV R13, RZ, RZ, -R13 ;  /* 0x000000ffff0d7224 */ /* 0x000fe400078e0a0d */
[----:B0-----:R-:W-:Y:S01]  /*afe0*/  IMAD.MOV.U32 R9, RZ, RZ, R16 ;  /* 0x000000ffff097224 */ /* 0x001fe200078e0010 */
[----:B------:R0:W-:Y:S01]  /*aff0*/  STL [R1+0xc4], R18 ;  /* 0x0000c41201007387 */ /* 0x0001e20000100800 */
[----:B------:R-:W-:Y:S01]  /*b000*/  @!P0 IMAD.IADD R10, R10, 0x1, -R3 ;  /* 0x000000010a0a8824 */ /* 0x000fe200078e0a03 */
[----:B------:R-:W-:Y:S01]  /*b010*/  ISETP.GE.AND P0, PT, R0, RZ, PT ;  /* 0x000000ff0000720c */ /* 0x000fe20003f06270 */
[----:B------:R-:W-:-:S02]  /*b020*/  @!P5 IMAD.MOV R9, RZ, RZ, -R9 ;  /* 0x000000ffff09d224 */ /* 0x000fc400078e0a09 */
[C---:B------:R-:W-:Y:S02]  /*b030*/  IMAD R7, R3.reuse, R13, R7 ;  /* 0x0000000d03077224 */ /* 0x040fe400078e0207 */
[C---:B------:R-:W-:Y:S01]  /*b040*/  VIADD R0, R12.reuse, 0x58 ;  /* 0x000000580c007836 */ /* 0x040fe20000000000 */
[----:B------:R1:W-:Y:S01]  /*b050*/  STL [R1+0xe0], R9 ;  /* 0x0000e00901007387 */ /* 0x0003e20000100800 */
[----:B------:R-:W-:Y:S01]  /*b060*/  VIADD R4, R12, 0x5a ;  /* 0x0000005a0c047836 */ /* 0x000fe20000000000 */
[----:B------:R-:W-:Y:S01]  /*b070*/  ISETP.GT.U32.AND P5, PT, R3, R7, PT ;  /* 0x000000070300720c */ /* 0x000fe20003fa4070 */
[--C-:B------:R-:W-:Y:S01]  /*b080*/  @!P2 IMAD.IADD R14, R14, 0x1, -R3.reuse ;  /* 0x000000010e0ea824 */ /* 0x100fe200078e0a03 */
[----:B------:R-:W-:Y:S01]  /*b090*/  IABS R11, R0 ;  /* 0x00000000000b7213 */ /* 0x000fe20000000000 */
[----:B------:R-:W-:Y:S01]  /*b0a0*/  @!P6 IMAD.IADD R15, R15, 0x1, -R3 ;  /* 0x000000010f0fe824 */ /* 0x000fe200078e0a03 */
[----:B------:R-:W-:Y:S01]  /*b0b0*/  IABS R13, R4 ;  /* 0x00000004000d7213 */ /* 0x000fe20000000000 */
[C---:B------:R-:W-:Y:S01]  /*b0c0*/  VIADD R20, R12.reuse, 0x46 ;  /* 0x000000460c147836 */ /* 0x040fe20000000000 */
[----:B------:R-:W-:Y:S01]  /*b0d0*/  ISETP.GT.U32.AND P2, PT, R3, R14, PT ;  /* 0x0000000e0300720c */ /* 0x000fe20003f44070 */
[----:B0-----:R-:W-:Y:S01]  /*b0e0*/  VIADD R18, R12, 0x40 ;  /* 0x000000400c127836 */ /* 0x001fe20000000000 */
[----:B------:R-:W-:Y:S01]  /*b0f0*/  ISETP.GE.AND P6, PT, R6, RZ, PT ;  /* 0x000000ff0600720c */ /* 0x000fe20003fc6270 */
[----:B-1----:R-:W-:-:S02]  /*b100*/  IMAD.MOV.U32 R9, RZ, RZ, R10 ;  /* 0x000000ffff097224 */ /* 0x002fc400078e000a */
[----:B------:R-:W-:-:S04]  /*b110*/  IMAD.HI.U32 R5, R17, R13, RZ ;  /* 0x0000000d11057227 */ /* 0x000fc800078e00ff */
[----:B------:R-:W-:Y:S01]  /*b120*/  @!P1 IMAD.MOV R9, RZ, RZ, -R9 ;  /* 0x000000ffff099224 */ /* 0x000fe200078e0a09 */
[----:B------:R-:W-:Y:S01]  /*b130*/  ISETP.GT.U32.AND P1, PT, R3, R15, PT ;  /* 0x0000000f0300720c */ /* 0x000fe20003f24070 */
[----:B------:R-:W-:Y:S02]  /*b140*/  IMAD.MOV R5, RZ, RZ, -R5 ;  /* 0x000000ffff057224 */ /* 0x000fe400078e0a05 */
[----:B------:R-:W-:Y:S01]  /*b150*/  @!P5 IMAD.IADD R7, R7, 0x1, -R3 ;  /* 0x000000010707d824 */ /* 0x000fe200078e0a03 */
[----:B------:R0:W-:Y:S01]  /*b160*/  STL [R1+0xe4], R9 ;  /* 0x0000e40901007387 */ /* 0x0001e20000100800 */
[C---:B------:R-:W-:Y:S02]  /*b170*/  IMAD R13, R3.reuse, R5, R13 ;  /* 0x00000005030d7224 */ /* 0x040fe400078e020d */
[----:B------:R-:W-:Y:S01]  /*b180*/  VIADD R6, R12, 0x56 ;  /* 0x000000560c067836 */ /* 0x000fe20000000000 */
[----:B------:R-:W-:Y:S01]  /*b190*/  ISETP.GT.U32.AND P5, PT, R3, R7, PT ;  /* 0x000000070300720c */ /* 0x000fe20003fa4070 */
[----:B------:R-:W-:-:S03]  /*b1a0*/  @!P2 IMAD.IADD R14, R14, 0x1, -R3 ;  /* 0x000000010e0ea824 */ /* 0x000fc600078e0a03 */
[----:B------:R-:W-:Y:S01]  /*b1b0*/  IABS R10, R6 ;  /* 0x00000006000a7213 */ /* 0x000fe20000000000 */
[----:B------:R-:W-:Y:S01]  /*b1c0*/  @!P1 IMAD.IADD R15, R15, 0x1, -R3 ;  /* 0x000000010f0f9824 */ /* 0x000fe200078e0a03 */
[----:B------:R-:W-:Y:S01]  /*b1d0*/  ISETP.GT.U32.AND P1, PT, R3, R13, PT ;  /* 0x0000000d0300720c */ /* 0x000fe20003f24070 */
[----:B0-----:R-:W-:Y:S02]  /*b1e0*/  IMAD.MOV.U32 R9, RZ, RZ, R2 ;  /* 0x000000ffff097224 */ /* 0x001fe400078e0002 */
[----:B------:R-:W-:-:S04]  /*b1f0*/  IMAD.HI.U32 R2, R17, R11, RZ ;  /* 0x0000000b11027227 */ /* 0x000fc800078e00ff */
[----:B------:R-:W-:Y:S02]  /*b200*/  IMAD.MOV R2, RZ, RZ, -R2 ;  /* 0x000000ffff027224 */ /* 0x000fe400078e0a02 */
[----:B------:R-:W-:Y:S01]  /*b210*/  @!P3 IMAD.MOV R9, RZ, RZ, -R9 ;  /* 0x000000ffff09b224 */ /* 0x000fe200078e0a09 */
[----:B------:R-:W-:Y:S01]  /*b220*/  ISETP.GE.AND P3, PT, R4, RZ, PT ;  /* 0x000000ff0400720c */ /* 0x000fe20003f66270 */
[----:B------:R-:W-:Y:S02]  /*b230*/  IMAD R11, R3, R2, R11 ;  /* 0x00000002030b7224 */ /* 0x000fe400078e020b */
[----:B------:R-:W-:Y:S01]  /*b240*/  VIADD R2, R12, 0x54 ;  /* 0x000000540c027836 */ /* 0x000fe20000000000 */
[----:B------:R0:W-:Y:S01]  /*b250*/  STL [R1+0xec], R9 ;  /* 0x0000ec0901007387 */ /* 0x0001e20000100800 */
[----:B------:R-:W-:Y:S01]  /*b260*/  IMAD.HI.U32 R16, R17, R10, RZ ;  /* 0x0000000a11107227 */ /* 0x000fe200078e00ff */
[----:B------:R-:W-:-:S03]  /*b270*/  ISETP.GT.U32.AND P2, PT, R3, R11, PT ;  /* 0x0000000b0300720c */ /* 0x000fc60003f44070 */
[--C-:B------:R-:W-:Y:S01]  /*b280*/  @!P5 IMAD.IADD R7, R7, 0x1, -R3.reuse ;  /* 0x000000010707d824 */ /* 0x100fe200078e0a03 */
[----:B------:R-:W-:Y:S01]  /*b290*/  ISETP.GE.AND P5, PT, R0, RZ, PT ;  /* 0x000000ff0000720c */ /* 0x000fe20003fa6270 */
[----:B------:R-:W-:Y:S01]  /*b2a0*/  IMAD.MOV R16, RZ, RZ, -R16 ;  /* 0x000000ffff107224 */ /* 0x000fe200078e0a10 */
[----:B------:R-:W-:Y:S01]  /*b2b0*/  IABS R0, R2 ;  /* 0x0000000200007213 */ /* 0x000fe20000000000 */
[----:B------:R-:W-:Y:S02]  /*b2c0*/  @!P1 IMAD.IADD R13, R13, 0x1, -R3 ;  /* 0x000000010d0d9824 */ /* 0x000fe400078e0a03 */
[----:B0-----:R-:W-:Y:S02]  /*b2d0*/  IMAD.MOV.U32 R9, RZ, RZ, R15 ;  /* 0x000000ffff097224 */ /* 0x001fe400078e000f */
[C---:B------:R-:W-:Y:S01]  /*b2e0*/  IMAD R10, R3.reuse, R16, R10 ;  /* 0x00000010030a7224 */ /* 0x040fe200078e020a */
[----:B------:R-:W-:Y:S01]  /*b2f0*/  ISETP.GT.U32.AND P1, PT, R3, R13, PT ;  /* 0x0000000d0300720c */ /* 0x000fe20003f24070 */
[----:B------:R-:W-:-:S02]  /*b300*/  @!P2 IMAD.IADD R11, R11, 0x1, -R3 ;  /* 0x000000010b0ba824 */ /* 0x000fc400078e0a03 */
[----:B------:R-:W-:Y:S01]  /*b310*/  @!P4 IMAD.MOV R9, RZ, RZ, -R9 ;  /* 0x000000ffff09c224 */ /* 0x000fe200078e0a09 */
[----:B------:R-:W-:Y:S01]  /*b320*/  ISETP.GE.AND P4, PT, R6, RZ, PT ;  /* 0x000000ff0600720c */ /* 0x000fe20003f86270 */
[----:B------:R-:W-:Y:S01]  /*b330*/  IMAD.MOV.U32 R15, RZ, RZ, R7 ;  /* 0x000000ffff0f7224 */ /* 0x000fe200078e0007 */
[----:B------:R-:W-:Y:S01]  /*b340*/  ISETP.GT.U32.AND P2, PT, R3, R11, PT ;  /* 0x0000000b0300720c */ /* 0x000fe20003f44070 */
[----:B------:R-:W-:Y:S01]  /*b350*/  VIADD R4, R12, 0x52 ;  /* 0x000000520c047836 */ /* 0x000fe20000000000 */
[----:B------:R0:W-:Y:S01]  /*b360*/  STL [R1+0xe8], R9 ;  /* 0x0000e80901007387 */ /* 0x0001e20000100800 */
[----:B------:R-:W-:-:S03]  /*b370*/  IMAD.HI.U32 R6, R17, R0, RZ ;  /* 0x0000000011067227 */ /* 0x000fc600078e00ff */
[----:B------:R-:W-:Y:S01]  /*b380*/  IABS R5, R4 ;  /* 0x0000000400057213 */ /* 0x000fe20000000000 */
[----:B------:R-:W-:Y:S01]  /*b390*/  @!P0 IMAD.MOV R15, RZ, RZ, -R15 ;  /* 0x000000ffff0f8224 */ /* 0x000fe200078e0a0f */
[----:B------:R-:W-:Y:S01]  /*b3a0*/  ISETP.GT.U32.AND P0, PT, R3, R10, PT ;  /* 0x0000000a0300720c */ /* 0x000fe20003f04070 */
[----:B------:R-:W-:Y:S02]  /*b3b0*/  IMAD.MOV R6, RZ, RZ, -R6 ;  /* 0x000000ffff067224 */ /* 0x000fe400078e0a06 */
[----:B------:R-:W-:Y:S01]  /*b3c0*/  IMAD.HI.U32 R7, R17, R5, RZ ;  /* 0x0000000511077227 */ /* 0x000fe200078e00ff */
[----:B------:R-:W-:Y:S03]  /*b3d0*/  STL [R1+0xc8], R15 ;  /* 0x0000c80f01007387 */ /* 0x000fe60000100800 */
[----:B0-----:R-:W-:Y:S02]  /*b3e0*/  IMAD.MOV.U32 R9, RZ, RZ, R14 ;  /* 0x000000ffff097224 */ /* 0x001fe400078e000e */
[----:B------:R-:W-:-:S02]  /*b3f0*/  IMAD R0, R3, R6, R0 ;  /* 0x0000000603007224 */ /* 0x000fc400078e0200 */
[----:B------:R-:W-:Y:S01]  /*b400*/  @!P6 IMAD.MOV R9, RZ, RZ, -R9 ;  /* 0x000000ffff09e224 */ /* 0x000fe200078e0a09 */
[----:B------:R-:W-:Y:S01]  /*b410*/  ISETP.GE.AND P6, PT, R2, RZ, PT ;  /* 0x000000ff0200720c */ /* 0x000fe20003fc6270 */
[----:B------:R-:W-:Y:S01]  /*b420*/  @!P2 IMAD.IADD R11, R11, 0x1, -R3 ;  /* 0x000000010b0ba824 */ /* 0x000fe200078e0a03 */
[----:B------:R-:W-:Y:S01]  /*b430*/  ISETP.GT.U32.AND P2, PT, R3, R0, PT ;  /* 0x000000000300720c */ /* 0x000fe20003f44070 */
[----:B------:R-:W-:Y:S01]  /*b440*/  IMAD.MOV R2, RZ, RZ, -R7 ;  /* 0x000000ffff027224 */ /* 0x000fe200078e0a07 */
[----:B------:R0:W-:Y:S01]  /*b450*/  STL [R1+0xd0], R9 ;  /* 0x0000d00901007387 */ /* 0x0001e20000100800 */
[--C-:B------:R-:W-:Y:S01]  /*b460*/  @!P1 IMAD.IADD R13, R13, 0x1, -R3.reuse ;  /* 0x000000010d0d9824 */ /* 0x100fe200078e0a03 */
[----:B------:R-:W-:Y:S01]  /*b470*/  ISETP.GE.AND P1, PT, R4, RZ, PT ;  /* 0x000000ff0400720c */ /* 0x000fe20003f26270 */
[----:B------:R-:W-:Y:S02]  /*b480*/  @!P0 IMAD.IADD R10, R10, 0x1, -R3 ;  /* 0x000000010a0a8824 */ /* 0x000fe400078e0a03 */
[----:B------:R-:W-:-:S02]  /*b490*/  IMAD R5, R3, R2, R5 ;  /* 0x0000000203057224 */ /* 0x000fc400078e0205 */
[----:B------:R-:W-:Y:S01]  /*b4a0*/  IMAD.MOV.U32 R14, RZ, RZ, R13 ;  /* 0x000000ffff0e7224 */ /* 0x000fe200078e000d */
[C---:B------:R-:W-:Y:S01]  /*b4b0*/  ISETP.GT.U32.AND P0, PT, R3.reuse, R10, PT ;  /* 0x0000000a0300720c */ /* 0x040fe20003f04070 */
[----:B------:R-:W-:Y:S02]  /*b4c0*/  VIADD R7, R12, 0x50 ;  /* 0x000000500c077836 */ /* 0x000fe40000000000 */
[----:B------:R-:W-:Y:S01]  /*b4d0*/  @!P3 IMAD.MOV R14, RZ, RZ, -R14 ;  /* 0x000000ffff0eb224 */ /* 0x000fe200078e0a0e */
[C---:B------:R-:W-:Y:S01]  /*b4e0*/  ISETP.GT.U32.AND P3, PT, R3.reuse, R5, PT ;  /* 0x000000050300720c */ /* 0x040fe20003f64070 */
[----:B------:R-:W-:Y:S01]  /*b4f0*/  @!P2 IMAD.IADD R0, R0, 0x1, -R3 ;  /* 0x000000010000a824 */ /* 0x000fe200078e0a03 */
[----:B------:R-:W-:Y:S01]  /*b500*/  IABS R21, R7 ;  /* 0x0000000700157213 */ /* 0x000fe20000000000 */
[----:B0-----:R-:W-:Y:S01]  /*b510*/  IMAD.MOV.U32 R9, RZ, RZ, R11 ;  /* 0x000000ffff097224 */ /* 0x001fe200078e000b */
[----:B------:R-:W-:Y:S01]  /*b520*/  STL [R1+0xdc], R14 ;  /* 0x0000dc0e01007387 */ /* 0x000fe20000100800 */
[----:B------:R-:W-:Y:S01]  /*b530*/  VIADD R6, R12, 0x4e ;  /* 0x0000004e0c067836 */ /* 0x000fe20000000000 */
[----:B------:R-:W-:Y:S01]  /*b540*/  ISETP.GT.U32.AND P2, PT, R3, R0, PT ;  /* 0x000000000300720c */ /* 0x000fe20003f44070 */
[----:B------:R-:W-:Y:S01]  /*b550*/  @!P5 IMAD.MOV R9, RZ, RZ, -R9 ;  /* 0x000000ffff09d224 */ /* 0x000fe200078e0a09 */
[----:B------:R-:W-:Y:S01]  /*b560*/  ISETP.GE.AND P5, PT, R7, RZ, PT ;  /* 0x000000ff0700720c */ /* 0x000fe20003fa6270 */
[--C-:B------:R-:W-:Y:S01]  /*b570*/  @!P0 IMAD.IADD R10, R10, 0x1, -R3.reuse ;  /* 0x000000010a0a8824 */ /* 0x100fe200078e0a03 */
[----:B------:R-:W-:Y:S01]  /*b580*/  IABS R4, R6 ;  /* 0x0000000600047213 */ /* 0x000fe20000000000 */
[----:B------:R-:W-:Y:S01]  /*b590*/  VIADD R2, R12, 0x4c ;  /* 0x0000004c0c027836 */ /* 0x000fe20000000000 */
[----:B------:R0:W-:Y:S01]  /*b5a0*/  STL [R1+0xd8], R9 ;  /* 0x0000d80901007387 */ /* 0x0001e20000100800 */
[----:B------:R-:W-:Y:S01]  /*b5b0*/  @!P3 IMAD.IADD R5, R5, 0x1, -R3 ;  /* 0x000000010505b824 */ /* 0x000fe200078e0a03 */
[----:B------:R-:W-:Y:S01]  /*b5c0*/  ISETP.GE.AND P0, PT, R6, RZ, PT ;  /* 0x000000ff0600720c */ /* 0x000fe20003f06270 */
[----:B------:R-:W-:Y:S01]  /*b5d0*/  IMAD.HI.U32 R11, R17, R21, RZ ;  /* 0x00000015110b7227 */ /* 0x000fe200078e00ff */
[----:B------:R-:W-:-:S02]  /*b5e0*/  IABS R15, R2 ;  /* 0x00000002000f7213 */ /* 0x000fc40000000000 */
[----:B------:R-:W-:Y:S01]  /*b5f0*/  ISETP.GT.U32.AND P3, PT, R3, R5, PT ;  /* 0x000000050300720c */ /* 0x000fe20003f64070 */
[----:B------:R-:W-:Y:S02]  /*b600*/  @!P2 IMAD.IADD R0, R0, 0x1, -R3 ;  /* 0x000000010000a824 */ /* 0x000fe400078e0a03 */
[----:B------:R-:W-:-:S04]  /*b610*/  IMAD.HI.U32 R6, R17, R4, RZ ;  /* 0x0000000411067227 */ /* 0x000fc800078e00ff */
[----:B0-----:R-:W-:Y:S02]  /*b620*/  IMAD.MOV.U32 R9, RZ, RZ, R10 ;  /* 0x000000ffff097224 */ /* 0x001fe400078e000a */
[----:B------:R-:W-:Y:S02]  /*b630*/  IMAD.MOV R11, RZ, RZ, -R11 ;  /* 0x000000ffff0b7224 */ /* 0x000fe400078e0a0b */
[----:B------:R-:W-:Y:S01]  /*b640*/  @!P4 IMAD.MOV R9, RZ, RZ, -R9 ;  /* 0x000000ffff09c224 */ /* 0x000fe200078e0a09 */
[----:B------:R-:W-:Y:S01]  /*b650*/  ISETP.GE.AND P4, PT, R2, RZ, PT ;  /* 0x000000ff0200720c */ /* 0x000fe20003f86270 */
[----:B------:R-:W-:-:S03]  /*b660*/  IMAD.HI.U32 R7, R17, R15, RZ ;  /* 0x0000000f11077227 */ /* 0x000fc600078e00ff */
[----:B------:R0:W-:Y:S01]  /*b670*/  STL [R1+0xd4], R9 ;  /* 0x0000d40901007387 */ /* 0x0001e20000100800 */
[----:B------:R-:W-:Y:S02]  /*b680*/  IMAD.MOV R6, RZ, RZ, -R6 ;  /* 0x000000ffff067224 */ /* 0x000fe400078e0a06 */
[C---:B------:R-:W-:Y:S02]  /*b690*/  IMAD R21, R3.reuse, R11, R21 ;  /* 0x0000000b03157224 */ /* 0x040fe400078e0215 */
[----:B------:R-:W-:Y:S02]  /*b6a0*/  IMAD.MOV R7, RZ, RZ, -R7 ;  /* 0x000000ffff077224 */ /* 0x000fe400078e0a07 */
[C---:B------:R-:W-:Y:S01]  /*b6b0*/  IMAD R4, R3.reuse, R6, R4 ;  /* 0x0000000603047224 */ /* 0x040fe200078e0204 */
[----:B------:R-:W-:Y:S01]  /*b6c0*/  ISETP.GT.U32.AND P2, PT, R3, R21, PT ;  /* 0x000000150300720c */ /* 0x000fe20003f44070 */
[----:B------:R-:W-:Y:S02]  /*b6d0*/  VIADD R11, R12, 0x48 ;  /* 0x000000480c0b7836 */ /* 0x000fe40000000000 */
[----:B0-----:R-:W-:-:S02]  /*b6e0*/  IMAD.MOV.U32 R9, RZ, RZ, R0 ;  /* 0x000000ffff097224 */ /* 0x001fc400078e0000 */
[----:B------:R-:W-:Y:S01]  /*b6f0*/  @!P3 IMAD.IADD R5, R5, 0x1, -R3 ;  /* 0x000000010505b824 */ /* 0x000fe200078e0a03 */
[----:B------:R-:W-:Y:S01]  /*b700*/  IABS R14, R11 ;  /* 0x0000000b000e7213 */ /* 0x000fe20000000000 */
[----:B------:R-:W-:Y:S01]  /*b710*/  @!P6 IMAD.MOV R9, RZ, RZ, -R9 ;  /* 0x000000ffff09e224 */ /* 0x000fe200078e0a09 */
[C---:B------:R-:W-:Y:S01]  /*b720*/  ISETP.GT.U32.AND P6, PT, R3.reuse, R4, PT ;  /* 0x000000040300720c */ /* 0x040fe20003fc4070 */
[----:B------:R-:W-:Y:S01]  /*b730*/  IMAD R15, R3, R7, R15 ;  /* 0x00000007030f7224 */ /* 0x000fe200078e020f */
[----:B------:R-:W-:Y:S01]  /*b740*/  IABS R7, R20 ;  /* 0x0000001400077213 */ /* 0x000fe20000000000 */
[----:B------:R-:W-:Y:S01]  /*b750*/  IMAD.HI.U32 R2, R17, R14, RZ ;  /* 0x0000000e11027227 */ /* 0x000fe200078e00ff */
[----:B------:R0:W-:Y:S03]  /*b760*/  STL [R1+0x134], R9 ;  /* 0x0001340901007387 */ /* 0x0001e60000100800 */
[----:B------:R-:W-:-:S02]  /*b770*/  VIADD R10, R12, 0x4a ;  /* 0x0000004a0c0a7836 */ /* 0x000fc40000000000 */
[----:B------:R-:W-:Y:S02]  /*b780*/  IMAD.MOV R2, RZ, RZ, -R2 ;  /* 0x000000ffff027224 */ /* 0x000fe400078e0a02 */
[--C-:B------:R-:W-:Y:S01]  /*b790*/  @!P2 IMAD.IADD R21, R21, 0x1, -R3.reuse ;  /* 0x000000011515a824 */ /* 0x100fe200078e0a03 */
[----:B------:R-:W-:Y:S01]  /*b7a0*/  ISETP.GE.AND P3, PT, R10, RZ, PT ;  /* 0x000000ff0a00720c */ /* 0x000fe20003f66270 */
[----:B------:R-:W-:Y:S01]  /*b7b0*/  @!P6 IMAD.IADD R4, R4, 0x1, -R3 ;  /* 0x000000010404e824 */ /* 0x000fe200078e0a03 */
[----:B------:R-:W-:Y:S01]  /*b7c0*/  IABS R10, R10 ;  /* 0x0000000a000a7213 */ /* 0x000fe20000000000 */
[----:B0-----:R-:W-:Y:S01]  /*b7d0*/  IMAD.MOV.U32 R9, RZ, RZ, R5 ;  /* 0x000000ffff097224 */ /* 0x001fe200078e0005 */
[C---:B------:R-:W-:Y:S01]  /*b7e0*/  ISETP.GT.U32.AND P2, PT, R3.reuse, R21, PT ;  /* 0x000000150300720c */ /* 0x040fe20003f44070 */
[C---:B------:R-:W-:Y:S01]  /*b7f0*/  IMAD R14, R3.reuse, R2, R14 ;  /* 0x00000002030e7224 */ /* 0x040fe200078e020e */
[C---:B------:R-:W-:Y:S01]  /*b800*/  ISETP.GT.U32.AND P6, PT, R3.reuse, R4, PT ;  /* 0x000000040300720c */ /* 0x040fe20003fc4070 */
[----:B------:R-:W-:Y:S01]  /*b810*/  @!P1 IMAD.MOV R9, RZ, RZ, -R9 ;  /* 0x000000ffff099224 */ /* 0x000fe200078e0a09 */
[----:B------:R-:W-:Y:S01]  /*b820*/  ISETP.GT.U32.AND P1, PT, R3, R15, PT ;  /* 0x0000000f0300720c */ /* 0x000fe20003f24070 */
[----:B------:R-:W-:-:S03]  /*b830*/  IMAD.HI.U32 R13, R17, R10, RZ ;  /* 0x0000000a110d7227 */ /* 0x000fc600078e00ff */
[----:B------:R0:W-:Y:S01]  /*b840*/  STL [R1+0xcc], R9 ;  /* 0x0000cc0901007387 */ /* 0x0001e20000100800 */
[----:B------:R-:W-:Y:S02]  /*b850*/  VIADD R0, R12, 0x44 ;  /* 0x000000440c007836 */ /* 0x000fe40000000000 */
[----:B------:R-:W-:Y:S02]  /*b860*/  IMAD.MOV R13, RZ, RZ, -R13 ;  /* 0x000000ffff0d7224 */ /* 0x000fe400078e0a0d */
[----:B------:R-:W-:Y:S01]  /*b870*/  IMAD.HI.U32 R5, R17, R7, RZ ;  /* 0x0000000711057227 */ /* 0x000fe200078e00ff */
[----:B------:R-:W-:-:S03]  /*b880*/  IABS R16, R0 ;  /* 0x0000000000107213 */ /* 0x000fc60000000000 */
[--C-:B------:R-:W-:Y:S01]  /*b890*/  @!P1 IMAD.IADD R15, R15, 0x1, -R3.reuse ;  /* 0x000000010f0f9824 */ /* 0x100fe200078e0a03 */
[C---:B------:R-:W-:Y:S01]  /*b8a0*/  ISETP.GT.U32.AND P1, PT, R3.reuse, R14, PT ;  /* 0x0000000e0300720c */ /* 0x040fe20003f24070 */
[----:B------:R-:W-:Y:S02]  /*b8b0*/  IMAD R10, R3, R13, R10 ;  /* 0x0000000d030a7224 */ /* 0x000fe400078e020a */
[----:B------:R-:W-:Y:S02]  /*b8c0*/  @!P6 IMAD.IADD R4, R4, 0x1, -R3 ;  /* 0x000000010404e824 */ /* 0x000fe400078e0a03 */
[----:B------:R-:W-:Y:S01]  /*b8d0*/  IMAD.HI.U32 R6, R17, R16, RZ ;  /* 0x0000001011067227 */ /* 0x000fe200078e00ff */
[----:B------:R-:W-:-:S03]  /*b8e0*/  ISETP.GT.U32.AND P6, PT, R3, R10, PT ;  /* 0x0000000a0300720c */ /* 0x000fc60003fc4070 */
[--C-:B------:R-:W-:Y:S01]  /*b8f0*/  @!P2 IMAD.IADD R21, R21, 0x1, -R3.reuse ;  /* 0x000000011515a824 */ /* 0x100fe200078e0a03 */
[----:B------:R-:W-:Y:S01]  /*b900*/  ISETP.GE.AND P2, PT, R11, RZ, PT ;  /* 0x000000ff0b00720c */ /* 0x000fe20003f46270 */
[----:B------:R-:W-:Y:S02]  /*b910*/  IMAD.MOV R6, RZ, RZ, -R6 ;  /* 0x000000ffff067224 */ /* 0x000fe400078e0a06 */
[----:B------:R-:W-:Y:S01]  /*b920*/  @!P1 IMAD.IADD R14, R14, 0x1, -R3 ;  /* 0x000000010e0e9824 */ /* 0x000fe200078e0a03 */
[C---:B------:R-:W-:Y:S01]  /*b930*/  ISETP.GT.U32.AND P1, PT, R3.reuse, R15, PT ;  /* 0x0000000f0300720c */ /* 0x040fe20003f24070 */
[----:B------:R-:W-:Y:S02]  /*b940*/  IMAD.MOV R5, RZ, RZ, -R5 ;  /* 0x000000ffff057224 */ /* 0x000fe400078e0a05 */
[----:B------:R-:W-:Y:S02]  /*b950*/  IMAD.MOV.U32 R22, RZ, RZ, R21 ;  /* 0x000000ffff167224 */ /* 0x000fe400078e0015 */
[----:B------:R-:W-:-:S02]  /*b960*/  IMAD R16, R3, R6, R16 ;  /* 0x0000000603107224 */ /* 0x000fc400078e0210 */
[C---:B------:R-:W-:Y:S01]  /*b970*/  IMAD R7, R3.reuse, R5, R7 ;  /* 0x0000000503077224 */ /* 0x040fe200078e0207 */
[----:B------:R-:W-:Y:S01]  /*b980*/  IABS R5, R18 ;  /* 0x0000001200057213 */ /* 0x000fe20000000000 */
[----:B------:R-:W-:Y:S02]  /*b990*/  VIADD R6, R12, 0x42 ;  /* 0x000000420c067836 */ /* 0x000fe40000000000 */
[----:B------:R-:W-:Y:S01]  /*b9a0*/  @!P5 IMAD.MOV R22, RZ, RZ, -R22 ;  /* 0x000000ffff16d224 */ /* 0x000fe200078e0a16 */
[----:B------:R-:W-:Y:S01]  /*b9b0*/  ISETP.GT.U32.AND P5, PT, R3, R14, PT ;  /* 0x0000000e0300720c */ /* 0x000fe20003fa4070 */
[--C-:B------:R-:W-:Y:S01]  /*b9c0*/  @!P6 IMAD.IADD R10, R10, 0x1, -R3.reuse ;  /* 0x000000010a0ae824 */ /* 0x100fe200078e0a03 */
[----:B------:R-:W-:Y:S01]  /*b9d0*/  IABS R2, R6 ;  /* 0x0000000600027213 */ /* 0x000fe20000000000 */
[----:B0-----:R-:W-:Y:S01]  /*b9e0*/  IMAD.MOV.U32 R9, RZ, RZ, R4 ;  /* 0x000000ffff097224 */ /* 0x001fe200078e0004 */
[----:B------:R0:W-:Y:S01]  /*b9f0*/  STL [R1+0xbc], R22 ;  /* 0x0000bc1601007387 */ /* 0x0001e20000100800 */
[----:B------:R-:W-:Y:S01]  /*ba00*/  @!P1 IMAD.IADD R15, R15, 0x1, -R3 ;  /* 0x000000010f0f9824 */ /* 0x000fe200078e0a03 */
[C---:B------:R-:W-:Y:S01]  /*ba10*/  ISETP.GT.U32.AND P1, PT, R3.reuse, R16, PT ;  /* 0x000000100300720c */ /* 0x040fe20003f24070 */
[----:B------:R-:W-:Y:S01]  /*ba20*/  @!P0 IMAD.MOV R9, RZ, RZ, -R9 ;  /* 0x000000ffff098224 */ /* 0x000fe200078e0a09 */
[----:B------:R-:W-:Y:S01]  /*ba30*/  ISETP.GT.U32.AND P0, PT, R3, R10, PT ;  /* 0x0000000a0300720c */ /* 0x000fe20003f04070 */
[----:B------:R-:W-:Y:S01]  /*ba40*/  IMAD.HI.U32 R21, R17, R2, RZ ;  /* 0x0000000211157227 */ /* 0x000fe200078e00ff */
[----:B------:R-:W-:-:S02]  /*ba50*/  ISETP.GT.U32.AND P6, PT, R3, R7, PT ;  /* 0x000000070300720c */ /* 0x000fc40003fc4070 */
[----:B------:R1:W-:Y:S01]  /*ba60*/  STL [R1+0xb8], R9 ;  /* 0x0000b80901007387 */ /* 0x0003e20000100800 */
[----:B------:R-:W-:Y:S02]  /*ba70*/  IMAD.MOV R21, RZ, RZ, -R21 ;  /* 0x000000ffff157224 */ /* 0x000fe400078e0a15 */
[----:B0-----:R-:W-:-:S04]  /*ba80*/  IMAD.HI.U32 R22, R17, R5, RZ ;  /* 0x0000000511167227 */ /* 0x001fc800078e00ff */
[----:B------:R-:W-:Y:S02]  /*ba90*/  IMAD.MOV R22, RZ, RZ, -R22 ;  /* 0x000000ffff167224 */ /* 0x000fe400078e0a16 */
[C---:B------:R-:W-:Y:S02]  /*baa0*/  IMAD R2, R3.reuse, R21, R2 ;  /* 0x0000001503027224 */ /* 0x040fe400078e0202 */
[C---:B------:R-:W-:Y:S02]  /*bab0*/  IMAD R5, R3.reuse, R22, R5 ;  /* 0x0000001603057224 */ /* 0x040fe400078e0205 */
[--C-:B------:R-:W-:Y:S02]  /*bac0*/  @!P1 IMAD.IADD R16, R16, 0x1, -R3.reuse ;  /* 0x0000000110109824 */ /* 0x100fe400078e0a03 */
[----:B------:R-:W-:Y:S01]  /*bad0*/  VIADD R11, R12, 0x3e ;  /* 0x0000003e0c0b7836 */ /* 0x000fe20000000000 */
[C---:B------:R-:W-:Y:S01]  /*bae0*/  ISETP.GT.U32.AND P1, PT, R3.reuse, R5, PT ;  /* 0x000000050300720c */ /* 0x040fe20003f24070 */
[--C-:B------:R-:W-:Y:S01]  /*baf0*/  @!P0 IMAD.IADD R10, R10, 0x1, -R3.reuse ;  /* 0x000000010a0a8824 */ /* 0x100fe200078e0a03 */
[----:B------:R-:W-:Y:S01]  /*bb00*/  ISETP.GT.U32.AND P0, PT, R3, R2, PT ;  /* 0x000000020300720c */ /* 0x000fe20003f04070 */
[----:B------:R-:W-:Y:S01]  /*bb10*/  VIADD R13, R12, 0x3c ;  /* 0x0000003c0c0d7836 */ /* 0x000fe20000000000 */
[----:B------:R-:W-:Y:S01]  /*bb20*/  IABS R19, R11 ;  /* 0x0000000b00137213 */ /* 0x000fe20000000000 */
[--C-:B------:R-:W-:Y:S01]  /*bb30*/  @!P5 IMAD.IADD R14, R14, 0x1, -R3.reuse ;  /* 0x000000010e0ed824 */ /* 0x100fe200078e0a03 */
[----:B------:R-:W-:Y:S01]  /*bb40*/  ISETP.GE.AND P5, PT, R20, RZ, PT ;  /* 0x000000ff1400720c */ /* 0x000fe20003fa6270 */
[----:B------:R-:W-:Y:S01]  /*bb50*/  @!P6 IMAD.IADD R7, R7, 0x1, -R3 ;  /* 0x000000010707e824 */ /* 0x000fe200078e0a03 */
[----:B------:R-:W-:Y:S01]  /*bb60*/  IABS R4, R13 ;  /* 0x0000000d00047213 */ /* 0x000fe20000000000 */
[----:B------:R-:W-:-:S03]  /*bb70*/  IMAD.HI.U32 R20, R17, R19, RZ ;  /* 0x0000001311147227 */ /* 0x000fc600078e00ff */
[----:B------:R-:W-:Y:S01]  /*bb80*/  ISETP.GT.U32.AND P6, PT, R3, R7, PT ;  /* 0x000000070300720c */ /* 0x000fe20003fc4070 */
[----:B------:R-:W-:Y:S01]  /*bb90*/  @!P1 IMAD.IADD R5, R5, 0x1, -R3 ;  /* 0x0000000105059824 */ /* 0x000fe200078e0a03 */
[----:B------:R-:W-:Y:S01]  /*bba0*/  ISETP.GT.U32.AND P1, PT, R3, R16, PT ;  /* 0x000000100300720c */ /* 0x000fe20003f24070 */
[----:B------:R-:W-:-:S04]  /*bbb0*/  IMAD.HI.U32 R21, R17, R4, RZ ;  /* 0x0000000411157227 */ /* 0x000fc800078e00ff */
[----:B------:R-:W-:Y:S02]  /*bbc0*/  IMAD.MOV R20, RZ, RZ, -R20 ;  /* 0x000000ffff147224 */ /* 0x000fe400078e0a14 */
[----:B------:R-:W-:Y:S01]  /*bbd0*/  @!P0 IMAD.IADD R2, R2, 0x1, -R3 ;  /* 0x0000000102028824 */ /* 0x000fe200078e0a03 */
[----:B------:R-:W-:Y:S01]  /*bbe0*/  ISETP.GE.AND P0, PT, R6, RZ, PT ;  /* 0x000000ff0600720c */ /* 0x000fe20003f06270 */
[----:B-1----:R-:W-:Y:S02]  /*bbf0*/  IMAD.MOV.U32 R9, RZ, RZ, R10 ;  /* 0x000000ffff097224 */ /* 0x002fe400078e000a */
[----:B------:R-:W-:Y:S02]  /*bc00*/  IMAD.MOV R21, RZ, RZ, -R21 ;  /* 0x000000ffff157224 */ /* 0x000fe400078e0a15 */
[----:B------:R-:W-:Y:S02]  /*bc10*/  IMAD R6, R3, R20, R19 ;  /* 0x0000001403067224 */ /* 0x000fe400078e0213 */
[----:B------:R-:W-:-:S02]  /*bc20*/  IMAD.MOV.U32 R10, RZ, RZ, R14 ;  /* 0x000000ffff0a7224 */ /* 0x000fc400078e000e */
[C---:B------:R-:W-:Y:S02]  /*bc30*/  IMAD R4, R3.reuse, R21, R4 ;  /* 0x0000001503047224 */ /* 0x040fe400078e0204 */
[----:B------:R-:W-:Y:S02]  /*bc40*/  IMAD.MOV.U32 R23, RZ, RZ, R15 ;  /* 0x000000ffff177224 */ /* 0x000fe400078e000f */
[----:B------:R-:W-:Y:S01]  /*bc50*/  @!P2 IMAD.MOV R10, RZ, RZ, -R10 ;  /* 0x000000ffff0aa224 */ /* 0x000fe200078e0a0a */
[C---:B------:R-:W-:Y:S01]  /*bc60*/  ISETP.GT.U32.AND P2, PT, R3.reuse, R6, PT ;  /* 0x000000060300720c */ /* 0x040fe20003f44070 */
[----:B------:R-:W-:Y:S01]  /*bc70*/  @!P4 IMAD.MOV R23, RZ, RZ, -R23 ;  /* 0x000000ffff17c224 */ /* 0x000fe200078e0a17 */
[C---:B------:R-:W-:Y:S01]  /*bc80*/  ISETP.GT.U32.AND P4, PT, R3.reuse, R2, PT ;  /* 0x000000020300720c */ /* 0x040fe20003f84070 */
[----:B------:R-:W-:Y:S01]  /*bc90*/  @!P1 IMAD.IADD R16, R16, 0x1, -R3 ;  /* 0x0000000110109824 */ /* 0x000fe200078e0a03 */
[C---:B------:R-:W-:Y:S01]  /*bca0*/  ISETP.GT.U32.AND P1, PT, R3.reuse, R4, PT ;  /* 0x000000040300720c */ /* 0x040fe20003f24070 */
[----:B------:R-:W-:Y:S01]  /*bcb0*/  VIADD R20, R12, 0x3a ;  /* 0x0000003a0c147836 */ /* 0x000fe20000000000 */
[----:B------:R-:W-:Y:S01]  /*bcc0*/  STL [R1+0xb0], R23 ;  /* 0x0000b01701007387 */ /* 0x000fe20000100800 */
[----:B------:R-:W-:Y:S01]  /*bcd0*/  @!P3 IMAD.MOV R9, RZ, RZ, -R9 ;  /* 0x000000ffff09b224 */ /* 0x000fe200078e0a09 */
[----:B------:R-:W-:Y:S01]  /*bce0*/  ISETP.GT.U32.AND P3, PT, R3, R5, PT ;  /* 0x000000050300720c */ /* 0x000fe20003f64070 */
[--C-:B------:R-:W-:Y:S01]  /*bcf0*/  @!P6 IMAD.IADD R7, R7, 0x1, -R3.reuse ;  /* 0x000000010707e824 */ /* 0x100fe200078e0a03 */
[----:B------:R-:W-:Y:S01]  /*bd00*/  IABS R21, R20 ;  /* 0x0000001400157213 */ /* 0x000fe20000000000 */
[----:B------:R-:W-:Y:S01]  /*bd10*/  IMAD.MOV.U32 R14, RZ, RZ, R16 ;  /* 0x000000ffff0e7224 */ /* 0x000fe200078e0010 */
[----:B------:R0:W-:Y:S01]  /*bd20*/  STL [R1+0xa4], R9 ;  /* 0x0000a40901007387 */ /* 0x0001e20000100800 */
[--C-:B------:R-:W-:Y:S01]  /*bd30*/  @!P2 IMAD.IADD R6, R6, 0x1, -R3.reuse ;  /* 0x000000010606a824 */ /* 0x100fe200078e0a03 */
[----:B------:R-:W-:Y:S01]  /*bd40*/  ISETP.GE.AND P6, PT, R0, RZ, PT ;  /* 0x000000ff0000720c */ /* 0x000fe20003fc6270 */
[--C-:B------:R-:W-:Y:S01]  /*bd50*/  @!P4 IMAD.IADD R2, R2, 0x1, -R3.reuse ;  /* 0x000000010202c824 */ /* 0x100fe200078e0a03 */
[----:B------:R-:W-:Y:S01]  /*bd60*/  ISETP.GE.AND P4, PT, R11, RZ, PT ;  /* 0x000000ff0b00720c */ /* 0x000fe20003f86270 */
[----:B------:R-:W-:Y:S01]  /*bd70*/  @!P1 IMAD.IADD R4, R4, 0x1, -R3 ;  /* 0x0000000104049824 */ /* 0x000fe200078e0a03 */
[----:B------:R-:W-:Y:S01]  /*bd80*/  ISETP.GT.U32.AND P1, PT, R3, R6, PT ;  /* 0x000000060300720c */ /* 0x000fe20003f24070 */
[----:B------:R-:W-:Y:S01]  /*bd90*/  IMAD.HI.U32 R11, R17, R21, RZ ;  /* 0x00000015110b7227 */ /* 0x000fe200078e00ff */
[----:B------:R-:W-:Y:S01]  /*bda0*/  STL [R1+0xa0], R10 ;  /* 0x0000a00a01007387 */ /* 0x000fe20000100800 */
[----:B------:R-:W-:-:S02]  /*bdb0*/  ISETP.GE.AND P2, PT, R20, RZ, PT ;  /* 0x000000ff1400720c */ /* 0x000fc40003f46270 */
[----:B0-----:R-:W-:Y:S01]  /*bdc0*/  IMAD.MOV.U32 R9, RZ, RZ, R7 ;  /* 0x000000ffff097224 */ /* 0x001fe200078e0007 */
[----:B------:R-:W-:Y:S01]  /*bdd0*/  IABS R0, R8 ;  /* 0x0000000800007213 */ /* 0x000fe20000000000 */
[----:B------:R-:W-:Y:S02]  /*bde0*/  IMAD.MOV R11, RZ, RZ, -R11 ;  /* 0x000000ffff0b7224 */ /* 0x000fe400078e0a0b */
[----:B------:R-:W-:Y:S01]  /*bdf0*/  @!P5 IMAD.MOV R9, RZ, RZ, -R9 ;  /* 0x000000ffff09d224 */ /* 0x000fe200078e0a09 */
[----:B------:R-:W-:Y:S01]  /*be00*/  ISETP.GE.AND P5, PT, R18, RZ, PT ;  /* 0x000000ff1200720c */ /* 0x000fe20003fa6270 */
[----:B------:R-:W-:Y:S01]  /*be10*/  @!P6 IMAD.MOV R14, RZ, RZ, -R14 ;  /* 0x000000ffff0ee224 */ /* 0x000fe200078e0a0e */
[----:B------:R-:W-:Y:S01]  /*be20*/  ISETP.GT.U32.AND P6, PT, R3, R4, PT ;  /* 0x000000040300720c */ /* 0x000fe20003fc4070 */
[--C-:B------:R-:W-:Y:S01]  /*be30*/  @!P1 IMAD.IADD R6, R6, 0x1, -R3.reuse ;  /* 0x0000000106069824 */ /* 0x100fe200078e0a03 */
[----:B------:R0:W-:Y:S01]  /*be40*/  STL [R1+0x9c], R9 ;  /* 0x00009c0901007387 */ /* 0x0001e20000100800 */
[----:B------:R-:W-:Y:S01]  /*be50*/  @!P3 IMAD.IADD R5, R5, 0x1, -R3 ;  /* 0x000000010505b824 */ /* 0x000fe200078e0a03 */
[----:B------:R-:W-:Y:S01]  /*be60*/  ISETP.GE.AND P3, PT, R13, RZ, PT ;  /* 0x000000ff0d00720c */ /* 0x000fe20003f66270 */
[C---:B------:R-:W-:Y:S01]  /*be70*/  VIADD R19, R12.reuse, 0x38 ;  /* 0x000000380c137836 */ /* 0x040fe20000000000 */
[----:B------:R-:W-:Y:S01]  /*be80*/  STL [R1+0x58], R14 ;  /* 0x0000580e01007387 */ /* 0x000fe20000100800 */
[----:B------:R-:W1:Y:S01]  /*be90*/  I2F.RP R7, R0 ;  /* 0x0000000000077306 */ /* 0x000e620000209400 */
[----:B------:R-:W-:-:S02]  /*bea0*/  VIADD R23, R12, 0x30 ;  /* 0x000000300c177836 */ /* 0x000fc40000000000 */
[----:B------:R-:W-:Y:S01]  /*beb0*/  IABS R15, R19 ;  /* 0x00000013000f7213 */ /* 0x000fe20000000000 */
[----:B------:R-:W-:Y:S01]  /*bec0*/  @!P5 IMAD.MOV R5, RZ, RZ, -R5 ;  /* 0x000000ffff05d224 */ /* 0x000fe200078e0a05 */
[----:B------:R-:W-:Y:S01]  /*bed0*/  ISETP.GE.AND P5, PT, R24, RZ, PT ;  /* 0x000000ff1800720c */ /* 0x000fe20003fa6270 */
[----:B0-----:R-:W-:Y:S01]  /*bee0*/  IMAD.MOV.U32 R9, RZ, RZ, R2 ;  /* 0x000000ffff097224 */ /* 0x001fe200078e0002 */
[----:B------:R-:W-:Y:S01]  /*bef0*/  IABS R24, R24 ;  /* 0x0000001800187213 */ /* 0x000fe20000000000 */
[----:B------:R-:W-:Y:S02]  /*bf00*/  IMAD R2, R3, R11, R21 ;  /* 0x0000000b03027224 */ /* 0x000fe400078e0215 */
[----:B------:R-:W-:Y:S01]  /*bf10*/  @!P0 IMAD.MOV R9, RZ, RZ, -R9 ;  /* 0x000000ffff098224 */ /* 0x000fe200078e0a09 */
[----:B------:R-:W-:Y:S01]  /*bf20*/  ISETP.GE.AND P0, PT, R19, RZ, PT ;  /* 0x000000ff1300720c */ /* 0x000fe20003f06270 */
[----:B------:R-:W-:Y:S01]  /*bf30*/  @!P6 IMAD.IADD R4, R4, 0x1, -R3 ;  /* 0x000000010404e824 */ /* 0x000fe200078e0a03 */
[----:B------:R-:W-:Y:S01]  /*bf40*/  ISETP.GT.U32.AND P1, PT, R3, R2, PT ;  /* 0x000000020300720c */ /* 0x000fe20003f24070 */
[----:B------:R-:W-:Y:S01]  /*bf50*/  IMAD.MOV.U32 R11, RZ, RZ, R6 ;  /* 0x000000ffff0b7224 */ /* 0x000fe200078e0006 */
[----:B------:R0:W-:Y:S01]  /*bf60*/  STL [R1+0x50], R9 ;  /* 0x0000500901007387 */ /* 0x0001e20000100800 */
[----:B------:R-:W-:Y:S01]  /*bf70*/  IMAD.HI.U32 R10, R17, R15, RZ ;  /* 0x0000000f110a7227 */ /* 0x000fe200078e00ff */
[----:B-1----:R-:W1:Y:S01]  /*bf80*/  MUFU.RCP R7, R7 ;  /* 0x0000000700077308 */ /* 0x002e620000001000 */
[----:B------:R-:W-:Y:S01]  /*bf90*/  ISETP.GE.AND P6, PT, R25, RZ, PT ;  /* 0x000000ff1900720c */ /* 0x000fe20003fc6270 */
[----:B------:R2:W-:Y:S01]  /*bfa0*/  STL [R1+0x80], R5 ;  /* 0x0000800501007387 */ /* 0x0005e20000100800 */
[----:B------:R-:W-:Y:S01]  /*bfb0*/  @!P4 IMAD.MOV R11, RZ, RZ, -R11 ;  /* 0x000000ffff0bc224 */ /* 0x000fe200078e0a0b */
[----:B------:R-:W-:Y:S01]  /*bfc0*/  IABS R25, R25 ;  /* 0x0000001900197213 */ /* 0x000fe20000000000 */
[----:B------:R-:W-:-:S02]  /*bfd0*/  IMAD.MOV R10, RZ, RZ, -R10 ;  /* 0x000000ffff0a7224 */ /* 0x000fc400078e0a0a */
[----:B------:R-:W-:Y:S01]  /*bfe0*/  VIADD R22, R12, 0x2e ;  /* 0x0000002e0c167836 */ /* 0x000fe20000000000 */
[----:B------:R-:W-:Y:S01]  /*bff0*/  STL [R1+0x88], R11 ;  /* 0x0000880b01007387 */ /* 0x000fe20000100800 */
[----:B------:R-:W-:Y:S02]  /*c000*/  @!P1 IMAD.IADD R2, R2, 0x1, -R3 ;  /* 0x0000000102029824 */ /* 0x000fe400078e0a03 */
[----:B0-----:R-:W-:Y:S02]  /*c010*/  IMAD.MOV.U32 R9, RZ, RZ, R4 ;  /* 0x000000ffff097224 */ /* 0x001fe400078e0004 */
[C---:B------:R-:W-:Y:S01]  /*c020*/  IMAD R27, R3.reuse, R10, R15 ;  /* 0x0000000a031b7224 */ /* 0x040fe200078e020f */
[----:B------:R-:W-:Y:S01]  /*c030*/  ISETP.GT.U32.AND P1, PT, R3, R2, PT ;  /* 0x000000020300720c */ /* 0x000fe20003f24070 */
[----:B------:R-:W-:Y:S02]  /*c040*/  @!P3 IMAD.MOV R9, RZ, RZ, -R9 ;  /* 0x000000ffff09b224 */ /* 0x000fe400078e0a09 */
[----:B-1----:R-:W-:Y:S01]  /*c050*/  VIADD R7, R7, 0xffffffe ;  /* 0x0ffffffe07077836 */ /* 0x002fe20000000000 */
[----:B------:R-:W-:Y:S01]  /*c060*/  ISETP.GT.U32.AND P4, PT, R3, R27, PT ;  /* 0x0000001b0300720c */ /* 0x000fe20003f84070 */
[----:B------:R-:W-:Y:S01]  /*c070*/  IMAD.HI.U32 R4, R17, R24, RZ ;  /* 0x0000001811047227 */ /* 0x000fe200078e00ff */
[----:B------:R0:W-:Y:S01]  /*c080*/  STL [R1+0x94], R9 ;  /* 0x0000940901007387 */ /* 0x0001e20000100800 */
[----:B--2---:R1:W2:Y:S02]  /*c090*/  F2I.FTZ.U32.TRUNC.NTZ R5, R7 ;  /* 0x0000000700057305 */ /* 0x0042a4000021f000 */
[----:B------:R-:W-:-:S02]  /*c0a0*/  IMAD.MOV R4, RZ, RZ, -R4 ;  /* 0x000000ffff047224 */ /* 0x000fc400078e0a04 */
[----:B------:R-:W-:Y:S02]  /*c0b0*/  VIADD R10, R12, 0x32 ;  /* 0x000000320c0a7836 */ /* 0x000fe40000000000 */
[----:B------:R-:W-:Y:S02]  /*c0c0*/  @!P1 IMAD.IADD R2, R2, 0x1, -R3 ;  /* 0x0000000102029824 */ /* 0x000fe400078e0a03 */
[C---:B------:R-:W-:Y:S01]  /*c0d0*/  IMAD R24, R3.reuse, R4, R24 ;  /* 0x0000000403187224 */ /* 0x040fe200078e0218 */
[----:B------:R-:W-:Y:S01]  /*c0e0*/  ISETP.GE.AND P3, PT, R10, RZ, PT ;  /* 0x000000ff0a00720c */ /* 0x000fe20003f66270 */
[----:B------:R-:W-:Y:S01]  /*c0f0*/  IMAD.MOV.U32 R18, RZ, RZ, R2 ;  /* 0x000000ffff127224 */ /* 0x000fe200078e0002 */
[----:B------:R-:W-:Y:S01]  /*c100*/  IABS R26, R10 ;  /* 0x0000000a001a7213 */ /* 0x000fe20000000000 */
[----:B0-----:R-:W-:Y:S01]  /*c110*/  VIADD R9, R12, 0x20 ;  /* 0x000000200c097836 */ /* 0x001fe20000000000 */
[----:B------:R-:W-:Y:S01]  /*c120*/  ISETP.GT.U32.AND P1, PT, R3, R24, PT ;  /* 0x000000180300720c */ /* 0x000fe20003f24070 */
[----:B------:R-:W-:-:S02]  /*c130*/  @!P2 IMAD.MOV R18, RZ, RZ, -R18 ;  /* 0x000000ffff12a224 */ /* 0x000fc400078e0a12 */
[----:B------:R-:W-:Y:S01]  /*c140*/  @!P4 IMAD.IADD R27, R27, 0x1, -R3 ;  /* 0x000000011b1bc824 */ /* 0x000fe200078e0a03 */
[----:B------:R-:W-:Y:S01]  /*c150*/  IABS R2, R9 ;  /* 0x0000000900027213 */ /* 0x000fe20000000000 */
[----:B-1----:R-:W-:Y:S01]  /*c160*/  IMAD.HI.U32 R7, R17, R25, RZ ;  /* 0x0000001911077227 */ /* 0x002fe200078e00ff */
[----:B------:R-:W-:Y:S02]  /*c170*/  STL [R1+0x48], R18 ;  /* 0x0000481201007387 */ /* 0x000fe40000100800 */
[C---:B------:R-:W-:Y:S01]  /*c180*/  ISETP.GT.U32.AND P4, PT, R3.reuse, R27, PT ;  /* 0x0000001b0300720c */ /* 0x040fe20003f84070 */
[----:B------:R-:W-:Y:S01]  /*c190*/  IMAD.MOV R7, RZ, RZ, -R7 ;  /* 0x000000ffff077224 */ /* 0x000fe200078e0a07 */
[----:B------:R0:W-:Y:S01]  /*c1a0*/  STL [R1+0xedc], R9 ;  /* 0x000edc0901007387 */ /* 0x0001e20000100800 */
[----:B--2---:R-:W-:Y:S02]  /*c1b0*/  IMAD.MOV R10, RZ, RZ, -R5 ;  /* 0x000000ffff0a7224 */ /* 0x004fe400078e0a05 */
[----:B------:R-:W-:-:S02]  /*c1c0*/  IMAD R25, R3, R7, R25 ;  /* 0x0000000703197224 */ /* 0x000fc400078e0219 */
[----:B------:R-:W-:Y:S02]  /*c1d0*/  IMAD R10, R10, R0, RZ ;  /* 0x000000000a0a7224 */ /* 0x000fe400078e02ff */
[----:B------:R-:W-:Y:S02]  /*c1e0*/  IMAD.MOV.U32 R4, RZ, RZ, RZ ;  /* 0x000000ffff047224 */ /* 0x000fe400078e00ff */
[--C-:B------:R-:W-:Y:S01]  /*c1f0*/  @!P1 IMAD.IADD R24, R24, 0x1, -R3.reuse ;  /* 0x0000000118189824 */ /* 0x100fe200078e0a03 */
[----:B0-----:R-:W2:Y:S01]  /*c200*/  LDL R9, [R1+0xd64] ;  /* 0x000d640001097983 */ /* 0x001ea20000100800 */
[----:B------:R-:W-:Y:S01]  /*c210*/  @!P4 IMAD.IADD R27, R27, 0x1, -R3 ;  /* 0x000000011b1bc824 */ /* 0x000fe200078e0a03 */
[----:B------:R-:W-:Y:S01]  /*c220*/  ISETP.GT.U32.AND P4, PT, R3, R25, PT ;  /* 0x000000190300720c */ /* 0x000fe20003f84070 */
[----:B------:R-:W-:Y:S01]  /*c230*/  IMAD.HI.U32 R4, R5, R10, R4 ;  /* 0x0000000a05047227 */ /* 0x000fe200078e0004 */
[----:B------:R-:W-:Y:S02]  /*c240*/  IABS R5, R23 ;  /* 0x0000001700057213 */ /* 0x000fe40000000000 */
[----:B------:R-:W-:Y:S01]  /*c250*/  ISETP.GT.U32.AND P1, PT, R3, R24, PT ;  /* 0x000000180300720c */ /* 0x000fe20003f24070 */
[----:B------:R-:W-:-:S04]  /*c260*/  IMAD.HI.U32 R6, R17, R26, RZ ;  /* 0x0000001a11067227 */ /* 0x000fc800078e00ff */
[----:B------:R-:W-:-:S04]  /*c270*/  IMAD.HI.U32 R14, R17, R5, RZ ;  /* 0x00000005110e7227 */ /* 0x000fc800078e00ff */
[----:B------:R-:W-:Y:S02]  /*c280*/  @!P4 IMAD.IADD R25, R25, 0x1, -R3 ;  /* 0x000000011919c824 */ /* 0x000fe400078e0a03 */
[----:B------:R-:W-:Y:S02]  /*c290*/  IMAD.MOV R6, RZ, RZ, -R6 ;  /* 0x000000ffff067224 */ /* 0x000fe400078e0a06 */
[----:B------:R-:W-:Y:S01]  /*c2a0*/  IMAD.MOV R14, RZ, RZ, -R14 ;  /* 0x000000ffff0e7224 */ /* 0x000fe200078e0a0e */
[C---:B------:R-:W-:Y:S01]  /*c2b0*/  ISETP.GT.U32.AND P4, PT, R3.reuse, R25, PT ;  /* 0x000000190300720c */ /* 0x040fe20003f84070 */
[C---:B------:R-:W-:Y:S01]  /*c2c0*/  IMAD R26, R3.reuse, R6, R26 ;  /* 0x00000006031a7224 */ /* 0x040fe200078e021a */
[----:B------:R-:W-:Y:S01]  /*c2d0*/  IABS R6, R22 ;  /* 0x0000001600067213 */ /* 0x000fe20000000000 */
[C---:B------:R-:W-:Y:S02]  /*c2e0*/  IMAD R5, R3.reuse, R14, R5 ;  /* 0x0000000e03057224 */ /* 0x040fe400078e0205 */
[----:B------:R-:W-:Y:S01]  /*c2f0*/  @!P1 IMAD.IADD R24, R24, 0x1, -R3 ;  /* 0x0000000118189824 */ /* 0x000fe200078e0a03 */
[----:B------:R-:W-:Y:S01]  /*c300*/  ISETP.GT.U32.AND P1, PT, R3, R26, PT ;  /* 0x0000001a0300720c */ /* 0x000fe20003f24070 */
[----:B------:R-:W-:-:S02]  /*c310*/  VIADD R20, R12, 0x2c ;  /* 0x0000002c0c147836 */ /* 0x000fc40000000000 */
[C---:B------:R-:W-:Y:S02]  /*c320*/  VIADD R21, R12.reuse, 0x2a ;  /* 0x0000002a0c157836 */ /* 0x040fe40000000000 */
[----:B------:R-:W-:Y:S01]  /*c330*/  VIADD R19, R12, 0x28 ;  /* 0x000000280c137836 */ /* 0x000fe20000000000 */
[----:B------:R-:W-:Y:S01]  /*c340*/  IABS R7, R20 ;  /* 0x0000001400077213 */ /* 0x000fe20000000000 */
[--C-:B------:R-:W-:Y:S01]  /*c350*/  @!P4 IMAD.IADD R25, R25, 0x1, -R3.reuse ;  /* 0x000000011919c824 */ /* 0x100fe200078e0a03 */
[----:B------:R-:W-:Y:S01]  /*c360*/  ISETP.GT.U32.AND P4, PT, R3, R5, PT ;  /* 0x000000050300720c */ /* 0x000fe20003f84070 */
[----:B------:R-:W-:Y:S01]  /*c370*/  IMAD.HI.U32 R13, R17, R6, RZ ;  /* 0x00000006110d7227 */ /* 0x000fe200078e00ff */
[----:B------:R-:W-:Y:S02]  /*c380*/  IABS R10, R21 ;  /* 0x00000015000a7213 */ /* 0x000fe40000000000 */
[----:B------:R-:W-:Y:S01]  /*c390*/  IABS R11, R19 ;  /* 0x00000013000b7213 */ /* 0x000fe20000000000 */
[----:B------:R-:W-:-:S02]  /*c3a0*/  @!P1 IMAD.IADD R26, R26, 0x1, -R3 ;  /* 0x000000011a1a9824 */ /* 0x000fc400078e0a03 */
[----:B------:R-:W-:-:S04]  /*c3b0*/  IMAD.HI.U32 R15, R17, R7, RZ ;  /* 0x00000007110f7227 */ /* 0x000fc800078e00ff */
[----:B------:R-:W-:Y:S02]  /*c3c0*/  IMAD.MOV R13, RZ, RZ, -R13 ;  /* 0x000000ffff0d7224 */ /* 0x000fe400078e0a0d */
[----:B------:R-:W-:Y:S01]  /*c3d0*/  @!P4 IMAD.IADD R5, R5, 0x1, -R3 ;  /* 0x000000010505c824 */ /* 0x000fe200078e0a03 */
[C---:B------:R-:W-:Y:S01]  /*c3e0*/  ISETP.GT.U32.AND P4, PT, R3.reuse, R26, PT ;  /* 0x0000001a0300720c */ /* 0x040fe20003f84070 */
[----:B------:R-:W-:Y:S02]  /*c3f0*/  IMAD.MOV R15, RZ, RZ, -R15 ;  /* 0x000000ffff0f7224 */ /* 0x000fe400078e0a0f */
[C---:B------:R-:W-:Y:S01]  /*c400*/  IMAD R6, R3.reuse, R13, R6 ;  /* 0x0000000d03067224 */ /* 0x040fe200078e0206 */
[----:B------:R-:W-:Y:S01]  /*c410*/  ISETP.GT.U32.AND P2, PT, R3, R5, PT ;  /* 0x000000050300720c */ /* 0x000fe20003f44070 */
[----:B------:R-:W-:-:S03]  /*c420*/  IMAD.HI.U32 R14, R17, R10, RZ ;  /* 0x0000000a110e7227 */ /* 0x000fc600078e00ff */
[----:B------:R-:W-:Y:S01]  /*c430*/  ISETP.GT.U32.AND P1, PT, R3, R6, PT ;  /* 0x000000060300720c */ /* 0x000fe20003f24070 */
[----:B------:R-:W-:-:S04]  /*c440*/  IMAD.HI.U32 R13, R17, R11, RZ ;  /* 0x0000000b110d7227 */ /* 0x000fc800078e00ff */
[C---:B------:R-:W-:Y:S02]  /*c450*/  IMAD R7, R3.reuse, R15, R7 ;  /* 0x0000000f03077224 */ /* 0x040fe400078e0207 */
[----:B------:R-:W-:Y:S02]  /*c460*/  IMAD.MOV R14, RZ, RZ, -R14 ;  /* 0x000000ffff0e7224 */ /* 0x000fe400078e0a0e */
[----:B------:R-:W-:Y:S02]  /*c470*/  IMAD.MOV R13, RZ, RZ, -R13 ;  /* 0x000000ffff0d7224 */ /* 0x000fe400078e0a0d */
[C---:B------:R-:W-:Y:S02]  /*c480*/  VIADD R15, R12.reuse, 0x26 ;  /* 0x000000260c0f7836 */ /* 0x040fe40000000000 */
[C---:B------:R-:W-:Y:S01]  /*c490*/  IMAD R10, R3.reuse, R14, R10 ;  /* 0x0000000e030a7224 */ /* 0x040fe200078e020a */
[----:B------:R-:W-:Y:S01]  /*c4a0*/  IABS R14, R28 ;  /* 0x0000001c000e7213 */ /* 0x000fe20000000000 */
[----:B------:R-:W-:Y:S01]  /*c4b0*/  IMAD R11, R3, R13, R11 ;  /* 0x0000000d030b7224 */ /* 0x000fe200078e020b */
[----:B------:R-:W-:Y:S01]  /*c4c0*/  IABS R13, R15 ;  /* 0x0000000f000d7213 */ /* 0x000fe20000000000 */
[----:B------:R-:W-:-:S02]  /*c4d0*/  VIADD R16, R12, 0x22 ;  /* 0x000000220c107836 */ /* 0x000fc40000000000 */
[--C-:B------:R-:W-:Y:S01]  /*c4e0*/  @!P4 IMAD.IADD R26, R26, 0x1, -R3.reuse ;  /* 0x000000011a1ac824 */ /* 0x100fe200078e0a03 */
[----:B------:R-:W-:Y:S01]  /*c4f0*/  ISETP.GT.U32.AND P4, PT, R3, R7, PT ;  /* 0x000000070300720c */ /* 0x000fe20003f84070 */
[----:B------:R-:W-:Y:S01]  /*c500*/  @!P2 IMAD.IADD R5, R5, 0x1, -R3 ;  /* 0x000000010505a824 */ /* 0x000fe200078e0a03 */
[----:B------:R-:W-:Y:S01]  /*c510*/  ISETP.GT.U32.AND P2, PT, R3, R10, PT ;  /* 0x0000000a0300720c */ /* 0x000fe20003f44070 */
[----:B------:R-:W-:Y:S01]  /*c520*/  IMAD.HI.U32 R28, R17, R13, RZ ;  /* 0x0000000d111c7227 */ /* 0x000fe200078e00ff */
[----:B------:R-:W-:-:S03]  /*c530*/  IABS R16, R16 ;  /* 0x0000001000107213 */ /* 0x000fc60000000000 */
[----:B------:R-:W-:-:S04]  /*c540*/  IMAD.HI.U32 R18, R17, R14, RZ ;  /* 0x0000000e11127227 */ /* 0x000fc800078e00ff */
[----:B------:R-:W-:Y:S02]  /*c550*/  @!P1 IMAD.IADD R6, R6, 0x1, -R3 ;  /* 0x0000000106069824 */ /* 0x000fe400078e0a03 */
[----:B------:R-:W-:Y:S02]  /*c560*/  IMAD.MOV R28, RZ, RZ, -R28 ;  /* 0x000000ffff1c7224 */ /* 0x000fe400078e0a1c */
[----:B------:R-:W-:Y:S01]  /*c570*/  IMAD.MOV R18, RZ, RZ, -R18 ;  /* 0x000000ffff127224 */ /* 0x000fe200078e0a12 */
[----:B------:R-:W-:Y:S01]  /*c580*/  ISETP.GT.U32.AND P1, PT, R3, R6, PT ;  /* 0x000000060300720c */ /* 0x000fe20003f24070 */
[----:B------:R-:W-:-:S04]  /*c590*/  IMAD.HI.U32 R29, R17, R16, RZ ;  /* 0x00000010111d7227 */ /* 0x000fc800078e00ff */
[C---:B------:R-:W-:Y:S02]  /*c5a0*/  IMAD R13, R3.reuse, R28, R13 ;  /* 0x0000001c030d7224 */ /* 0x040fe400078e020d */
[----:B------:R-:W-:Y:S02]  /*c5b0*/  IMAD R14, R3, R18, R14 ;  /* 0x00000012030e7224 */ /* 0x000fe400078e020e */
[----:B------:R-:W-:Y:S02]  /*c5c0*/  IMAD.MOV R29, RZ, RZ, -R29 ;  /* 0x000000ffff1d7224 */ /* 0x000fe400078e0a1d */
[--C-:B------:R-:W-:Y:S01]  /*c5d0*/  @!P4 IMAD.IADD R7, R7, 0x1, -R3.reuse ;  /* 0x000000010707c824 */ /* 0x100fe200078e0a03 */
[C---:B------:R-:W-:Y:S01]  /*c5e0*/  ISETP.GT.U32.AND P4, PT, R3.reuse, R13, PT ;  /* 0x0000000d0300720c */ /* 0x040fe20003f84070 */
[----:B------:R-:W-:Y:S01]  /*c5f0*/  @!P2 IMAD.IADD R10, R10, 0x1, -R3 ;  /* 0x000000010a0aa824 */ /* 0x000fe200078e0a03 */
[C---:B------:R-:W-:Y:S01]  /*c600*/  ISETP.GT.U32.AND P2, PT, R3.reuse, R14, PT ;  /* 0x0000000e0300720c */ /* 0x040fe20003f44070 */
[----:B------:R-:W-:-:S02]  /*c610*/  IMAD R16, R3, R29, R16 ;  /* 0x0000001d03107224 */ /* 0x000fc400078e0210 */
[----:B------:R-:W-:Y:S02]  /*c620*/  IMAD.MOV.U32 R29, RZ, RZ, R27 ;  /* 0x000000ffff1d7224 */ /* 0x000fe400078e001b */
[----:B------:R-:W-:Y:S02]  /*c630*/  @!P5 IMAD.MOV R24, RZ, RZ, -R24 ;  /* 0x000000ffff18d224 */ /* 0x000fe400078e0a18 */
[----:B------:R-:W-:Y:S02]  /*c640*/  @!P0 IMAD.MOV R29, RZ, RZ, -R29 ;  /* 0x000000ffff1d8224 */ /* 0x000fe400078e0a1d */
[--C-:B------:R-:W-:Y:S01]  /*c650*/  @!P1 IMAD.IADD R6, R6, 0x1, -R3.reuse ;  /* 0x0000000106069824 */ /* 0x100fe200078e0a03 */
[----:B------:R-:W-:Y:S01]  /*c660*/  ISETP.GT.U32.AND P1, PT, R3, R11, PT ;  /* 0x0000000b0300720c */ /* 0x000fe20003f24070 */
[----:B------:R-:W-:Y:S01]  /*c670*/  IMAD.HI.U32 R28, R17, R2, RZ ;  /* 0x00000002111c7227 */ /* 0x000fe200078e00ff */
[----:B------:R-:W-:Y:S01]  /*c680*/  ISETP.GT.U32.AND P0, PT, R3, R7, PT ;  /* 0x000000070300720c */ /* 0x000fe20003f04070 */
[----:B------:R-:W-:Y:S02]  /*c690*/  STL [R1+0x24], R29 ;  /* 0x0000241d01007387 */ /* 0x000fe40000100800 */
[----:B------:R-:W-:-:S02]  /*c6a0*/  @!P4 IMAD.IADD R13, R13, 0x1, -R3 ;  /* 0x000000010d0dc824 */ /* 0x000fc400078e0a03 */
[----:B------:R0:W-:Y:S01]  /*c6b0*/  STL [R1+0x1c], R24 ;  /* 0x00001c1801007387 */ /* 0x0001e20000100800 */
[----:B------:R-:W-:Y:S01]  /*c6c0*/  @!P2 IMAD.IADD R14, R14, 0x1, -R3 ;  /* 0x000000010e0ea824 */ /* 0x000fe200078e0a03 */
[C---:B------:R-:W-:Y:S01]  /*c6d0*/  ISETP.GT.U32.AND P4, PT, R3.reuse, R16, PT ;  /* 0x000000100300720c */ /* 0x040fe20003f84070 */
[----:B------:R-:W-:Y:S01]  /*c6e0*/  IMAD.MOV R28, RZ, RZ, -R28 ;  /* 0x000000ffff1c7224 */ /* 0x000fe200078e0a1c */
[C---:B------:R-:W-:Y:S01]  /*c6f0*/  ISETP.GT.U32.AND P2, PT, R3.reuse, R10, PT ;  /* 0x0000000a0300720c */ /* 0x040fe20003f44070 */
[----:B0-----:R-:W-:Y:S02]  /*c700*/  IMAD.MOV.U32 R24, RZ, RZ, R25 ;  /* 0x000000ffff187224 */ /* 0x001fe400078e0019 */
[----:B------:R-:W-:Y:S02]  /*c710*/  IMAD R2, R3, R28, R2 ;  /* 0x0000001c03027224 */ /* 0x000fe400078e0202 */
[----:B------:R-:W-:Y:S02]  /*c720*/  @!P6 IMAD.MOV R24, RZ, RZ, -R24 ;  /* 0x000000ffff18e224 */ /* 0x000fe400078e0a18 */
[----:B------:R-:W-:-:S02]  /*c730*/  @!P1 IMAD.IADD R11, R11, 0x1, -R3 ;  /* 0x000000010b0b9824 */ /* 0x000fc400078e0a03 */
[--C-:B------:R-:W-:Y:S01]  /*c740*/  @!P0 IMAD.IADD R7, R7, 0x1, -R3.reuse ;  /* 0x0000000107078824 */ /* 0x100fe200078e0a03 */
[----:B------:R-:W-:Y:S01]  /*c750*/  ISETP.GT.U32.AND P0, PT, R3, R2, PT ;  /* 0x000000020300720c */ /* 0x000fe20003f04070 */
[--C-:B------:R-:W-:Y:S01]  /*c760*/  @!P4 IMAD.IADD R16, R16, 0x1, -R3.reuse ;  /* 0x000000011010c824 */ /* 0x100fe200078e0a03 */
[----:B------:R-:W-:Y:S01]  /*c770*/  ISETP.GE.AND P1, PT, R23, RZ, PT ;  /* 0x000000ff1700720c */ /* 0x000fe20003f26270 */
[----:B------:R-:W-:Y:S01]  /*c780*/  @!P2 IMAD.IADD R10, R10, 0x1, -R3 ;  /* 0x000000010a0aa824 */ /* 0x000fe200078e0a03 */
[C---:B------:R-:W-:Y:S02]  /*c790*/  ISETP.GT.U32.AND P5, PT, R3.reuse, R11, PT ;  /* 0x0000000b0300720c */ /* 0x040fe40003fa4070 */
[----:B------:R-:W-:Y:S02]  /*c7a0*/  IABS R23, R12 ;  /* 0x0000000c00177213 */ /* 0x000fe40000000000 */
[----:B------:R-:W-:-:S03]  /*c7b0*/  ISETP.GT.U32.AND P6, PT, R3, R14, PT ;  /* 0x0000000e0300720c */ /* 0x000fc60003fc4070 */
[----:B------:R-:W-:-:S04]  /*c7c0*/  IMAD.HI.U32 R28, R17, R23, RZ ;  /* 0x00000017111c7227 */ /* 0x000fc800078e00ff */
[----:B------:R-:W-:Y:S02]  /*c7d0*/  IMAD.MOV R28, RZ, RZ, -R28 ;  /* 0x000000ffff1c7224 */ /* 0x000fe400078e0a1c */
[--C-:B------:R-:W-:Y:S02]  /*c7e0*/  @!P0 IMAD.IADD R2, R2, 0x1, -R3.reuse ;  /* 0x0000000102028824 */ /* 0x100fe400078e0a03 */
[----:B------:R-:W-:Y:S01]  /*c7f0*/  @!P5 IMAD.IADD R11, R11, 0x1, -R3 ;  /* 0x000000010b0bd824 */ /* 0x000fe200078e0a03 */
[----:B------:R-:W-:Y:S01]  /*c800*/  ISETP.GE.AND P5, PT, R22, RZ, PT ;  /* 0x000000ff1600720c */ /* 0x000fe20003fa6270 */
[----:B------:R-:W-:Y:S01]  /*c810*/  @!P1 IMAD.MOV R5, RZ, RZ, -R5 ;  /* 0x000000ffff059224 */ /* 0x000fe200078e0a05 */
[----:B------:R-:W-:Y:S01]  /*c820*/  ISETP.GE.AND P0, PT, R19, RZ, PT ;  /* 0x000000ff1300720c */ /* 0x000fe20003f06270 */
[----:B------:R-:W-:Y:S02]  /*c830*/  VIADD R19, R12, 0x1e ;  /* 0x0000001e0c137836 */ /* 0x000fe40000000000 */
[----:B------:R-:W-:Y:S01]  /*c840*/  @!P6 IMAD.IADD R14, R14, 0x1, -R3 ;  /* 0x000000010e0ee824 */ /* 0x000fe200078e0a03 */
[----:B------:R-:W-:-:S02]  /*c850*/  ISETP.GE.AND P6, PT, R21, RZ, PT ;  /* 0x000000ff1500720c */ /* 0x000fc40003fc6270 */
[----:B------:R-:W-:Y:S02]  /*c860*/  IABS R21, R19 ;  /* 0x0000001300157213 */ /* 0x000fe40000000000 */
[----:B------:R-:W-:-:S03]  /*c870*/  ISETP.GT.U32.AND P4, PT, R3, R13, PT ;  /* 0x0000000d0300720c */ /* 0x000fc60003f84070 */
[----:B------:R-:W-:Y:S01]  /*c880*/  @!P5 IMAD.MOV R6, RZ, RZ, -R6 ;  /* 0x000000ffff06d224 */ /* 0x000fe200078e0a06 */
[----:B------:R-:W-:Y:S01]  /*c890*/  ISETP.GE.AND P5, PT, R15, RZ, PT ;  /* 0x000000ff0f00720c */ /* 0x000fe20003fa6270 */
[----:B------:R-:W-:-:S08]  /*c8a0*/  IMAD.MOV.U32 R15, RZ, RZ, R21 ;  /* 0x000000ffff0f7224 */ /* 0x000fd000078e0015 */
[----:B------:R-:W-:Y:S01]  /*c8b0*/  @!P4 IMAD.IADD R13, R13, 0x1, -R3 ;  /* 0x000000010d0dc824 */ /* 0x000fe200078e0a03 */
[----:B------:R-:W-:Y:S01]  /*c8c0*/  ISETP.GE.AND P4, PT, R20, RZ, PT ;  /* 0x000000ff1400720c */ /* 0x000fe20003f86270 */
[----:B------:R-:W-:Y:S02]  /*c8d0*/  VIADD R20, R12, 0x1c ;  /* 0x0000001c0c147836 */ /* 0x000fe40000000000 */
[----:B------:R-:W-:Y:S02]  /*c8e0*/  @!P0 IMAD.MOV R11, RZ, RZ, -R11 ;  /* 0x000000ffff0b8224 */ /* 0x000fe400078e0a0b */
[----:B------:R-:W-:Y:S01]  /*c8f0*/  @!P6 IMAD.MOV R10, RZ, RZ, -R10 ;  /* 0x000000ffff0ae224 */ /* 0x000fe200078e0a0a */
[----:B------:R-:W-:Y:S01]  /*c900*/  ISETP.GE.AND P0, PT, R20, RZ, PT ;  /* 0x000000ff1400720c */ /* 0x000fe20003f06270 */
[----:B------:R-:W-:-:S06]  /*c910*/  VIADD R29, R12, 0x24 ;  /* 0x000000240c1d7836 */ /* 0x000fcc0000000000 */
[----:B------:R-:W-:Y:S01]  /*c920*/  @!P4 IMAD.MOV R7, RZ, RZ, -R7 ;  /* 0x000000ffff07c224 */ /* 0x000fe200078e0a07 */
[----:B------:R-:W-:Y:S02]  /*c930*/  ISETP.GE.AND P4, PT, R29, RZ, PT ;  /* 0x000000ff1d00720c */ /* 0x000fe40003f86270 */
[----:B--2---:R-:W-:-:S05]  /*c940*/  IABS R18, R9 ;  /* 0x0000000900127213 */ /* 0x004fca0000000000 */
[----:B------:R-:W-:-:S04]  /*c950*/  IMAD.HI.U32 R4, R4, R18, RZ ;  /* 0x0000001204047227 */ /* 0x000fc800078e00ff */
[----:B------:R-:W-:Y:S02]  /*c960*/  IMAD.MOV R27, RZ, RZ, -R4 ;  /* 0x000000ffff1b7224 */ /* 0x000fe400078e0a04 */
[----:B------:R-:W-:-:S04]  /*c970*/  IMAD.MOV.U32 R4, RZ, RZ, R26 ;  /* 0x000000ffff047224 */ /* 0x000fc800078e001a */
[----:B------:R-:W-:-:S05]  /*c980*/  @!P3 IMAD.MOV R4, RZ, RZ, -R4 ;  /* 0x000000ffff04b224 */ /* 0x000fca00078e0a04 */
[----:B------:R-:W-:Y:S04]  /*c990*/  STL [R1+0xe1c], R4 ;  /* 0x000e1c0401007387 */ /* 0x000fe80000100800 */
[----:B------:R0:W-:Y:S01]  /*c9a0*/  STL [R1+0x14], R24 ;  /* 0x0000141801007387 */ /* 0x0001e20000100800 */
[----:B------:R-:W-:Y:S01]  /*c9b0*/  ISETP.GT.U32.AND P3, PT, R3, R16, PT ;  /* 0x000000100300720c */ /* 0x000fe20003f64070 */
[----:B0-----:R-:W-:-:S05]  /*c9c0*/  IMAD R24, R0, R27, R18 ;  /* 0x0000001b00187224 */ /* 0x001fca00078e0212 */
[----:B------:R-:W-:Y:S01]  /*c9d0*/  ISETP.GT.U32.AND P2, PT, R0, R24, PT ;  /* 0x000000180000720c */ /* 0x000fe20003f44070 */
[----:B------:R-:W-:-:S06]  /*c9e0*/  IMAD R18, R3, R28, R23 ;  /* 0x0000001c03127224 */ /* 0x000fcc00078e0217 */
[----:B------:R-:W-:Y:S01]  /*c9f0*/  @!P3 IMAD.IADD R16, R16, 0x1, -R3 ;  /* 0x000000011010b824 */ /* 0x000fe200078e0a03 */
[----:B------:R-:W-:-:S05]  /*ca00*/  ISETP.GT.U32.AND P3, PT, R3, R18, PT ;  /* 0x000000120300720c */ /* 0x000fca0003f64070 */
[----:B------:R-:W-:Y:S01]  /*ca10*/  @!P2 IMAD.IADD R24, R24, 0x1, -R0 ;  /* 0x000000011818a824 */ /* 0x000fe200078e0a00 */
[----:B------:R-:W-:-:S04]  /*ca20*/  ISETP.GT.U32.AND P2, PT, R3, R2, PT ;  /* 0x000000020300720c */ /* 0x000fc80003f44070 */
[----:B------:R-:W-:-:S03]  /*ca30*/  ISETP.GT.U32.AND P1, PT, R0, R24, PT ;  /* 0x000000180000720c */ /* 0x000fc60003f24070 */
[----:B------:R-:W-:-:S06]  /*ca40*/  @!P3 IMAD.IADD R18, R18, 0x1, -R3 ;  /* 0x000000011212b824 */ /* 0x000fcc00078e0a03 */
[----:B------:R-:W-:Y:S01]  /*ca50*/  @!P2 IMAD.IADD R2, R2, 0x1, -R3 ;  /* 0x000000010202a824 */ /* 0x000fe200078e0a03 */
[----:B------:R-:W-:-:S03]  /*ca60*/  ISETP.GE.AND P2, PT, R9, RZ, PT ;  /* 0x000000ff0900720c */ /* 0x000fc60003f46270 */
[----:B------:R-:W-:Y:S02]  /*ca70*/  @!P1 IMAD.IADD R24, R24, 0x1, -R0 ;  /* 0x0000000118189824 */ /* 0x000fe400078e0a00 */
[----:B------:R-:W-:Y:S01]  /*ca80*/  IMAD.HI.U32 R0, R17, R15, RZ ;  /* 0x0000000f11007227 */ /* 0x000fe200078e00ff */
[----:B------:R-:W-:-:S03]  /*ca90*/  ISETP.GT.U32.AND P3, PT, R3, R18, PT ;  /* 0x000000120300720c */ /* 0x000fc60003f64070 */
[----:B------:R-:W-:Y:S02]  /*caa0*/  IMAD.MOV R22, RZ, RZ, -R0 ;  /* 0x000000ffff167224 */ /* 0x000fe400078e0a00 */
[----:B------:R-:W-:-:S04]  /*cab0*/  IMAD.MOV.U32 R0, RZ, RZ, R24 ;  /* 0x000000ffff007224 */ /* 0x000fc800078e0018 */
[----:B------:R-:W-:Y:S01]  /*cac0*/  @!P2 IMAD.MOV R0, RZ, RZ, -R0 ;  /* 0x000000ffff00a224 */ /* 0x000fe200078e0a00 */
[----:B------:R-:W-:Y:S01]  /*cad0*/  ISETP.NE.AND P2, PT, R8, RZ, PT ;  /* 0x000000ff0800720c */ /* 0x000fe20003f45270 */
[----:B------:R-:W-:Y:S01]  /*cae0*/  STL [R1+0xee8], R16 ;  /* 0x000ee81001007387 */ /* 0x000fe20000100800 */
[----:B------:R-:W-:-:S03]  /*caf0*/  IABS R23, R20 ;  /* 0x0000001400177213 */ /* 0x000fc60000000000 */
[----:B------:R0:W-:Y:S01]  /*cb00*/  STL [R1+0xe20], R5 ;  /* 0x000e200501007387 */ /* 0x0001e20000100800 */
[----:B------:R-:W-:Y:S01]  /*cb10*/  @!P3 IMAD.IADD R18, R18, 0x1, -R3 ;  /* 0x000000011212b824 */ /* 0x000fe200078e0a03 */
[----:B------:R-:W-:Y:S01]  /*cb20*/  ISETP.GE.AND P3, PT, R19, RZ, PT ;  /* 0x000000ff1300720c */ /* 0x000fe20003f66270 */
[----:B------:R-:W-:Y:S02]  /*cb30*/  IMAD R19, R3, R22, R15 ;  /* 0x0000001603137224 */ /* 0x000fe400078e020f */
[----:B0-----:R-:W-:Y:S02]  /*cb40*/  VIADD R5, R12, 0x1a ;  /* 0x0000001a0c057836 */ /* 0x001fe40000000000 */
[----:B------:R-:W-:-:S03]  /*cb50*/  IMAD.HI.U32 R21, R17, R23, RZ ;  /* 0x0000001711157227 */ /* 0x000fc600078e00ff */
[----:B------:R-:W-:Y:S02]  /*cb60*/  IABS R15, R5 ;  /* 0x00000005000f7213 */ /* 0x000fe40000000000 */
[----:B------:R-:W-:Y:S01]  /*cb70*/  @!P2 LOP3.LUT R0, RZ, R8, RZ, 0x33, !PT ;  /* 0x00000008ff00a212 */ /* 0x000fe200078e33ff */
[----:B------:R-:W-:Y:S01]  /*cb80*/  IMAD.MOV R21, RZ, RZ, -R21 ;  /* 0x000000ffff157224 */ /* 0x000fe200078e0a15 */
[----:B------:R-:W-:Y:S01]  /*cb90*/  ISETP.GT.U32.AND P2, PT, R3, R19, PT ;  /* 0x000000130300720c */ /* 0x000fe20003f44070 */
[----:B------:R-:W-:Y:S02]  /*cba0*/  VIADD R4, R12, 0x18 ;  /* 0x000000180c047836 */ /* 0x000fe40000000000 */
[----:B------:R-:W-:Y:S01]  /*cbb0*/  IMAD.HI.U32 R26, R17, R15, RZ ;  /* 0x0000000f111a7227 */ /* 0x000fe200078e00ff */
[----:B------:R0:W-:Y:S03]  /*cbc0*/  STL [R1+0xe24], R6 ;  /* 0x000e240601007387 */ /* 0x0001e60000100800 */
[----:B------:R-:W-:Y:S01]  /*cbd0*/  IMAD R23, R3, R21, R23 ;  /* 0x0000001503177224 */ /* 0x000fe200078e0217 */
[----:B------:R-:W-:Y:S01]  /*cbe0*/  IABS R21, R4 ;  /* 0x0000000400157213 */ /* 0x000fe20000000000 */
[----:B------:R-:W-:-:S03]  /*cbf0*/  IMAD.MOV R26, RZ, RZ, -R26 ;  /* 0x000000ffff1a7224 */ /* 0x000fc600078e0a1a */
[C---:B------:R-:W-:Y:S01]  /*cc00*/  ISETP.GT.U32.AND P6, PT, R3.reuse, R23, PT ;  /* 0x000000170300720c */ /* 0x040fe20003fc4070 */
[----:B------:R-:W-:Y:S02]  /*cc10*/  IMAD R20, R3, R26, R15 ;  /* 0x0000001a03147224 */ /* 0x000fe400078e020f */
[----:B0-----:R-:W-:Y:S02]  /*cc20*/  VIADD R6, R12, 0x16 ;  /* 0x000000160c067836 */ /* 0x001fe40000000000 */
[----:B------:R-:W-:Y:S01]  /*cc30*/  IMAD.HI.U32 R27, R17, R21, RZ ;  /* 0x00000015111b7227 */ /* 0x000fe200078e00ff */
[----:B------:R0:W-:Y:S02]  /*cc40*/  STL [R1+0xee0], R2 ;  /* 0x000ee00201007387 */ /* 0x0001e40000100800 */
[----:B------:R-:W-:Y:S01]  /*cc50*/  IABS R22, R6 ;  /* 0x0000000600167213 */ /* 0x000fe20000000000 */
[----:B------:R-:W-:Y:S01]  /*cc60*/  @!P2 IMAD.IADD R19, R19, 0x1, -R3 ;  /* 0x000000011313a824 */ /* 0x000fe200078e0a03 */
[----:B------:R-:W-:Y:S01]  /*cc70*/  ISETP.GT.U32.AND P2, PT, R3, R20, PT ;  /* 0x000000140300720c */ /* 0x000fe20003f44070 */
[----:B------:R-:W-:Y:S01]  /*cc80*/  IMAD.MOV R27, RZ, RZ, -R27 ;  /* 0x000000ffff1b7224 */ /* 0x000fe200078e0a1b */
[----:B------:R-:W-:Y:S01]  /*cc90*/  STL [R1+0xe28], R7 ;  /* 0x000e280701007387 */ /* 0x000fe20000100800 */
[----:B------:R-:W-:-:S04]  /*cca0*/  IMAD.HI.U32 R25, R17, R22, RZ ;  /* 0x0000001611197227 */ /* 0x000fc800078e00ff */
[----:B0-----:R-:W-:Y:S01]  /*ccb0*/  VIADD R2, R12, 0x14 ;  /* 0x000000140c027836 */ /* 0x001fe20000000000 */
[----:B------:R-:W-:Y:S01]  /*ccc0*/  STL [R1+0xeec], R18 ;  /* 0x000eec1201007387 */ /* 0x000fe20000100800 */
[----:B------:R-:W-:-:S03]  /*ccd0*/  IMAD R21, R3, R27, R21 ;  /* 0x0000001b03157224 */ /* 0x000fc600078e0215 */
[----:B------:R-:W-:Y:S01]  /*cce0*/  STL [R1+0x6c], R6 ;  /* 0x00006c0601007387 */ /* 0x000fe20000100800 */
[----:B------:R-:W-:Y:S01]  /*ccf0*/  IABS R24, R2 ;  /* 0x0000000200187213 */ /* 0x000fe20000000000 */
[----:B------:R-:W-:Y:S02]  /*cd00*/  IMAD.MOV R25, RZ, RZ, -R25 ;  /* 0x000000ffff197224 */ /* 0x000fe400078e0a19 */
[----:B------:R0:W-:Y:S01]  /*cd10*/  STL [R1+0x68], R2 ;  /* 0x0000680201007387 */ /* 0x0001e20000100800 */
[--C-:B------:R-:W-:Y:S01]  /*cd20*/  @!P6 IMAD.IADD R23, R23, 0x1, -R3.reuse ;  /* 0x000000011717e824 */ /* 0x100fe200078e0a03 */
[C---:B------:R-:W-:Y:S01]  /*cd30*/  ISETP.GT.U32.AND P6, PT, R3.reuse, R21, PT ;  /* 0x000000150300720c */ /* 0x040fe20003fc4070 */
[----:B------:R-:W-:Y:S02]  /*cd40*/  IMAD R22, R3, R25, R22 ;  /* 0x0000001903167224 */ /* 0x000fe400078e0216 */
[----:B------:R-:W-:Y:S02]  /*cd50*/  @!P2 IMAD.IADD R20, R20, 0x1, -R3 ;  /* 0x000000011414a824 */ /* 0x000fe400078e0a03 */
[----:B0-----:R-:W-:-:S02]  /*cd60*/  VIADD R2, R12, 0x12 ;  /* 0x000000120c027836 */ /* 0x001fc40000000000 */
[----:B------:R-:W-:-:S03]  /*cd70*/  @!P5 IMAD.MOV R13, RZ, RZ, -R13 ;  /* 0x000000ffff0dd224 */ /* 0x000fc600078e0a0d */
[----:B------:R-:W-:Y:S01]  /*cd80*/  IABS R25, R2 ;  /* 0x0000000200197213 */ /* 0x000fe20000000000 */
[----:B------:R-:W-:Y:S01]  /*cd90*/  @!P4 IMAD.MOV R14, RZ, RZ, -R14 ;  /* 0x000000ffff0ec224 */ /* 0x000fe200078e0a0e */
[----:B------:R-:W-:Y:S01]  /*cda0*/  ISETP.GT.U32.AND P5, PT, R3, R23, PT ;  /* 0x000000170300720c */ /* 0x000fe20003fa4070 */
[----:B------:R-:W-:Y:S01]  /*cdb0*/  IMAD.HI.U32 R8, R17, R24, RZ ;  /* 0x0000001811087227 */ /* 0x000fe200078e00ff */
[----:B------:R-:W-:-:S03]  /*cdc0*/  ISETP.GT.U32.AND P4, PT, R3, R20, PT ;  /* 0x000000140300720c */ /* 0x000fc60003f84070 */
[----:B------:R-:W-:-:S04]  /*cdd0*/  IMAD.HI.U32 R15, R17, R25, RZ ;  /* 0x00000019110f7227 */ /* 0x000fc800078e00ff */
[----:B------:R-:W-:Y:S02]  /*cde0*/  IMAD.MOV R8, RZ, RZ, -R8 ;  /* 0x000000ffff087224 */ /* 0x000fe400078e0a08 */
[C---:B------:R-:W-:Y:S02]  /*cdf0*/  VIADD R9, R12.reuse, 0x22 ;  /* 0x000000220c097836 */ /* 0x040fe40000000000 */
[----:B------:R-:W-:Y:S02]  /*ce00*/  IMAD.MOV R15, RZ, RZ, -R15 ;  /* 0x000000ffff0f7224 */ /* 0x000fe400078e0a0f */
[----:B------:R-:W-:Y:S02]  /*ce10*/  @!P6 IMAD.IADD R21, R21, 0x1, -R3 ;  /* 0x000000011515e824 */ /* 0x000fe400078e0a03 */
[----:B------:R-:W-:Y:S01]  /*ce20*/  IMAD R24, R3, R8, R24 ;  /* 0x0000000803187224 */ /* 0x000fe200078e0218 */
[----:B------:R-:W-:Y:S01]  /*ce30*/  ISETP.GE.AND P1, PT, R9, RZ, PT ;  /* 0x000000ff0900720c */ /* 0x000fe20003f26270 */
[C---:B------:R-:W-:Y:S01]  /*ce40*/  IMAD R25, R3.reuse, R15, R25 ;  /* 0x0000000f03197224 */ /* 0x040fe200078e0219 */
[----:B------:R-:W-:Y:S01]  /*ce50*/  ISETP.GT.U32.AND P6, PT, R3, R21, PT ;  /* 0x000000150300720c */ /* 0x000fe20003fc4070 */
[----:B------:R-:W-:-:S02]  /*ce60*/  VIADD R9, R12, 0x10 ;  /* 0x000000100c097836 */ /* 0x000fc40000000000 */
[--C-:B------:R-:W-:Y:S01]  /*ce70*/  @!P5 IMAD.IADD R23, R23, 0x1, -R3.reuse ;  /* 0x000000011717d824 */ /* 0x100fe200078e0a03 */
[C---:B------:R-:W-:Y:S01]  /*ce80*/  ISETP.GT.U32.AND P5, PT, R3.reuse, R24, PT ;  /* 0x000000180300720c */ /* 0x040fe20003fa4070 */
[----:B------:R-:W-:Y:S01]  /*ce90*/  @!P4 IMAD.IADD R20, R20, 0x1, -R3 ;  /* 0x000000011414c824 */ /* 0x000fe200078e0a03 */
[----:B------:R-:W-:Y:S02]  /*cea0*/  ISETP.GT.U32.AND P4, PT, R3, R25, PT ;  /* 0x000000190300720c */ /* 0x000fe40003f84070 */
[----:B------:R-:W-:Y:S01]  /*ceb0*/  IABS R26, R9 ;  /* 0x00000009001a7213 */ /* 0x000fe20000000000 */
[----:B------:R-:W-:-:S04]  /*cec0*/  VIADD R7, R12, 0xa ;  /* 0x0000000a0c077836 */ /* 0x000fc80000000000 */
[----:B------:R-:W-:Y:S01]  /*ced0*/  IMAD.HI.U32 R29, R17, R26, RZ ;  /* 0x0000001a111d7227 */ /* 0x000fe200078e00ff */
[----:B------:R-:W-:Y:S03]  /*cee0*/  STL [R1+0xd8c], R0 ;  /* 0x000d8c0001007387 */ /* 0x000fe60000100800 */
[----:B------:R-:W-:Y:S01]  /*cef0*/  @!P6 IMAD.IADD R21, R21, 0x1, -R3 ;  /* 0x000000011515e824 */ /* 0x000fe200078e0a03 */
[----:B------:R-:W-:Y:S01]  /*cf00*/  ISETP.GE.AND P6, PT, R5, RZ, PT ;  /* 0x000000ff0500720c */ /* 0x000fe20003fc6270 */
[----:B------:R-:W-:Y:S01]  /*cf10*/  IMAD.MOV R29, RZ, RZ, -R29 ;  /* 0x000000ffff1d7224 */ /* 0x000fe200078e0a1d */
[----:B------:R0:W-:Y:S01]  /*cf20*/  STL [R1+0xe2c], R10 ;  /* 0x000e2c0a01007387 */ /* 0x0001e20000100800 */
[----:B------:R-:W-:Y:S02]  /*cf30*/  VIADD R5, R12, 0x8 ;  /* 0x000000080c057836 */ /* 0x000fe40000000000 */
[--C-:B------:R-:W-:Y:S01]  /*cf40*/  @!P5 IMAD.IADD R24, R24, 0x1, -R3.reuse ;  /* 0x000000011818d824 */ /* 0x100fe200078e0a03 */
[----:B------:R1:W-:Y:S01]  /*cf50*/  STL [R1+0xe30], R11 ;  /* 0x000e300b01007387 */ /* 0x0003e20000100800 */
[----:B------:R-:W-:Y:S01]  /*cf60*/  ISETP.GE.AND P5, PT, R4, RZ, PT ;  /* 0x000000ff0400720c */ /* 0x000fe20003fa6270 */
[----:B------:R-:W-:Y:S01]  /*cf70*/  @!P4 IMAD.IADD R25, R25, 0x1, -R3 ;  /* 0x000000011919c824 */ /* 0x000fe200078e0a03 */
[C---:B------:R-:W-:Y:S01]  /*cf80*/  ISETP.GE.AND P4, PT, R12.reuse, RZ, PT ;  /* 0x000000ff0c00720c */ /* 0x040fe20003f86270 */
[----:B------:R-:W-:-:S02]  /*cf90*/  VIADD R6, R12, 0x6 ;  /* 0x000000060c067836 */ /* 0x000fc40000000000 */
[C---:B0-----:R-:W-:Y:S02]  /*cfa0*/  VIADD R10, R12.reuse, 0xc ;  /* 0x0000000c0c0a7836 */ /* 0x041fe40000000000 */
[C---:B------:R-:W-:Y:S02]  /*cfb0*/  VIADD R0, R12.reuse, 0x4 ;  /* 0x000000040c007836 */ /* 0x040fe40000000000 */
[C---:B-1----:R-:W-:Y:S02]  /*cfc0*/  VIADD R11, R12.reuse, 0xe ;  /* 0x0000000e0c0b7836 */ /* 0x042fe40000000000 */
[----:B------:R-:W-:Y:S01]  /*cfd0*/  VIADD R4, R12, 0x2 ;  /* 0x000000020c047836 */ /* 0x000fe20000000000 */
[----:B------:R-:W-:Y:S01]  /*cfe0*/  IABS R12, R7 ;  /* 0x00000007000c7213 */ /* 0x000fe20000000000 */
[----:B------:R-:W-:Y:S01]  /*cff0*/  IMAD R26, R3, R29, R26 ;  /* 0x0000001d031a7224 */ /* 0x000fe200078e021a */
[----:B------:R-:W-:-:S03]  /*d000*/  IABS R29, R5 ;  /* 0x00000005001d7213 */ /* 0x000fc60000000000 */
[----:B------:R-:W-:-:S04]  /*d010*/  IMAD.HI.U32 R18, R17, R12, RZ ;  /* 0x0000000c11127227 */ /* 0x000fc800078e00ff */
[----:B------:R-:W-:Y:S01]  /*d020*/  IMAD.HI.U32 R16, R17, R29, RZ ;  /* 0x0000001d11107227 */ /* 0x000fe200078e00ff */
[----:B------:R-:W-:Y:S03]  /*d030*/  STL [R1+0xee4], R2 ;  /* 0x000ee40201007387 */ /* 0x000fe60000100800 */
[----:B------:R-:W-:Y:S02]  /*d040*/  IMAD.MOV R18, RZ, RZ, -R18 ;  /* 0x000000ffff127224 */ /* 0x000fe400078e0a12 */
[----:B------:R-:W-:Y:S01]  /*d050*/  IMAD.MOV R16, RZ, RZ, -R16 ;  /* 0x000000ffff107224 */ /* 0x000fe200078e0a10 */
[----:B------:R-:W-:Y:S01]  /*d060*/  STL [R1+0xe34], R13 ;  /* 0x000e340d01007387 */ /* 0x000fe20000100800 */
[C---:B------:R-:W-:Y:S02]  /*d070*/  IMAD R12, R3.reuse, R18, R12 ;  /* 0x00000012030c7224 */ /* 0x040fe400078e020c */
[----:B------:R-:W-:Y:S01]  /*d080*/  IMAD R29, R3, R16, R29 ;  /* 0x00000010031d7224 */ /* 0x000fe200078e021d */
[----:B------:R0:W-:Y:S04]  /*d090*/  STL [R1+0xe38], R14 ;  /* 0x000e380e01007387 */ /* 0x0001e80000100800 */
[----:B------:R-:W2:Y:S04]  /*d0a0*/  LDL.LU R18, [R1+0xeec] ;  /* 0x000eec0001127983 */ /* 0x000ea80000300800 */
[----:B------:R-:W3:Y:S01]  /*d0b0*/  LDL.LU R16, [R1+0xee8] ;  /* 0x000ee80001107983 */ /* 0x000ee20000300800 */
[----:B------:R-:W-:-:S02]  /*d0c0*/  IABS R8, R10 ;  /* 0x0000000a00087213 */ /* 0x000fc40000000000 */
[----:B------:R-:W-:-:S03]  /*d0d0*/  IABS R28, R11 ;  /* 0x0000000b001c7213 */ /* 0x000fc60000000000 */
[----:B------:R-:W-:-:S04]  /*d0e0*/  IMAD.HI.U32 R27, R17, R8, RZ ;  /* 0x00000008111b7227 */ /* 0x000fc800078e00ff */
[----:B------:R-:W-:Y:S01]  /*d0f0*/  IMAD.HI.U32 R15, R17, R28, RZ ;  /* 0x0000001c110f7227 */ /* 0x000fe200078e00ff */
[----:B------:R-:W-:-:S03]  /*d100*/  ISETP.GT.U32.AND P2, PT, R3, R19, PT ;  /* 0x000000130300720c */ /* 0x000fc60003f44070 */
[----:B------:R-:W-:Y:S02]  /*d110*/  IMAD.MOV R27, RZ, RZ, -R27 ;  /* 0x000000ffff1b7224 */ /* 0x000fe400078e0a1b */
[----:B------:R-:W-:Y:S02]  /*d120*/  IMAD.MOV R15, RZ, RZ, -R15 ;  /* 0x000000ffff0f7224 */ /* 0x000fe400078e0a0f */
[C---:B------:R-:W-:Y:S01]  /*d130*/  IMAD R8, R3.reuse, R27, R8 ;  /* 0x0000001b03087224 */ /* 0x040fe200078e0208 */
[----:B------:R-:W-:Y:S01]  /*d140*/  IABS R27, R6 ;  /* 0x00000006001b7213 */ /* 0x000fe20000000000 */
[----:B------:R-:W-:Y:S01]  /*d150*/  IMAD R28, R3, R15, R28 ;  /* 0x0000000f031c7224 */ /* 0x000fe200078e021c */
[----:B------:R-:W-:-:S03]  /*d160*/  IABS R15, R0 ;  /* 0x00000000000f7213 */ /* 0x000fc60000000000 */
[----:B0-----:R-:W-:Y:S01]  /*d170*/  IMAD.HI.U32 R14, R17, R27, RZ ;  /* 0x0000001b110e7227 */ /* 0x001fe200078e00ff */
[----:B------:R-:W-:-:S03]  /*d180*/  IABS R2, R4 ;  /* 0x0000000400027213 */ /* 0x000fc60000000000 */
[----:B------:R-:W-:-:S04]  /*d190*/  IMAD.HI.U32 R13, R17, R15, RZ ;  /* 0x0000000f110d7227 */ /* 0x000fc800078e00ff */
[----:B------:R-:W-:Y:S02]  /*d1a0*/  IMAD.MOV R14, RZ, RZ, -R14 ;  /* 0x000000ffff0e7224 */ /* 0x000fe400078e0a0e */
[----:B------:R-:W-:Y:S02]  /*d1b0*/  @!P2 IMAD.IADD R19, R19, 0x1, -R3 ;  /* 0x000000011313a824 */ /* 0x000fe400078e0a03 */
[----:B------:R-:W-:Y:S02]  /*d1c0*/  IMAD.MOV R13, RZ, RZ, -R13 ;  /* 0x000000ffff0d7224 */ /* 0x000fe400078e0a0d */
[----:B------:R-:W-:-:S04]  /*d1d0*/  IMAD.HI.U32 R17, R17, R2, RZ ;  /* 0x0000000211117227 */ /* 0x000fc800078e00ff */
[C---:B------:R-:W-:Y:S02]  /*d1e0*/  IMAD R27, R3.reuse, R14, R27 ;  /* 0x0000000e031b7224 */ /* 0x040fe400078e021b */
[----:B------:R-:W-:Y:S01]  /*d1f0*/  @!P3 IMAD.MOV R19, RZ, RZ, -R19 ;  /* 0x000000ffff13b224 */ /* 0x000fe200078e0a13 */
[----:B------:R-:W4:Y:S01]  /*d200*/  LDL.LU R14, [R1+0x6c] ;  /* 0x00006c00010e7983 */ /* 0x000f220000300800 */
[----:B------:R-:W-:Y:S02]  /*d210*/  IMAD R15, R3, R13, R15 ;  /* 0x0000000d030f7224 */ /* 0x000fe400078e020f */
[----:B------:R-:W-:Y:S01]  /*d220*/  @!P0 IMAD.MOV R23, RZ, RZ, -R23 ;  /* 0x000000ffff178224 */ /* 0x000fe200078e0a17 */
[----:B------:R-:W5:Y:S01]  /*d230*/  LDL.LU R13, [R1+0x68] ;  /* 0x00006800010d7983 */ /* 0x000f620000300800 */
[----:B------:R-:W-:Y:S02]  /*d240*/  @!P6 IMAD.MOV R20, RZ, RZ, -R20 ;  /* 0x000000ffff14e224 */ /* 0x000fe400078e0a14 */
[----:B------:R-:W-:-:S04]  /*d250*/  IMAD.MOV R17, RZ, RZ, -R17 ;  /* 0x000000ffff117224 */ /* 0x000fc800078e0a11 */
[----:B------:R-:W-:Y:S02]  /*d260*/  IMAD R17, R3, R17, R2 ;  /* 0x0000001103117224 */ /* 0x000fe400078e0202 */
[----:B--2---:R-:W-:Y:S02]  /*d270*/  @!P4 IMAD.MOV R18, RZ, RZ, -R18 ;  /* 0x000000ffff12c224 */ /* 0x004fe400078e0a12 */
[----:B---3--:R-:W-:-:S05]  /*d280*/  @!P1 IMAD.MOV R16, RZ, RZ, -R16 ;  /* 0x000000ffff109224 */ /* 0x008fca00078e0a10 */
[----:B------:R-:W-:Y:S04]  /*d290*/  STL [R1+0xe3c], R16 ;  /* 0x000e3c1001007387 */ /* 0x000fe80000100800 */
[----:B------:R-:W-:Y:S04]  /*d2a0*/  STL [R1+0xe40], R18 ;  /* 0x000e401201007387 */ /* 0x000fe80000100800 */
[----:B------:R-:W-:Y:S04]  /*d2b0*/  STL [R1+0xe44], R19 ;  /* 0x000e441301007387 */ /* 0x000fe80000100800 */
[----:B------:R0:W-:Y:S04]  /*d2c0*/  STL [R1+0xe48], R23 ;  /* 0x000e481701007387 */ /* 0x0001e80000100800 */
[----:B------:R-:W-:Y:S04]  /*d2d0*/  STL [R1+0xe4c], R20 ;  /* 0x000e4c1401007387 */ /* 0x000fe80000100800 */
[----:B------:R-:W2:Y:S01]  /*d2e0*/  LDL.LU R2, [R1+0xee4] ;  /* 0x000ee40001027983 */ /* 0x000ea20000300800 */
[----:B------:R-:W-:-:S13]  /*d2f0*/  ISETP.GT.U32.AND P2, PT, R3, R22, PT ;  /* 0x000000160300720c */ /* 0x000fda0003f44070 */
[----:B------:R-:W-:-:S05]  /*d300*/  @!P2 IMAD.IADD R22, R22, 0x1, -R3 ;  /* 0x000000011616a824 */ /* 0x000fca00078e0a03 */
[C---:B------:R-:W-:Y:S01]  /*d310*/  ISETP.GT.U32.AND P1, PT, R3.reuse, R22, PT ;  /* 0x000000160300720c */ /* 0x040fe20003f24070 */
[----:B------:R-:W-:Y:S01]  /*d320*/  @!P5 IMAD.MOV R21, RZ, RZ, -R21 ;  /* 0x000000ffff15d224 */ /* 0x000fe200078e0a15 */
[----:B------:R-:W-:-:S11]  /*d330*/  ISETP.GT.U32.AND P5, PT, R3, R12, PT ;  /* 0x0000000c0300720c */ /* 0x000fd60003fa4070 */
[--C-:B------:R-:W-:Y:S01]  /*d340*/  @!P1 IMAD.IADD R22, R22, 0x1, -R3.reuse ;  /* 0x0000000116169824 */ /* 0x100fe200078e0a03 */
[----:B------:R-:W-:Y:S01]  /*d350*/  ISETP.GT.U32.AND P1, PT, R3, R29, PT ;  /* 0x0000001d0300720c */ /* 0x000fe20003f24070 */
[--C-:B------:R-:W-:Y:S01]  /*d360*/  @!P5 IMAD.IADD R12, R12, 0x1, -R3.reuse ;  /* 0x000000010c0cd824 */ /* 0x100fe200078e0a03 */
[----:B------:R-:W-:Y:S11]  /*d370*/  STL [R1+0xe50], R21 ;  /* 0x000e501501007387 */ /* 0x000ff60000100800 */
[----:B------:R-:W-:Y:S01]  /*d380*/  @!P1 IMAD.IADD R29, R29, 0x1, -R3 ;  /* 0x000000011d1d9824 */ /* 0x000fe200078e0a03 */
[----:B------:R-:W-:-:S02]  /*d390*/  ISETP.GE.AND P1, PT, R9, RZ, PT ;  /* 0x000000ff0900720c */ /* 0x000fc40003f26270 */
[----:B------:R-:W-:-:S13]  /*d3a0*/  ISETP.GT.U32.AND P2, PT, R3, R26, PT ;  /* 0x0000001a0300720c */ /* 0x000fda0003f44070 */
[--C-:B------:R-:W-:Y:S01]  /*d3b0*/  @!P2 IMAD.IADD R26, R26, 0x1, -R3.reuse ;  /* 0x000000011a1aa824 */ /* 0x100fe200078e0a03 */
[C---:B------:R-:W-:Y:S02]  /*d3c0*/  ISETP.GT.U32.AND P2, PT, R3.reuse, R28, PT ;  /* 0x0000001c0300720c */ /* 0x040fe40003f44070 */
[----:B--2---:R-:W-:Y:S02]  /*d3d0*/  ISETP.GE.AND P5, PT, R2, RZ, PT ;  /* 0x000000ff0200720c */ /* 0x004fe40003fa6270 */
[----:B------:R-:W2:Y:S04]  /*d3e0*/  LDL.LU R2, [R1+0xee0] ;  /* 0x000ee00001027983 */ /* 0x000ea80000300800 */
[----:B------:R-:W3:Y:S05]  /*d3f0*/  LDL.LU R9, [R1+0xedc] ;  /* 0x000edc0001097983 */ /* 0x000eea0000300800 */
[----:B------:R-:W-:Y:S01]  /*d400*/  @!P2 IMAD.IADD R28, R28, 0x1, -R3 ;  /* 0x000000011c1ca824 */ /* 0x000fe200078e0a03 */
[----:B------:R-:W-:-:S02]  /*d410*/  ISETP.GT.U32.AND P2, PT, R3, R8, PT ;  /* 0x000000080300720c */ /* 0x000fc40003f44070 */
[C---:B------:R-:W-:Y:S02]  /*d420*/  ISETP.GT.U32.AND P0, PT, R3.reuse, R26, PT ;  /* 0x0000001a0300720c */ /* 0x040fe40003f04070 */
[----:B------:R-:W-:-:S09]  /*d430*/  ISETP.GT.U32.AND P3, PT, R3, R25, PT ;  /* 0x000000190300720c */ /* 0x000fd20003f64070 */
[--C-:B------:R-:W-:Y:S01]  /*d440*/  @!P2 IMAD.IADD R8, R8, 0x1, -R3.reuse ;  /* 0x000000010808a824 */ /* 0x100fe200078e0a03 */
[C---:B------:R-:W-:Y:S01]  /*d450*/  ISETP.GT.U32.AND P2, PT, R3.reuse, R24, PT ;  /* 0x000000180300720c */ /* 0x040fe20003f44070 */
[--C-:B------:R-:W-:Y:S01]  /*d460*/  @!P0 IMAD.IADD R26, R26, 0x1, -R3.reuse ;  /* 0x000000011a1a8824 */ /* 0x100fe200078e0a03 */
[C---:B------:R-:W-:Y:S02]  /*d470*/  ISETP.GT.U32.AND P0, PT, R3.reuse, R17, PT ;  /* 0x000000110300720c */ /* 0x040fe40003f04070 */
[C---:B------:R-:W-:Y:S02]  /*d480*/  ISETP.GT.U32.AND P4, PT, R3.reuse, R28, PT ;  /* 0x0000001c0300720c */ /* 0x040fe40003f84070 */
[----:B------:R-:W-:Y:S01]  /*d490*/  ISETP.GT.U32.AND P6, PT, R3, R8, PT ;  /* 0x000000080300720c */ /* 0x000fe20003fc4070 */
[----:B------:R-:W-:-:S06]  /*d4a0*/  @!P3 IMAD.IADD R25, R25, 0x1, -R3 ;  /* 0x000000011919b824 */ /* 0x000fcc00078e0a03 */
[--C-:B------:R-:W-:Y:S01]  /*d4b0*/  @!P2 IMAD.IADD R24, R24, 0x1, -R3.reuse ;  /* 0x000000011818a824 */ /* 0x100fe200078e0a03 */
[----:B------:R-:W-:Y:S01]  /*d4c0*/  ISETP.GT.U32.AND P2, PT, R3, R27, PT ;  /* 0x0000001b0300720c */ /* 0x000fe20003f44070 */
[--C-:B------:R-:W-:Y:S01]  /*d4d0*/  @!P0 IMAD.IADD R17, R17, 0x1, -R3.reuse ;  /* 0x0000000111118824 */ /* 0x100fe200078e0a03 */
[C---:B------:R-:W-:Y:S02]  /*d4e0*/  ISETP.GT.U32.AND P0, PT, R3.reuse, R12, PT ;  /* 0x0000000c0300720c */ /* 0x040fe40003f04070 */
[----:B------:R-:W-:Y:S01]  /*d4f0*/  ISETP.GT.U32.AND P3, PT, R3, R15, PT ;  /* 0x0000000f0300720c */ /* 0x000fe20003f64070 */
[--C-:B------:R-:W-:Y:S01]  /*d500*/  @!P4 IMAD.IADD R28, R28, 0x1, -R3.reuse ;  /* 0x000000011c1cc824 */ /* 0x100fe200078e0a03 */
[----:B----4-:R-:W-:Y:S01]  /*d510*/  ISETP.GE.AND P4, PT, R14, RZ, PT ;  /* 0x000000ff0e00720c */ /* 0x010fe20003f86270 */
[----:B------:R-:W-:Y:S01]  /*d520*/  @!P6 IMAD.IADD R8, R8, 0x1, -R3 ;  /* 0x000000010808e824 */ /* 0x000fe200078e0a03 */
[----:B-----5:R-:W-:-:S05]  /*d530*/  ISETP.GE.AND P6, PT, R13, RZ, PT ;  /* 0x000000ff0d00720c */ /* 0x020fca0003fc6270 */
[--C-:B------:R-:W-:Y:S01]  /*d540*/  @!P2 IMAD.IADD R27, R27, 0x1, -R3.reuse ;  /* 0x000000011b1ba824 */ /* 0x100fe200078e0a03 */
[----:B------:R-:W-:Y:S01]  /*d550*/  ISETP.GE.AND P2, PT, R11, RZ, PT ;  /* 0x000000ff0b00720c */ /* 0x000fe20003f46270 */
[--C-:B------:R-:W-:Y:S01]  /*d560*/  @!P0 IMAD.IADD R12, R12, 0x1, -R3.reuse ;  /* 0x000000010c0c8824 */ /* 0x100fe200078e0a03 */
[----:B------:R-:W-:Y:S01]  /*d570*/  ISETP.GE.AND P0, PT, R5, RZ, PT ;  /* 0x000000ff0500720c */ /* 0x000fe20003f06270 */
[----:B------:R-:W-:Y:S01]  /*d580*/  @!P3 IMAD.IADD R15, R15, 0x1, -R3 ;  /* 0x000000010f0fb824 */ /* 0x000fe200078e0a03 */
[----:B------:R-:W1:Y:S01]  /*d590*/  S2R R5, SR_TID.X ;  /* 0x0000000000057919 */ /* 0x000e620000002100 */
[----:B------:R-:W-:Y:S01]  /*d5a0*/  ISETP.GE.AND P3, PT, R10, RZ, PT ;  /* 0x000000ff0a00720c */ /* 0x000fe20003f66270 */
[----:B------:R-:W-:Y:S02]  /*d5b0*/  @!P4 IMAD.MOV R22, RZ, RZ, -R22 ;  /* 0x000000ffff16c224 */ /* 0x000fe400078e0a16 */
[----:B------:R-:W-:Y:S02]  /*d5c0*/  @!P6 IMAD.MOV R24, RZ, RZ, -R24 ;  /* 0x000000ffff18e224 */ /* 0x000fe400078e0a18 */
[----:B------:R-:W-:-:S02]  /*d5d0*/  @!P5 IMAD.MOV R25, RZ, RZ, -R25 ;  /* 0x000000ffff19d224 */ /* 0x000fc400078e0a19 */
[----:B------:R-:W-:Y:S01]  /*d5e0*/  @!P1 IMAD.MOV R26, RZ, RZ, -R26 ;  /* 0x000000ffff1a9224 */ /* 0x000fe200078e0a1a */
[----:B------:R-:W-:Y:S01]  /*d5f0*/  STL [R1+0xe54], R22 ;  /* 0x000e541601007387 */ /* 0x000fe20000100800 */
[----:B------:R-:W-:-:S03]  /*d600*/  @!P2 IMAD.MOV R28, RZ, RZ, -R28 ;  /* 0x000000ffff1ca224 */ /* 0x000fc600078e0a1c */
[----:B------:R-:W-:Y:S01]  /*d610*/  STL [R1+0xe58], R24 ;  /* 0x000e581801007387 */ /* 0x000fe20000100800 */
[----:B------:R-:W-:-:S03]  /*d620*/  @!P3 IMAD.MOV R8, RZ, RZ, -R8 ;  /* 0x000000ffff08b224 */ /* 0x000fc600078e0a08 */
[----:B------:R-:W-:Y:S01]  /*d630*/  STL [R1+0xe5c], R25 ;  /* 0x000e5c1901007387 */ /* 0x000fe20000100800 */
[----:B------:R-:W-:-:S03]  /*d640*/  ISETP.GT.U32.AND P5, PT, R3, R27, PT ;  /* 0x0000001b0300720c */ /* 0x000fc60003fa4070 */
[----:B------:R-:W-:Y:S04]  /*d650*/  STL [R1+0xe60], R26 ;  /* 0x000e601a01007387 */ /* 0x000fe80000100800 */
[----:B------:R-:W-:Y:S01]  /*d660*/  STL [R1+0xe64], R28 ;  /* 0x000e641c01007387 */ /* 0x000fe20000100800 */
[----:B------:R-:W-:-:S05]  /*d670*/  ISETP.GT.U32.AND P4, PT, R3, R29, PT ;  /* 0x0000001d0300720c */ /* 0x000fca0003f84070 */
[----:B------:R-:W-:Y:S01]  /*d680*/  @!P5 IMAD.IADD R27, R27, 0x1, -R3 ;  /* 0x000000011b1bd824 */ /* 0x000fe200078e0a03 */
[----:B------:R-:W-:Y:S02]  /*d690*/  ISETP.GE.AND P5, PT, R0, RZ, PT ;  /* 0x000000ff0000720c */ /* 0x000fe40003fa6270 */
[----:B-1----:R-:W-:Y:S02]  /*d6a0*/  LOP3.LUT R0, R5, 0x7f, RZ, 0xc0, !PT ;  /* 0x0000007f05007812 */ /* 0x002fe400078ec0ff */
[----:B------:R-:W-:-:S03]  /*d6b0*/  ISETP.GE.AND P3, PT, R7, RZ, PT ;  /* 0x000000ff0700720c */ /* 0x000fc60003f66270 */
[--C-:B------:R-:W-:Y:S01]  /*d6c0*/  @!P4 IMAD.IADD R29, R29, 0x1, -R3.reuse ;  /* 0x000000011d1dc824 */ /* 0x100fe200078e0a03 */
[----:B------:R-:W-:Y:S02]  /*d6d0*/  ISETP.GE.AND P4, PT, R6, RZ, PT ;  /* 0x000000ff0600720c */ /* 0x000fe40003f86270 */
[----:B---3--:R-:W-:Y:S02]  /*d6e0*/  ISETP.GE.AND P2, PT, R9, RZ, PT ;  /* 0x000000ff0900720c */ /* 0x008fe40003f46270 */
[----:B------:R-:W3:Y:S04]  /*d6f0*/  LDL.LU R9, [R1+0xed8] ;  /* 0x000ed80001097983 */ /* 0x000ee80000300800 */
[----:B------:R1:W-:Y:S04]  /*d700*/  STL [R1+0xe68], R8 ;  /* 0x000e680801007387 */ /* 0x0003e80000100800 */
[----:B0-----:R-:W4:Y:S04]  /*d710*/  LDL.LU R23, [R1+0x18] ;  /* 0x0000180001177983 */ /* 0x001f280000300800 */
[----:B------:R-:W5:Y:S04]  /*d720*/  LDL.LU R19, [R1+0x28] ;  /* 0x0000280001137983 */ /* 0x000f680000300800 */
[----:B------:R-:W5:Y:S04]  /*d730*/  LDL.LU R18, [R1+0x30] ;  /* 0x0000300001127983 */ /* 0x000f680000300800 */
[----:B------:R-:W5:Y:S04]  /*d740*/  LDL.LU R16, [R1+0x3c] ;  /* 0x00003c0001107983 */ /* 0x000f680000300800 */
[----:B------:R-:W5:Y:S04]  /*d750*/  LDL.LU R14, [R1+0x44] ;  /* 0x00004400010e7983 */ /* 0x000f680000300800 */
[----:B------:R-:W5:Y:S04]  /*d760*/  LDL.LU R13, [R1+0x78] ;  /* 0x00007800010d7983 */ /* 0x000f680000300800 */
[----:B------:R-:W5:Y:S01]  /*d770*/  LDL.LU R11, [R1+0x7c] ;  /* 0x00007c00010b7983 */ /* 0x000f620000300800 */
[----:B-1----:R-:W-:Y:S01]  /*d780*/  IMAD R8, R0, UR4, RZ ;  /* 0x0000000400087c24 */ /* 0x002fe2000f8e02ff */
[C---:B------:R-:W-:Y:S01]  /*d790*/  ISETP.GT.U32.AND P1, PT, R3.reuse, R15, PT ;  /* 0x0000000f0300720c */ /* 0x040fe20003f24070 */
[----:B------:R-:W-:Y:S01]  /*d7a0*/  ULDC.64 UR4, c[0x0][0x218] ;  /* 0x0000860000047ab9 */ /* 0x000fe20000000a00 */
[----:B------:R-:W5:Y:S04]  /*d7b0*/  LDL.LU R10, [R1+0x84] ;  /* 0x00008400010a7983 */ /* 0x000f680000300800 */
[----:B------:R-:W5:Y:S04]  /*d7c0*/  LDL.LU R0, [R1+0x8c] ;  /* 0x00008c0001007983 */ /* 0x000f680000300800 */
[----:B------:R-:W5:Y:S04]  /*d7d0*/  LDL.LU R7, [R1+0x354] ;  /* 0x0003540001077983 */ /* 0x000f680000300800 */
[----:B------:R-:W5:Y:S01]  /*d7e0*/  LDL.LU R6, [R1+0x3d4] ;  /* 0x0003d40001067983 */ /* 0x000f620000300800 */
[----:B------:R-:W-:Y:S01]  /*d7f0*/  ISETP.GT.U32.AND P6, PT, R3, R17, PT ;  /* 0x000000110300720c */ /* 0x000fe20003fc4070 */
[----:B------:R-:W-:Y:S01]  /*d800*/  @!P1 IMAD.IADD R15, R15, 0x1, -R3 ;  /* 0x000000010f0f9824 */ /* 0x000fe200078e0a03 */
[----:B------:R-:W-:Y:S01]  /*d810*/  ISETP.GE.AND P1, PT, R4, RZ, PT ;  /* 0x000000ff0400720c */ /* 0x000fe20003f26270 */
[----:B------:R-:W-:Y:S01]  /*d820*/  @!P3 IMAD.MOV R12, RZ, RZ, -R12 ;  /* 0x000000ffff0cb224 */ /* 0x000fe200078e0a0c */
[----:B------:R-:W5:Y:S01]  /*d830*/  LDL.LU R5, [R1+0x3d8] ;  /* 0x0003d80001057983 */ /* 0x000f620000300800 */
[----:B------:R-:W-:-:S02]  /*d840*/  @!P0 IMAD.MOV R29, RZ, RZ, -R29 ;  /* 0x000000ffff1d8224 */ /* 0x000fc400078e0a1d */
[----:B------:R-:W-:Y:S01]  /*d850*/  @!P4 IMAD.MOV R27, RZ, RZ, -R27 ;  /* 0x000000ffff1bc224 */ /* 0x000fe200078e0a1b */
[----:B------:R-:W5:Y:S01]  /*d860*/  LDL.LU R4, [R1+0x358] ;  /* 0x0003580001047983 */ /* 0x000f620000300800 */
[----:B------:R-:W-:-:S04]  /*d870*/  @!P5 IMAD.MOV R15, RZ, RZ, -R15 ;  /* 0x000000ffff0fd224 */ /* 0x000fc800078e0a0f */
[----:B------:R-:W-:Y:S01]  /*d880*/  @!P6 IMAD.IADD R17, R17, 0x1, -R3 ;  /* 0x000000011111e824 */ /* 0x000fe200078e0a03 */
[----:B------:R-:W-:Y:S01]  /*d890*/  IADD3 R3, P6, R8, UR4, RZ ;  /* 0x0000000408037c10 */ /* 0x000fe2000ffde0ff */
[----:B------:R-:W-:Y:S01]  /*d8a0*/  STL [R1+0xe6c], R12 ;  /* 0x000e6c0c01007387 */ /* 0x000fe20000100800 */
[----:B--2---:R-:W-:Y:S01]  /*d8b0*/  @!P2 IMAD.MOV R2, RZ, RZ, -R2 ;  /* 0x000000ffff02a224 */ /* 0x004fe200078e0a02 */
[----:B------:R-:W-:Y:S01]  /*d8c0*/  ULDC UR4, c[0x0][0x23c] ;  /* 0x00008f0000047ab9 */ /* 0x000fe20000000800 */
[----:B------:R-:W-:Y:S01]  /*d8d0*/  @!P1 IMAD.MOV R17, RZ, RZ, -R17 ;  /* 0x000000ffff119224 */ /* 0x000fe200078e0a11 */
[----:B------:R-:W-:Y:S04]  /*d8e0*/  STL [R1+0xd84], R3 ;  /* 0x000d840301007387 */ /* 0x000fe80000100800 */
[----:B------:R-:W-:Y:S04]  /*d8f0*/  STL [R1+0xe70], R29 ;  /* 0x000e701d01007387 */ /* 0x000fe80000100800 */
[----:B------:R-:W-:Y:S04]  /*d900*/  STL [R1+0xe74], R27 ;  /* 0x000e741b01007387 */ /* 0x000fe80000100800 */
[----:B------:R-:W-:Y:S04]  /*d910*/  STL [R1+0xe78], R15 ;  /* 0x000e780f01007387 */ /* 0x000fe80000100800 */
[----:B------:R-:W-:Y:S04]  /*d920*/  STL [R1+0xe7c], R17 ;  /* 0x000e7c1101007387 */ /* 0x000fe80000100800 */
[----:B------:R5:W-:Y:S01]  /*d930*/  STL [R1+0xe80], R2 ;  /* 0x000e800201007387 */ /* 0x000be20000100800 */
[----:B---3--:R-:W-:-:S02]  /*d940*/  ISETP.NE.AND P3, PT, R9, RZ, PT ;  /* 0x000000ff0900720c */ /* 0x008fc40003f65270 */
[----:B------:R-:W-:-:S04]  /*d950*/  LOP3.LUT R9, RZ, R9, RZ, 0x33, !PT ;  /* 0x00000009ff097212 */ /* 0x000fc800078e33ff */
[C---:B----4-:R-:W-:Y:S02]  /*d960*/  SEL R8, R9.reuse, R23, !P3 ;  /* 0x0000001709087207 */ /* 0x050fe40005800000 */
[----:B-----5:R-:W-:-:S03]  /*d970*/  SEL R2, R9, R19, !P3 ;  /* 0x0000001309027207 */ /* 0x020fc60005800000 */
[----:B------:R0:W-:Y:S01]  /*d980*/  STL [R1+0x8], R8 ;  /* 0x0000080801007387 */ /* 0x0001e20000100800 */
[----:B------:R-:W-:-:S03]  /*d990*/  SEL R3, R9, R18, !P3 ;  /* 0x0000001209037207 */ /* 0x000fc60005800000 */
[----:B------:R1:W-:Y:S01]  /*d9a0*/  STL [R1+0x10], R2 ;  /* 0x0000100201007387 */ /* 0x0003e20000100800 */
[----:B0-----:R-:W-:-:S03]  /*d9b0*/  SEL R8, R9, R16, !P3 ;  /* 0x0000001009087207 */ /* 0x001fc60005800000 */
[----:B------:R0:W-:Y:S01]  /*d9c0*/  STL [R1+0x18], R3 ;  /* 0x0000180301007387 */ /* 0x0001e20000100800 */
[----:B-1----:R-:W-:-:S03]  /*d9d0*/  SEL R2, R9, R14, !P3 ;  /* 0x0000000e09027207 */ /* 0x002fc60005800000 */
[----:B------:R1:W-:Y:S04]  /*d9e0*/  STL [R1+0x20], R8 ;  /* 0x0000200801007387 */ /* 0x0003e80000100800 */
[----:B------:R2:W-:Y:S01]  /*d9f0*/  STL [R1+0x28], R2 ;  /* 0x0000280201007387 */ /* 0x0005e20000100800 */
[C---:B0-----:R-:W-:Y:S02]  /*da00*/  SEL R3, R9.reuse, R13, !P3 ;  /* 0x0000000d09037207 */ /* 0x041fe40005800000 */
[----:B-1----:R-:W-:-:S03]  /*da10*/  SEL R8, R9, R11, !P3 ;  /* 0x0000000b09087207 */ /* 0x002fc60005800000 */
[----:B------:R0:W-:Y:S01]  /*da20*/  STL [R1+0x34], R3 ;  /* 0x0000340301007387 */ /* 0x0001e20000100800 */
[----:B--2---:R-:W-:-:S03]  /*da30*/  SEL R2, R9, R10, !P3 ;  /* 0x0000000a09027207 */ /* 0x004fc60005800000 */
[----:B------:R-:W-:Y:S04]  /*da40*/  STL [R1+0x44], R8 ;  /* 0x0000440801007387 */ /* 0x000fe80000100800 */
[----:B------:R1:W-:Y:S01]  /*da50*/  STL [R1+0x4c], R2 ;  /* 0x00004c0201007387 */ /* 0x0003e20000100800 */
[C---:B0-----:R-:W-:Y:S02]  /*da60*/  SEL R3, R9.reuse, R0, !P3 ;  /* 0x0000000009037207 */ /* 0x041fe40005800000 */
[----:B------:R-:W-:-:S03]  /*da70*/  SEL R0, R9, R7, !P3 ;  /* 0x0000000709007207 */ /* 0x000fc60005800000 */
[----:B------:R-:W-:Y:S01]  /*da80*/  STL [R1+0x54], R3 ;  /* 0x0000540301007387 */ /* 0x000fe20000100800 */
[----:B-1----:R-:W-:-:S03]  /*da90*/  SEL R2, R9, R6, !P3 ;  /* 0x0000000609027207 */ /* 0x002fc60005800000 */
[----:B------:R-:W-:Y:S04]  /*daa0*/  STL [R1+0x5c], R0 ;  /* 0x00005c0001007387 */ /* 0x000fe80000100800 */
[----:B------:R0:W-:Y:S04]  /*dab0*/  STL [R1+0x60], R2 ;  /* 0x0000600201007387 */ /* 0x0001e80000100800 */
[----:B0-----:R-:W2:Y:S01]  /*dac0*/  LDL.LU R2, [R1+0x2e4] ;  /* 0x0002e40001027983 */ /* 0x001ea20000300800 */
[C---:B------:R-:W-:Y:S02]  /*dad0*/  SEL R3, R9.reuse, R5, !P3 ;  /* 0x0000000509037207 */ /* 0x040fe40005800000 */
[----:B------:R-:W-:-:S03]  /*dae0*/  SEL R0, R9, R4, !P3 ;  /* 0x0000000409007207 */ /* 0x000fc60005800000 */
[----:B------:R-:W-:Y:S04]  /*daf0*/  STL [R1+0x68], R3 ;  /* 0x0000680301007387 */ /* 0x000fe80000100800 */
[----:B--2---:R0:W-:Y:S04]  /*db00*/  STL [R1+0xecc], R2 ;  /* 0x000ecc0201007387 */ /* 0x0041e80000100800 */
[----:B------:R-:W-:Y:S04]  /*db10*/  STL [R1+0x6c], R0 ;  /* 0x00006c0001007387 */ /* 0x000fe80000100800 */
[----:B0-----:R-:W2:Y:S04]  /*db20*/  LDL.LU R2, [R1+0x3cc] ;  /* 0x0003cc0001027983 */ /* 0x001ea80000300800 */
[----:B--2---:R0:W-:Y:S04]  /*db30*/  STL [R1+0xed0], R2 ;  /* 0x000ed00201007387 */ /* 0x0041e80000100800 */
[----:B0-----:R-:W2:Y:S04]  /*db40*/  LDL.LU R2, [R1+0x3d0] ;  /* 0x0003d00001027983 */ /* 0x001ea80000300800 */
[----:B--2---:R0:W-:Y:S04]  /*db50*/  STL [R1+0xed4], R2 ;  /* 0x000ed40201007387 */ /* 0x0041e80000100800 */
[----:B0-----:R-:W2:Y:S04]  /*db60*/  LDL.LU R2, [R1+0x3c8] ;  /* 0x0003c80001027983 */ /* 0x001ea80000300800 */
[----:B------:R-:W3:Y:S04]  /*db70*/  LDL.LU R17, [R1+0x2e0] ;  /* 0x0002e00001117983 */ /* 0x000ee80000300800 */
[----:B------:R-:W4:Y:S04]  /*db80*/  LDL.LU R15, [R1+0x90] ;  /* 0x00009000010f7983 */ /* 0x000f280000300800 */
[----:B------:R-:W5:Y:S04]  /*db90*/  LDL.LU R27, [R1+0xa8] ;  /* 0x0000a800011b7983 */ /* 0x000f680000300800 */
[----:B------:R-:W5:Y:S04]  /*dba0*/  LDL.LU R29, [R1+0xac] ;  /* 0x0000ac00011d7983 */ /* 0x000f680000300800 */
[----:B------:R-:W3:Y:S04]  /*dbb0*/  LDL.LU R3, [R1+0xf8] ;  /* 0x0000f80001037983 */ /* 0x000ee80000300800 */
[----:B------:R-:W4:Y:S04]  /*dbc0*/  LDL.LU R12, [R1+0xfc] ;  /* 0x0000fc00010c7983 */ /* 0x000f280000300800 */
[----:B------:R-:W5:Y:S04]  /*dbd0*/  LDL.LU R8, [R1+0x100] ;  /* 0x0001000001087983 */ /* 0x000f680000300800 */
        /* <DEDUP_REMOVED lines=19> */
[----:B------:R-:W5:Y:S01]  /*dd10*/  LDL.LU R4, [R1+0x1a0] ;  /* 0x0001a00001047983 */ /* 0x000f620000300800 */
[----:B--2---:R-:W-:-:S05]  /*dd20*/  SEL R2, R9, R2, !P3 ;  /* 0x0000000209027207 */ /* 0x004fca0005800000 */
[----:B------:R0:W-:Y:S04]  /*dd30*/  STL [R1+0x74], R2 ;  /* 0x0000740201007387 */ /* 0x0001e80000100800 */
[----:B0-----:R-:W2:Y:S02]  /*dd40*/  LDL.LU R2, [R1+0xed4] ;  /* 0x000ed40001027983 */ /* 0x001ea40000300800 */
[----:B--2---:R-:W-:-:S05]  /*dd50*/  SEL R2, R9, R2, !P3 ;  /* 0x0000000209027207 */ /* 0x004fca0005800000 */
[----:B------:R0:W-:Y:S04]  /*dd60*/  STL [R1+0x78], R2 ;  /* 0x0000780201007387 */ /* 0x0001e80000100800 */
[----:B0-----:R-:W2:Y:S02]  /*dd70*/  LDL.LU R2, [R1+0xed0] ;  /* 0x000ed00001027983 */ /* 0x001ea40000300800 */
[----:B--2---:R-:W-:-:S05]  /*dd80*/  SEL R2, R9, R2, !P3 ;  /* 0x0000000209027207 */ /* 0x004fca0005800000 */
[----:B------:R0:W-:Y:S04]  /*dd90*/  STL [R1+0x7c], R2 ;  /* 0x00007c0201007387 */ /* 0x0001e80000100800 */
[----:B0-----:R-:W2:Y:S01]  /*dda0*/  LDL.LU R2, [R1+0xecc] ;  /* 0x000ecc0001027983 */ /* 0x001ea20000300800 */
[C---:B---3--:R-:W-:Y:S02]  /*ddb0*/  SEL R3, R9.reuse, R3, !P3 ;  /* 0x0000000309037207 */ /* 0x048fe40005800000 */
[C---:B----4-:R-:W-:Y:S02]  /*ddc0*/  SEL R12, R9.reuse, R12, !P3 ;  /* 0x0000000c090c7207 */ /* 0x050fe40005800000 */
[----:B--2---:R-:W-:-:S05]  /*ddd0*/  SEL R2, R9, R2, !P3 ;  /* 0x0000000209027207 */ /* 0x004fca0005800000 */
[----:B------:R0:W-:Y:S02]  /*dde0*/  STL [R1+0x84], R2 ;  /* 0x0000840201007387 */ /* 0x0001e40000100800 */
[C---:B0-----:R-:W-:Y:S02]  /*ddf0*/  SEL R2, R9.reuse, R17, !P3 ;  /* 0x0000001109027207 */ /* 0x041fe40005800000 */
[C---:B------:R-:W-:Y:S02]  /*de00*/  SEL R17, R9.reuse, R15, !P3 ;  /* 0x0000000f09117207 */ /* 0x040fe40005800000 */
[C---:B-----5:R-:W-:Y:S01]  /*de10*/  SEL R15, R9.reuse, R27, !P3 ;  /* 0x0000001b090f7207 */ /* 0x060fe20005800000 */
[----:B------:R0:W-:Y:S04]  /*de20*/  STL [R1+0x8c], R2 ;  /* 0x00008c0201007387 */ /* 0x0001e80000100800 */
[----:B------:R-:W-:Y:S01]  /*de30*/  STL [R1+0x90], R17 ;  /* 0x0000901101007387 */ /* 0x000fe20000100800 */
[----:B0-----:R-:W-:-:S03]  /*de40*/  SEL R2, R9, R29, !P3 ;  /* 0x0000001d09027207 */ /* 0x001fc60005800000 */
[----:B------:R-:W-:Y:S04]  /*de50*/  STL [R1+0xa8], R15 ;  /* 0x0000a80f01007387 */ /* 0x000fe80000100800 */
[----:B------:R0:W-:Y:S04]  /*de60*/  STL [R1+0xac], R2 ;  /* 0x0000ac0201007387 */ /* 0x0001e80000100800 */
[----:B------:R1:W-:Y:S01]  /*de70*/  STL [R1+0xf8], R3 ;  /* 0x0000f80301007387 */ /* 0x0003e20000100800 */
[----:B0-----:R-:W-:-:S03]  /*de80*/  SEL R2, R9, R8, !P3 ;  /* 0x0000000809027207 */ /* 0x001fc60005800000 */
[----:B------:R-:W-:Y:S01]  /*de90*/  STL [R1+0xfc], R12 ;  /* 0x0000fc0c01007387 */ /* 0x000fe20000100800 */
[C---:B------:R-:W-:Y:S02]  /*dea0*/  SEL R8, R9.reuse, R26, !P3 ;  /* 0x0000001a09087207 */ /* 0x040fe40005800000 */
[C---:B-1----:R-:W-:Y:S01]  /*deb0*/  SEL R3, R9.reuse, R28, !P3 ;  /* 0x0000001c09037207 */ /* 0x042fe20005800000 */
[----:B------:R0:W-:Y:S04]  /*dec0*/  STL [R1+0x100], R2 ;  /* 0x0001000201007387 */ /* 0x0001e80000100800 */
[----:B------:R1:W-:Y:S01]  /*ded0*/  STL [R1+0x10c], R3 ;  /* 0x00010c0301007387 */ /* 0x0003e20000100800 */
[----:B0-----:R-:W-:-:S03]  /*dee0*/  SEL R2, R9, R25, !P3 ;  /* 0x0000001909027207 */ /* 0x001fc60005800000 */
[----:B------:R0:W-:Y:S01]  /*def0*/  STL [R1+0x114], R8 ;  /* 0x0001140801007387 */ /* 0x0001e20000100800 */
[----:B-1----:R-:W-:-:S03]  /*df00*/  SEL R3, R9, R24, !P3 ;  /* 0x0000001809037207 */ /* 0x002fc60005800000 */
        /* <DEDUP_REMOVED lines=574> */
[C---:B-----5:R-:W-:Y:S02]  /*102f0*/  SEL R27, R9.reuse, R27, !P3 ;  /* 0x0000001b091b7207 */ /* 0x060fe40005800000 */
[----:B------:R-:W-:-:S02]  /*10300*/  SEL R29, R9, R29, !P3 ;  /* 0x0000001d091d7207 */ /* 0x000fc40005800000 */
[C---:B------:R-:W-:Y:S02]  /*10310*/  SEL R12, R9.reuse, R12, !P3 ;  /* 0x0000000c090c7207 */ /* 0x040fe40005800000 */
[C---:B------:R-:W-:Y:S02]  /*10320*/  SEL R8, R9.reuse, R8, !P3 ;  /* 0x0000000809087207 */ /* 0x040fe40005800000 */
[C---:B------:R-:W-:Y:S02]  /*10330*/  SEL R28, R9.reuse, R28, !P3 ;  /* 0x0000001c091c7207 */ /* 0x040fe40005800000 */
[C---:B------:R-:W-:Y:S02]  /*10340*/  SEL R26, R9.reuse, R26, !P3 ;  /* 0x0000001a091a7207 */ /* 0x040fe40005800000 */
[C---:B------:R-:W-:Y:S02]  /*10350*/  SEL R25, R9.reuse, R25, !P3 ;  /* 0x0000001909197207 */ /* 0x040fe40005800000 */
        /* <DEDUP_REMOVED lines=16> */
[----:B--2---:R-:W-:-:S05]  /*10460*/  SEL R2, R9, R2, !P3 ;  /* 0x0000000209027207 */ /* 0x004fca0005800000 */
[----:B------:R0:W-:Y:S04]  /*10470*/  STL [R1+0x108], R2 ;  /* 0x0001080201007387 */ /* 0x0001e80000100800 */
[----:B0-----:R-:W2:Y:S04]  /*10480*/  LDL.LU R2, [R1+0xe80] ;  /* 0x000e800001027983 */ /* 0x001ea80000300800 */
[----:B------:R0:W-:Y:S04]  /*10490*/  STL [R1+0x104], R17 ;  /* 0x0001041101007387 */ /* 0x0001e80000100800 */
[----:B0-----:R-:W3:Y:S04]  /*104a0*/  LDL.LU R17, [R1+0xe7c] ;  /* 0x000e7c0001117983 */ /* 0x001ee80000300800 */
[----:B------:R0:W-:Y:S04]  /*104b0*/  STL [R1+0xf4], R15 ;  /* 0x0000f40f01007387 */ /* 0x0001e80000100800 */
[----:B0-----:R-:W4:Y:S04]  /*104c0*/  LDL.LU R15, [R1+0xe78] ;  /* 0x000e7800010f7983 */ /* 0x001f280000300800 */
[----:B------:R0:W-:Y:S04]  /*104d0*/  STL [R1+0xf0], R27 ;  /* 0x0000f01b01007387 */ /* 0x0001e80000100800 */
[----:B0-----:R-:W5:Y:S04]  /*104e0*/  LDL.LU R27, [R1+0xe74] ;  /* 0x000e7400011b7983 */ /* 0x001f680000300800 */
        /* <DEDUP_REMOVED lines=43> */
[----:B0-----:R-:W3:Y:S01]  /*107a0*/  LDL.LU R4, [R1+0xe1c] ;  /* 0x000e1c0001047983 */ /* 0x001ee20000300800 */
[----:B------:R-:W-:-:S05]  /*107b0*/  SEL R3, R9, R3, !P3 ;  /* 0x0000000309037207 */ /* 0x000fca0005800000 */
[----:B------:R0:W-:Y:S02]  /*107c0*/  STL [R1+0x80], R3 ;  /* 0x0000800301007387 */ /* 0x0001e40000100800 */
[----:B0-----:R-:W-:-:S05]  /*107d0*/  SEL R3, R9, R0, !P3 ;  /* 0x0000000009037207 */ /* 0x001fca0005800000 */
[----:B------:R5:W-:Y:S02]  /*107e0*/  STL [R1+0x70], R3 ;  /* 0x0000700301007387 */ /* 0x000be40000100800 */
[C---:B-----5:R-:W-:Y:S02]  /*107f0*/  SEL R3, R9.reuse, R6, !P3 ;  /* 0x0000000609037207 */ /* 0x060fe40005800000 */
[C---:B---3--:R-:W-:Y:S02]  /*10800*/  SEL R0, R9.reuse, R4, !P3 ;  /* 0x0000000409007207 */ /* 0x048fe40005800000 */
[----:B--2---:R-:W-:-:S03]  /*10810*/  SEL R4, R9, R5, !P3 ;  /* 0x0000000509047207 */ /* 0x004fc60005800000 */
[----:B------:R4:W-:Y:S04]  /*10820*/  STL [R1+0x64], R0 ;  /* 0x0000640001007387 */ /* 0x0009e80000100800 */
[----:B------:R0:W-:Y:S01]  /*10830*/  STL [R1+0x58], R4 ;  /* 0x0000580401007387 */ /* 0x0001e20000100800 */
[----:B----4-:R-:W-:-:S03]  /*10840*/  SEL R0, R9, R7, !P3 ;  /* 0x0000000709007207 */ /* 0x010fc60005800000 */
[----:B------:R1:W-:Y:S01]  /*10850*/  STL [R1+0x50], R3 ;  /* 0x0000500301007387 */ /* 0x0003e20000100800 */
[----:B0-----:R-:W-:-:S03]  /*10860*/  SEL R4, R9, R10, !P3 ;  /* 0x0000000a09047207 */ /* 0x001fc60005800000 */
[----:B------:R0:W-:Y:S01]  /*10870*/  STL [R1+0x48], R0 ;  /* 0x0000480001007387 */ /* 0x0001e20000100800 */
[----:B-1----:R-:W-:-:S03]  /*10880*/  SEL R3, R9, R11, !P3 ;  /* 0x0000000b09037207 */ /* 0x002fc60005800000 */
[----:B------:R1:W-:Y:S01]  /*10890*/  STL [R1+0x40], R4 ;  /* 0x0000400401007387 */ /* 0x0003e20000100800 */
[----:B0-----:R-:W-:-:S03]  /*108a0*/  SEL R0, R9, R13, !P3 ;  /* 0x0000000d09007207 */ /* 0x001fc60005800000 */
[----:B------:R0:W-:Y:S04]  /*108b0*/  STL [R1+0x3c], R3 ;  /* 0x00003c0301007387 */ /* 0x0001e80000100800 */
[----:B------:R2:W-:Y:S01]  /*108c0*/  STL [R1+0x38], R0 ;  /* 0x0000380001007387 */ /* 0x0005e20000100800 */
[C---:B-1----:R-:W-:Y:S02]  /*108d0*/  SEL R4, R9.reuse, R14, !P3 ;  /* 0x0000000e09047207 */ /* 0x042fe40005800000 */
[----:B0-----:R-:W-:-:S03]  /*108e0*/  SEL R3, R9, R16, !P3 ;  /* 0x0000001009037207 */ /* 0x001fc60005800000 */
[----:B------:R0:W-:Y:S01]  /*108f0*/  STL [R1+0x30], R4 ;  /* 0x0000300401007387 */ /* 0x0001e20000100800 */
[----:B--2---:R-:W-:-:S05]  /*10900*/  SEL R0, R9, R18, !P3 ;  /* 0x0000001209007207 */ /* 0x004fca0005800000 */
[----:B------:R-:W-:Y:S01]  /*10910*/  STL [R1+0xd90], R0 ;  /* 0x000d900001007387 */ /* 0x000fe20000100800 */
[----:B0-----:R-:W-:-:S03]  /*10920*/  SEL R4, R9, R19, !P3 ;  /* 0x0000001309047207 */ /* 0x001fc60005800000 */
[----:B------:R0:W-:Y:S04]  /*10930*/  STL [R1+0x2c], R3 ;  /* 0x00002c0301007387 */ /* 0x0001e80000100800 */
[----:B------:R-:W-:Y:S04]  /*10940*/  STL [R1+0x1c], R4 ;  /* 0x00001c0401007387 */ /* 0x000fe80000100800 */
[----:B------:R-:W2:Y:S01]  /*10950*/  LDL.LU R5, [R1+0x8] ;  /* 0x0000080001057983 */ /* 0x000ea20000300800 */
[----:B0-----:R-:W-:-:S05]  /*10960*/  SEL R3, R9, R23, !P3 ;  /* 0x0000001709037207 */ /* 0x001fca0005800000 */
[----:B------:R0:W-:Y:S04]  /*10970*/  STL [R1+0x14], R3 ;  /* 0x0000140301007387 */ /* 0x0001e80000100800 */
[----:B------:R-:W3:Y:S01]  /*10980*/  LDL.LU R6, [R1+0x10] ;  /* 0x0000100001067983 */ /* 0x000ee20000300800 */
[----:B------:R-:W1:Y:S01]  /*10990*/  S2R R10, SR_TID.X ;  /* 0x00000000000a7919 */ /* 0x000e620000002100 */
[C---:B------:R-:W-:Y:S02]  /*109a0*/  SEL R0, R9.reuse, R20, !P3 ;  /* 0x0000001409007207 */ /* 0x040fe40005800000 */
[C---:B0-----:R-:W-:Y:S02]  /*109b0*/  SEL R3, R9.reuse, R21, !P3 ;  /* 0x0000001509037207 */ /* 0x041fe40005800000 */
[C---:B------:R-:W-:Y:S01]  /*109c0*/  SEL R22, R9.reuse, R22, !P3 ;  /* 0x0000001609167207 */ /* 0x040fe20005800000 */
[----:B------:R-:W-:Y:S01]  /*109d0*/  STL [R1+0xc], R0 ;  /* 0x00000c0001007387 */ /* 0x000fe20000100800 */
[----:B------:R-:W-:-:S02]  /*109e0*/  SEL R24, R9, R24, !P3 ;  /* 0x0000001809187207 */ /* 0x000fc40005800000 */
[C---:B------:R-:W-:Y:S01]  /*109f0*/  SEL R25, R9.reuse, R25, !P3 ;  /* 0x0000001909197207 */ /* 0x040fe20005800000 */
[----:B------:R-:W4:Y:S01]  /*10a00*/  LDL.LU R7, [R1+0x18] ;  /* 0x0000180001077983 */ /* 0x000f220000300800 */
[C---:B------:R-:W-:Y:S02]  /*10a10*/  SEL R26, R9.reuse, R26, !P3 ;  /* 0x0000001a091a7207 */ /* 0x040fe40005800000 */
[C---:B------:R-:W-:Y:S01]  /*10a20*/  SEL R28, R9.reuse, R28, !P3 ;  /* 0x0000001c091c7207 */ /* 0x040fe20005800000 */
[----:B------:R0:W-:Y:S01]  /*10a30*/  STL [R1+0xd88], R3 ;  /* 0x000d880301007387 */ /* 0x0001e20000100800 */
[C---:B------:R-:W-:Y:S02]  /*10a40*/  SEL R8, R9.reuse, R8, !P3 ;  /* 0x0000000809087207 */ /* 0x040fe40005800000 */
[C---:B------:R-:W-:Y:S01]  /*10a50*/  SEL R12, R9.reuse, R12, !P3 ;  /* 0x0000000c090c7207 */ /* 0x040fe20005800000 */
[----:B------:R-:W-:Y:S01]  /*10a60*/  STL [R1+0xd94], R22 ;  /* 0x000d941601007387 */ /* 0x000fe20000100800 */
[----:B------:R-:W-:-:S03]  /*10a70*/  SEL R29, R9, R29, !P3 ;  /* 0x0000001d091d7207 */ /* 0x000fc60005800000 */
[----:B------:R-:W-:Y:S01]  /*10a80*/  STL [R1+0xd98], R24 ;  /* 0x000d981801007387 */ /* 0x000fe20000100800 */
[----:B------:R-:W-:-:S03]  /*10a90*/  SEL R27, R9, R27, !P3 ;  /* 0x0000001b091b7207 */ /* 0x000fc60005800000 */
[----:B------:R-:W-:Y:S01]  /*10aa0*/  STL [R1+0xd9c], R25 ;  /* 0x000d9c1901007387 */ /* 0x000fe20000100800 */
[----:B-1----:R-:W-:Y:S02]  /*10ab0*/  LOP3.LUT R4, R10, 0x7f, RZ, 0xc0, !PT ;  /* 0x0000007f0a047812 */ /* 0x002fe400078ec0ff */
[----:B------:R-:W-:Y:S01]  /*10ac0*/  SHF.R.U32.HI R10, RZ, 0x4, R10 ;  /* 0x00000004ff0a7819 */ /* 0x000fe2000001160a */
[----:B------:R-:W-:Y:S01]  /*10ad0*/  STL [R1+0xda0], R26 ;  /* 0x000da01a01007387 */ /* 0x000fe20000100800 */
[C---:B------:R-:W-:Y:S01]  /*10ae0*/  SEL R15, R9.reuse, R15, !P3 ;  /* 0x0000000f090f7207 */ /* 0x040fe20005800000 */
[----:B------:R-:W-:Y:S01]  /*10af0*/  IMAD R4, R4, UR4, RZ ;  /* 0x0000000404047c24 */ /* 0x000fe2000f8e02ff */
[----:B------:R-:W-:Y:S01]  /*10b00*/  SGXT.U32 R10, R10, 0x4 ;  /* 0x000000040a0a781a */ /* 0x000fe20000000000 */
[----:B------:R-:W-:Y:S01]  /*10b10*/  STL [R1+0xda4], R28 ;  /* 0x000da41c01007387 */ /* 0x000fe20000100800 */
[C---:B------:R-:W-:Y:S01]  /*10b20*/  SEL R17, R9.reuse, R17, !P3 ;  /* 0x0000001109117207 */ /* 0x040fe20005800000 */
[----:B------:R-:W-:Y:S01]  /*10b30*/  ULDC UR4, c[0x0][0x240] ;  /* 0x0000900000047ab9 */ /* 0x000fe20000000800 */
[----:B------:R-:W-:Y:S01]  /*10b40*/  SEL R2, R9, R2, !P3 ;  /* 0x0000000209027207 */ /* 0x000fe20005800000 */
[----:B------:R-:W-:Y:S01]  /*10b50*/  STL [R1+0xda8], R8 ;  /* 0x000da80801007387 */ /* 0x000fe20000100800 */
[----:B------:R-:W-:-:S03]  /*10b60*/  LOP3.LUT R10, R10, 0x60, RZ, 0xfc, !PT ;  /* 0x000000600a0a7812 */ /* 0x000fc600078efcff */
[----:B------:R-:W-:Y:S01]  /*10b70*/  STL [R1+0xdac], R12 ;  /* 0x000dac0c01007387 */ /* 0x000fe20000100800 */
[----:B------:R-:W-:Y:S01]  /*10b80*/  LEA.HI.X.SX32 R4, R4, UR5, 0x1, P6 ;  /* 0x0000000504047c11 */ /* 0x000fe2000b0f0eff */
[----:B0-----:R-:W-:Y:S01]  /*10b90*/  IMAD R3, R10, UR6, RZ ;  /* 0x000000060a037c24 */ /* 0x001fe2000f8e02ff */
[----:B------:R-:W-:Y:S01]  /*10ba0*/  ULDC UR5, c[0x0][0x234] ;  /* 0x00008d0000057ab9 */ /* 0x000fe20000000800 */
[----:B------:R-:W-:Y:S04]  /*10bb0*/  STL [R1+0xdb0], R29 ;  /* 0x000db01d01007387 */ /* 0x000fe80000100800 */
[----:B------:R-:W-:Y:S04]  /*10bc0*/  STL [R1+0xdb4], R27 ;  /* 0x000db41b01007387 */ /* 0x000fe80000100800 */
[----:B------:R-:W-:Y:S04]  /*10bd0*/  STL [R1+0xdb8], R15 ;  /* 0x000db80f01007387 */ /* 0x000fe80000100800 */
[----:B------:R-:W-:Y:S04]  /*10be0*/  STL [R1+0xdbc], R17 ;  /* 0x000dbc1101007387 */ /* 0x000fe80000100800 */
[----:B------:R0:W-:Y:S04]  /*10bf0*/  STL [R1+0xdc0], R2 ;  /* 0x000dc00201007387 */ /* 0x0001e80000100800 */
[----:B------:R-:W5:Y:S04]  /*10c00*/  LDL.LU R0, [R1+0x20] ;  /* 0x0000200001007983 */ /* 0x000f680000300800 */
[----:B------:R1:W-:Y:S01]  /*10c10*/  STL [R1+0xdc4], R4 ;  /* 0x000dc40401007387 */ /* 0x0003e20000100800 */
[----:B0-----:R-:W-:-:S03]  /*10c20*/  IMAD R2, RZ, RZ, -UR6 ;  /* 0x80000006ff027e24 */ /* 0x001fc6000f8e02ff */
[----:B------:R-:W5:Y:S01]  /*10c30*/  LDL.LU R10, [R1+0x28] ;  /* 0x00002800010a7983 */ /* 0x000f620000300800 */
[----:B------:R-:W-:-:S03]  /*10c40*/  IMAD R2, R2, 0x10, R3 ;  /* 0x0000001002027824 */ /* 0x000fc600078e0203 */
[----:B------:R-:W5:Y:S04]  /*10c50*/  LDL.LU R11, [R1+0x34] ;  /* 0x00003400010b7983 */ /* 0x000f680000300800 */
[----:B------:R-:W5:Y:S04]  /*10c60*/  LDL.LU R13, [R1+0x44] ;  /* 0x00004400010d7983 */ /* 0x000f680000300800 */
[----:B------:R-:W5:Y:S04]  /*10c70*/  LDL.LU R14, [R1+0x4c] ;  /* 0x00004c00010e7983 */ /* 0x000f680000300800 */
[----:B------:R-:W5:Y:S04]  /*10c80*/  LDL.LU R16, [R1+0x54] ;  /* 0x0000540001107983 */ /* 0x000f680000300800 */
[----:B------:R-:W5:Y:S04]  /*10c90*/  LDL.LU R18, [R1+0x5c] ;  /* 0x00005c0001127983 */ /* 0x000f680000300800 */
[----:B------:R0:W-:Y:S04]  /*10ca0*/  STL [R1+0x3dc], R2 ;  /* 0x0003dc0201007387 */ /* 0x0001e80000100800 */
[----:B------:R-:W5:Y:S01]  /*10cb0*/  LDL.LU R19, [R1+0x60] ;  /* 0x0000600001137983 */ /* 0x000f620000300800 */
[----:B--2---:R-:W-:-:S05]  /*10cc0*/  IMAD R5, R5, UR4, RZ ;  /* 0x0000000405057c24 */ /* 0x004fca000f8e02ff */
[----:B------:R2:W-:Y:S04]  /*10cd0*/  STL [R1+0xdc8], R5 ;  /* 0x000dc80501007387 */ /* 0x0005e80000100800 */
[----:B------:R-:W2:Y:S01]  /*10ce0*/  LDL.LU R20, [R1+0x68] ;  /* 0x0000680001147983 */ /* 0x000ea20000300800 */
[----:B---3--:R-:W-:-:S03]  /*10cf0*/  IMAD R6, R6, UR4, RZ ;  /* 0x0000000406067c24 */ /* 0x008fc6000f8e02ff */
[----:B------:R-:W3:Y:S04]  /*10d00*/  LDL.LU R21, [R1+0x6c] ;  /* 0x00006c0001157983 */ /* 0x000ee80000300800 */
[----:B------:R-:W-:Y:S04]  /*10d10*/  STL [R1+0xdcc], R6 ;  /* 0x000dcc0601007387 */ /* 0x000fe80000100800 */
[----:B------:R-:W3:Y:S04]  /*10d20*/  LDL.LU R23, [R1+0x74] ;  /* 0x0000740001177983 */ /* 0x000ee80000300800 */
[----:B------:R-:W1:Y:S04]  /*10d30*/  LDL.LU R12, [R1+0x78] ;  /* 0x00007800010c7983 */ /* 0x000e680000300800 */
[----:B------:R-:W0:Y:S04]  /*10d40*/  LDL.LU R8, [R1+0x7c] ;  /* 0x00007c0001087983 */ /* 0x000e280000300800 */
[----:B------:R-:W3:Y:S04]  /*10d50*/  LDL.LU R28, [R1+0x84] ;  /* 0x00008400011c7983 */ /* 0x000ee80000300800 */
[----:B------:R-:W3:Y:S04]  /*10d60*/  LDL.LU R26, [R1+0x8c] ;  /* 0x00008c00011a7983 */ /* 0x000ee80000300800 */
[----:B------:R-:W3:Y:S04]  /*10d70*/  LDL.LU R25, [R1+0x90] ;  /* 0x0000900001197983 */ /* 0x000ee80000300800 */
[----:B------:R-:W3:Y:S01]  /*10d80*/  LDL.LU R24, [R1+0xa8] ;  /* 0x0000a80001187983 */ /* 0x000ee20000300800 */
[----:B----4-:R-:W-:-:S03]  /*10d90*/  IMAD R7, R7, UR4, RZ ;  /* 0x0000000407077c24 */ /* 0x010fc6000f8e02ff */
[----:B------:R-:W4:Y:S04]  /*10da0*/  LDL.LU R22, [R1+0xac] ;  /* 0x0000ac0001167983 */ /* 0x000f280000300800 */
[----:B------:R-:W4:Y:S04]  /*10db0*/  LDL.LU R3, [R1+0xf8] ;  /* 0x0000f80001037983 */ /* 0x000f280000300800 */
[----:B------:R-:W-:Y:S01]  /*10dc0*/  STL [R1+0xdd0], R7 ;  /* 0x000dd00701007387 */ /* 0x000fe20000100800 */
[----:B-----5:R-:W-:Y:S02]  /*10dd0*/  IMAD R9, R0, UR4, RZ ;  /* 0x0000000400097c24 */ /* 0x020fe4000f8e02ff */
[----:B------:R-:W-:-:S03]  /*10de0*/  IMAD R10, R10, UR4, RZ ;  /* 0x000000040a0a7c24 */ /* 0x000fc6000f8e02ff */
[----:B------:R-:W-:Y:S01]  /*10df0*/  STL [R1+0xdd4], R9 ;  /* 0x000dd40901007387 */ /* 0x000fe20000100800 */
        /* <DEDUP_REMOVED lines=9> */
[----:B------:R-:W5:Y:S04]  /*10e90*/  LDL.LU R0, [R1+0xfc] ;  /* 0x0000fc0001007983 */ /* 0x000f680000300800 */
[----:B------:R-:W-:Y:S01]  /*10ea0*/  STL [R1+0xde8], R16 ;  /* 0x000de81001007387 */ /* 0x000fe20000100800 */
[----:B------:R-:W-:-:S03]  /*10eb0*/  IMAD R19, R19, UR4, RZ ;  /* 0x0000000413137c24 */ /* 0x000fc6000f8e02ff */
[----:B------:R-:W-:Y:S04]  /*10ec0*/  STL [R1+0xdec], R18 ;  /* 0x000dec1201007387 */ /* 0x000fe80000100800 */
[----:B------:R-:W-:Y:S01]  /*10ed0*/  STL [R1+0xdf0], R19 ;  /* 0x000df01301007387 */ /* 0x000fe20000100800 */
[----:B--2---:R-:W-:Y:S02]  /*10ee0*/  IMAD R20, R20, UR4, RZ ;  /* 0x0000000414147c24 */ /* 0x004fe4000f8e02ff */
[----:B---3--:R-:W-:-:S03]  /*10ef0*/  IMAD R21, R21, UR4, RZ ;  /* 0x0000000415157c24 */ /* 0x008fc6000f8e02ff */
[----:B------:R-:W-:Y:S01]  /*10f00*/  STL [R1+0xdf4], R20 ;  /* 0x000df41401007387 */ /* 0x000fe20000100800 */
[----:B------:R-:W-:-:S03]  /*10f10*/  IMAD R23, R23, UR4, RZ ;  /* 0x0000000417177c24 */ /* 0x000fc6000f8e02ff */
[----:B------:R-:W-:Y:S01]  /*10f20*/  STL [R1+0xdf8], R21 ;  /* 0x000df81501007387 */ /* 0x000fe20000100800 */
[----:B-1----:R-:W-:-:S03]  /*10f30*/  IMAD R4, R12, UR4, RZ ;  /* 0x000000040c047c24 */ /* 0x002fc6000f8e02ff */
[----:B------:R-:W-:Y:S01]  /*10f40*/  STL [R1+0xdfc], R23 ;  /* 0x000dfc1701007387 */ /* 0x000fe20000100800 */
[----:B0-----:R-:W-:-:S03]  /*10f50*/  IMAD R2, R8, UR4, RZ ;  /* 0x0000000408027c24 */ /* 0x001fc6000f8e02ff */
[----:B------:R0:W-:Y:S01]  /*10f60*/  STL [R1], R4 ;  /* 0x0000000401007387 */ /* 0x0001e20000100800 */
[----:B------:R-:W-:-:S03]  /*10f70*/  IMAD R5, R28, UR4, RZ ;  /* 0x000000041c057c24 */ /* 0x000fc6000f8e02ff */
[----:B------:R1:W-:Y:S04]  /*10f80*/  STL [R1+0x8], R2 ;  /* 0x0000080201007387 */ /* 0x0003e80000100800 */
[----:B------:R2:W-:Y:S01]  /*10f90*/  STL [R1+0x10], R5 ;  /* 0x0000100501007387 */ /* 0x0005e20000100800 */
[----:B0-----:R-:W-:Y:S02]  /*10fa0*/  IMAD R4, R26, UR4, RZ ;  /* 0x000000041a047c24 */ /* 0x001fe4000f8e02ff */
[----:B-1----:R-:W-:-:S03]  /*10fb0*/  IMAD R2, R25, UR4, RZ ;  /* 0x0000000419027c24 */ /* 0x002fc6000f8e02ff */
[----:B------:R4:W-:Y:S01]  /*10fc0*/  STL [R1+0x18], R4 ;  /* 0x0000180401007387 */ /* 0x0009e20000100800 */
[----:B--2---:R-:W-:-:S03]  /*10fd0*/  IMAD R5, R24, UR4, RZ ;  /* 0x0000000418057c24 */ /* 0x004fc6000f8e02ff */
[----:B------:R0:W-:Y:S04]  /*10fe0*/  STL [R1+0x20], R2 ;  /* 0x0000200201007387 */ /* 0x0001e80000100800 */
[----:B------:R-:W-:Y:S04]  /*10ff0*/  STL [R1+0x28], R5 ;  /* 0x0000280501007387 */ /* 0x000fe80000100800 */
[----:B------:R-:W2:Y:S01]  /*11000*/  LDL.LU R23, [R1+0x10c] ;  /* 0x00010c0001177983 */ /* 0x000ea20000300800 */
[----:B----4-:R-:W-:Y:S02]  /*11010*/  IMAD R4, R22, UR4, RZ ;  /* 0x0000000416047c24 */ /* 0x010fe4000f8e02ff */
[----:B0-----:R-:W-:-:S03]  /*11020*/  IMAD R2, R3, UR4, RZ ;  /* 0x0000000403027c24 */ /* 0x001fc6000f8e02ff */
[----:B------:R-:W-:Y:S04]  /*11030*/  STL [R1+0x34], R4 ;  /* 0x0000340401007387 */ /* 0x000fe80000100800 */
[----:B--2---:R0:W-:Y:S04]  /*11040*/  STL [R1+0xe18], R23 ;  /* 0x000e181701007387 */ /* 0x0041e80000100800 */
[----:B------:R1:W-:Y:S04]  /*11050*/  STL [R1+0x44], R2 ;  /* 0x0000440201007387 */ /* 0x0003e80000100800 */
[----:B0-----:R-:W2:Y:S04]  /*11060*/  LDL.LU R23, [R1+0x100] ;  /* 0x0001000001177983 */ /* 0x001ea80000300800 */
[----:B------:R-:W3:Y:S04]  /*11070*/  LDL.LU R21, [R1+0x114] ;  /* 0x0001140001157983 */ /* 0x000ee80000300800 */
[----:B------:R-:W4:Y:S04]  /*11080*/  LDL.LU R20, [R1+0x118] ;  /* 0x0001180001147983 */ /* 0x000f280000300800 */
[----:B------:R-:W4:Y:S01]  /*11090*/  LDL.LU R19, [R1+0x11c] ;  /* 0x00011c0001137983 */ /* 0x000f220000300800 */
[----:B-----5:R-:W-:-:S03]  /*110a0*/  IMAD R0, R0, UR4, RZ ;  /* 0x0000000400007c24 */ /* 0x020fc6000f8e02ff */
        /* <DEDUP_REMOVED lines=8> */
[----:B------:R0:W-:Y:S04]  /*11130*/  STL [R1+0x4c], R0 ;  /* 0x00004c0001007387 */ /* 0x0001e80000100800 */
[----:B------:R-:W5:Y:S04]  /*11140*/  LDL.LU R7, [R1+0x170] ;  /* 0x0001700001077983 */ /* 0x000f680000300800 */
[----:B------:R-:W5:Y:S04]  /*11150*/  LDL.LU R6, [R1+0x174] ;  /* 0x0001740001067983 */ /* 0x000f680000300800 */
[----:B------:R-:W5:Y:S04]  /*11160*/  LDL.LU R5, [R1+0x18c] ;  /* 0x00018c0001057983 */ /* 0x000f680000300800 */
[----:B------:R-:W5:Y:S04]  /*11170*/  LDL.LU R4, [R1+0x190] ;  /* 0x0001900001047983 */ /* 0x000f680000300800 */
[----:B-1----:R-:W5:Y:S04]  /*11180*/  LDL.LU R2, [R1+0x194] ;  /* 0x0001940001027983 */ /* 0x002f680000300800 */
        /* <DEDUP_REMOVED lines=11> */
[----:B0-----:R-:W5:Y:S01]  /*11240*/  LDL.LU R0, [R1+0x1c4] ;  /* 0x0001c40001007983 */ /* 0x001f620000300800 */
[----:B--2---:R-:W-:-:S05]  /*11250*/  IMAD R23, R23, UR4, RZ ;  /* 0x0000000417177c24 */ /* 0x004fca000f8e02ff */
[----:B------:R0:W-:Y:S04]  /*11260*/  STL [R1+0x54], R23 ;  /* 0x0000541701007387 */ /* 0x0001e80000100800 */
[----:B0-----:R-:W2:Y:S02]  /*11270*/  LDL.LU R23, [R1+0xe18] ;  /* 0x000e180001177983 */ /* 0x001ea40000300800 */
[----:B--2---:R-:W-:-:S05]  /*11280*/  IMAD R23, R23, UR4, RZ ;  /* 0x0000000417177c24 */ /* 0x004fca000f8e02ff */
[----:B------:R3:W-:Y:S02]  /*11290*/  STL [R1+0x5c], R23 ;  /* 0x00005c1701007387 */ /* 0x0007e40000100800 */
[----:B---3--:R-:W-:Y:S02]  /*112a0*/  IMAD R23, R21, UR4, RZ ;  /* 0x0000000415177c24 */ /* 0x008fe4000f8e02ff */
[----:B----4-:R-:W-:Y:S02]  /*112b0*/  IMAD R21, R20, UR4, RZ ;  /* 0x0000000414157c24 */ /* 0x010fe4000f8e02ff */
[----:B------:R-:W-:Y:S02]  /*112c0*/  IMAD R20, R19, UR4, RZ ;  /* 0x0000000413147c24 */ /* 0x000fe4000f8e02ff */
[----:B-----5:R-:W-:Y:S01]  /*112d0*/  IMAD R19, R18, UR4, RZ ;  /* 0x0000000412137c24 */ /* 0x020fe2000f8e02ff */
[----:B------:R-:W-:Y:S01]  /*112e0*/  STL [R1+0x60], R23 ;  /* 0x0000601701007387 */ /* 0x000fe20000100800 */
[----:B------:R-:W-:-:S02]  /*112f0*/  IMAD R18, R16, UR4, RZ ;  /* 0x0000000410127c24 */ /* 0x000fc4000f8e02ff */
[----:B------:R-:W-:Y:S01]  /*11300*/  IMAD R16, R14, UR4, RZ ;  /* 0x000000040e107c24 */ /* 0x000fe2000f8e02ff */
[----:B------:R-:W-:Y:S01]  /*11310*/  STL [R1+0x68], R21 ;  /* 0x0000681501007387 */ /* 0x000fe20000100800 */
[----:B------:R-:W-:Y:S02]  /*11320*/  IMAD R14, R13, UR4, RZ ;  /* 0x000000040d0e7c24 */ /* 0x000fe4000f8e02ff */
[----:B------:R-:W-:Y:S01]  /*11330*/  IMAD R13, R11, UR4, RZ ;  /* 0x000000040b0d7c24 */ /* 0x000fe2000f8e02ff */
[----:B------:R-:W-:Y:S01]  /*11340*/  STL [R1+0x6c], R20 ;  /* 0x00006c1401007387 */ /* 0x000fe20000100800 */
[----:B------:R-:W-:-:S03]  /*11350*/  IMAD R11, R3, UR4, RZ ;  /* 0x00000004030b7c24 */ /* 0x000fc6000f8e02ff */
[----:B------:R-:W-:Y:S04]  /*11360*/  STL [R1+0x74], R19 ;  /* 0x0000741301007387 */ /* 0x000fe80000100800 */
[----:B------:R-:W-:Y:S04]  /*11370*/  STL [R1+0x78], R18 ;  /* 0x0000781201007387 */ /* 0x000fe80000100800 */
[----:B------:R-:W-:Y:S04]  /*11380*/  STL [R1+0x7c], R16 ;  /* 0x00007c1001007387 */ /* 0x000fe80000100800 */
[----:B------:R-:W-:Y:S04]  /*11390*/  STL [R1+0x84], R14 ;  /* 0x0000840e01007387 */ /* 0x000fe80000100800 */
[----:B------:R-:W2:Y:S04]  /*113a0*/  LDL.LU R3, [R1+0x1c8] ;  /* 0x0001c80001037983 */ /* 0x000ea80000300800 */
[----:B------:R0:W-:Y:S04]  /*113b0*/  STL [R1+0x8c], R13 ;  /* 0x00008c0d01007387 */ /* 0x0001e80000100800 */
[----:B------:R1:W-:Y:S01]  /*113c0*/  STL [R1+0x90], R11 ;  /* 0x0000900b01007387 */ /* 0x0003e20000100800 */
[----:B0-----:R-:W-:-:S02]  /*113d0*/  IMAD R13, R10, UR4, RZ ;  /* 0x000000040a0d7c24 */ /* 0x001fc4000f8e02ff */
[----:B------:R-:W-:Y:S02]  /*113e0*/  IMAD R10, R7, UR4, RZ ;  /* 0x00000004070a7c24 */ /* 0x000fe4000f8e02ff */
[----:B-1----:R-:W-:Y:S02]  /*113f0*/  IMAD R11, R9, UR4, RZ ;  /* 0x00000004090b7c24 */ /* 0x002fe4000f8e02ff */
[----:B------:R-:W-:Y:S01]  /*11400*/  IMAD R9, R6, UR4, RZ ;  /* 0x0000000406097c24 */ /* 0x000fe2000f8e02ff */
[----:B------:R-:W-:Y:S01]  /*11410*/  STL [R1+0xa8], R13 ;  /* 0x0000a80d01007387 */ /* 0x000fe20000100800 */
[----:B------:R-:W-:Y:S02]  /*11420*/  IMAD R7, R5, UR4, RZ ;  /* 0x0000000405077c24 */ /* 0x000fe4000f8e02ff */
[----:B------:R-:W-:Y:S01]  /*11430*/  IMAD R6, R4, UR4, RZ ;  /* 0x0000000404067c24 */ /* 0x000fe2000f8e02ff */
[----:B------:R-:W-:Y:S01]  /*11440*/  STL [R1+0xac], R11 ;  /* 0x0000ac0b01007387 */ /* 0x000fe20000100800 */
[----:B------:R-:W-:-:S02]  /*11450*/  IMAD R5, R2, UR4, RZ ;  /* 0x0000000402057c24 */ /* 0x000fc4000f8e02ff */
[----:B------:R-:W-:Y:S01]  /*11460*/  IMAD R4, R17, UR4, RZ ;  /* 0x0000000411047c24 */ /* 0x000fe2000f8e02ff */
[----:B------:R-:W-:Y:S01]  /*11470*/  STL [R1+0xf8], R10 ;  /* 0x0000f80a01007387 */ /* 0x000fe20000100800 */
[----:B------:R-:W-:-:S03]  /*11480*/  IMAD R2, R15, UR4, RZ ;  /* 0x000000040f027c24 */ /* 0x000fc6000f8e02ff */
[----:B------:R-:W-:Y:S04]  /*11490*/  STL [R1+0xfc], R9 ;  /* 0x0000fc0901007387 */ /* 0x000fe80000100800 */
[----:B------:R-:W-:Y:S04]  /*114a0*/  STL [R1+0x100], R7 ;  /* 0x0001000701007387 */ /* 0x000fe80000100800 */
[----:B------:R-:W-:Y:S04]  /*114b0*/  STL [R1+0x10c], R6 ;  /* 0x00010c0601007387 */ /* 0x000fe80000100800 */
[----:B------:R0:W-:Y:S04]  /*114c0*/  STL [R1+0x114], R5 ;  /* 0x0001140501007387 */ /* 0x0001e80000100800 */
[----:B------:R1:W-:Y:S01]  /*114d0*/  STL [R1+0x118], R4 ;  /* 0x0001180401007387 */ /* 0x0003e20000100800 */
[----:B0-----:R-:W-:-:S03]  /*114e0*/  IMAD R5, R27, UR4, RZ ;  /* 0x000000041b057c24 */ /* 0x001fc6000f8e02ff */
[----:B------:R0:W-:Y:S01]  /*114f0*/  STL [R1+0x11c], R2 ;  /* 0x00011c0201007387 */ /* 0x0001e20000100800 */
[----:B-1----:R-:W-:-:S03]  /*11500*/  IMAD R4, R29, UR4, RZ ;  /* 0x000000041d047c24 */ /* 0x002fc6000f8e02ff */
[----:B------:R1:W-:Y:S04]  /*11510*/  STL [R1+0x120], R5 ;  /* 0x0001200501007387 */ /* 0x0003e80000100800 */
[----:B------:R3:W-:Y:S01]  /*11520*/  STL [R1+0x124], R4 ;  /* 0x0001240401007387 */ /* 0x0007e20000100800 */
[----:B0-----:R-:W-:Y:S02]  /*11530*/  IMAD R2, R12, UR4, RZ ;  /* 0x000000040c027c24 */ /* 0x001fe4000f8e02ff */
[----:B-1----:R-:W-:-:S03]  /*11540*/  IMAD R5, R8, UR4, RZ ;  /* 0x0000000408057c24 */ /* 0x002fc6000f8e02ff */
[----:B------:R0:W-:Y:S01]  /*11550*/  STL [R1+0x128], R2 ;  /* 0x0001280201007387 */ /* 0x0001e20000100800 */
[----:B---3--:R-:W-:-:S03]  /*11560*/  IMAD R4, R28, UR4, RZ ;  /* 0x000000041c047c24 */ /* 0x008fc6000f8e02ff */
[----:B------:R1:W-:Y:S04]  /*11570*/  STL [R1+0x12c], R5 ;  /* 0x00012c0501007387 */ /* 0x0003e80000100800 */
[----:B------:R3:W-:Y:S01]  /*11580*/  STL [R1+0x130], R4 ;  /* 0x0001300401007387 */ /* 0x0007e20000100800 */
[----:B0-----:R-:W-:Y:S02]  /*11590*/  IMAD R2, R26, UR4, RZ ;  /* 0x000000041a027c24 */ /* 0x001fe4000f8e02ff */
[----:B-1----:R-:W-:-:S03]  /*115a0*/  IMAD R5, R25, UR4, RZ ;  /* 0x0000000419057c24 */ /* 0x002fc6000f8e02ff */
[----:B------:R0:W-:Y:S01]  /*115b0*/  STL [R1+0x134], R2 ;  /* 0x0001340201007387 */ /* 0x0001e20000100800 */
[----:B---3--:R-:W-:-:S03]  /*115c0*/  IMAD R4, R24, UR4, RZ ;  /* 0x0000000418047c24 */ /* 0x008fc6000f8e02ff */
[----:B------:R-:W-:Y:S04]  /*115d0*/  STL [R1+0x150], R5 ;  /* 0x0001500501007387 */ /* 0x000fe80000100800 */
[----:B------:R-:W-:Y:S04]  /*115e0*/  STL [R1+0x154], R4 ;  /* 0x0001540401007387 */ /* 0x000fe80000100800 */
[----:B------:R-:W3:Y:S01]  /*115f0*/  LDL.LU R23, [R1+0x1d8] ;  /* 0x0001d80001177983 */ /* 0x000ee20000300800 */
[----:B0-----:R-:W-:Y:S02]  /*11600*/  IMAD R2, R22, UR4, RZ ;  /* 0x0000000416027c24 */ /* 0x001fe4000f8e02ff */
[----:B------:R-:W-:-:S03]  /*11610*/  IMAD R0, R0, UR4, RZ ;  /* 0x0000000400007c24 */ /* 0x000fc6000f8e02ff */
[----:B------:R-:W-:Y:S04]  /*11620*/  STL [R1+0x16c], R2 ;  /* 0x00016c0201007387 */ /* 0x000fe80000100800 */
[----:B---3--:R0:W-:Y:S04]  /*11630*/  STL [R1+0xe14], R23 ;  /* 0x000e141701007387 */ /* 0x0081e80000100800 */
[----:B------:R1:W-:Y:S04]  /*11640*/  STL [R1+0x170], R0 ;  /* 0x0001700001007387 */ /* 0x0003e80000100800 */
[----:B0-----:R-:W3:Y:S04]  /*11650*/  LDL.LU R23, [R1+0x1d0] ;  /* 0x0001d00001177983 */ /* 0x001ee80000300800 */
[----:B------:R-:W4:Y:S04]  /*11660*/  LDL.LU R21, [R1+0x1dc] ;  /* 0x0001dc0001157983 */ /* 0x000f280000300800 */
[----:B------:R-:W5:Y:S01]  /*11670*/  LDL.LU R20, [R1+0x1e0] ;  /* 0x0001e00001147983 */ /* 0x000f620000300800 */
[----:B--2---:R-:W-:-:S03]  /*11680*/  IMAD R2, R3, UR4, RZ ;  /* 0x0000000403027c24 */ /* 0x004fc6000f8e02ff */
[----:B------:R-:W2:Y:S04]  /*11690*/  LDL.LU R19, [R1+0x1e8] ;  /* 0x0001e80001137983 */ /* 0x000ea80000300800 */
[----:B------:R-:W2:Y:S04]  /*116a0*/  LDL.LU R18, [R1+0x234] ;  /* 0x0002340001127983 */ /* 0x000ea80000300800 */
[----:B------:R-:W2:Y:S04]  /*116b0*/  LDL.LU R16, [R1+0x238] ;  /* 0x0002380001107983 */ /* 0x000ea80000300800 */
[----:B------:R-:W2:Y:S04]  /*116c0*/  LDL.LU R14, [R1+0x23c] ;  /* 0x00023c00010e7983 */ /* 0x000ea80000300800 */
[----:B------:R-:W2:Y:S04]  /*116d0*/  LDL.LU R13, [R1+0x240] ;  /* 0x00024000010d7983 */ /* 0x000ea80000300800 */
[----:B-1----:R-:W2:Y:S04]  /*116e0*/  LDL.LU R0, [R1+0x244] ;  /* 0x0002440001007983 */ /* 0x002ea80000300800 */
[----:B------:R-:W4:Y:S04]  /*116f0*/  LDL.LU R11, [R1+0x248] ;  /* 0x00024800010b7983 */ /* 0x000f280000300800 */
[----:B------:R-:W5:Y:S04]  /*11700*/  LDL.LU R10, [R1+0x24c] ;  /* 0x00024c00010a7983 */ /* 0x000f680000300800 */
[----:B------:R0:W-:Y:S04]  /*11710*/  STL [R1+0x174], R2 ;  /* 0x0001740201007387 */ /* 0x0001e80000100800 */
[----:B------:R-:W2:Y:S04]  /*11720*/  LDL.LU R9, [R1+0x250] ;  /* 0x0002500001097983 */ /* 0x000ea80000300800 */
[----:B------:R-:W2:Y:S04]  /*11730*/  LDL.LU R7, [R1+0x260] ;  /* 0x0002600001077983 */ /* 0x000ea80000300800 */
[----:B------:R-:W2:Y:S04]  /*11740*/  LDL.LU R6, [R1+0x264] ;  /* 0x0002640001067983 */ /* 0x000ea80000300800 */
[----:B------:R-:W2:Y:S04]  /*11750*/  LDL.LU R5, [R1+0x268] ;  /* 0x0002680001057983 */ /* 0x000ea80000300800 */
[----:B------:R-:W2:Y:S04]  /*11760*/  LDL.LU R4, [R1+0x288] ;  /* 0x0002880001047983 */ /* 0x000ea80000300800 */
[----:B0-----:R-:W2:Y:S04]  /*11770*/  LDL.LU R2, [R1+0x2bc] ;  /* 0x0002bc0001027983 */ /* 0x001ea80000300800 */
[----:B------:R-:W2:Y:S04]  /*11780*/  LDL.LU R17, [R1+0x2d0] ;  /* 0x0002d00001117983 */ /* 0x000ea80000300800 */
        /* <DEDUP_REMOVED lines=10> */
[----:B------:R-:W2:Y:S01]  /*11830*/  LDL.LU R3, [R1+0x2fc] ;  /* 0x0002fc0001037983 */ /* 0x000ea20000300800 */
[----:B---3--:R-:W-:-:S05]  /*11840*/  IMAD R23, R23, UR4, RZ ;  /* 0x0000000417177c24 */ /* 0x008fca000f8e02ff */
[----:B------:R0:W-:Y:S04]  /*11850*/  STL [R1+0x18c], R23 ;  /* 0x00018c1701007387 */ /* 0x0001e80000100800 */
[----:B0-----:R-:W3:Y:S01]  /*11860*/  LDL.LU R23, [R1+0xe14] ;  /* 0x000e140001177983 */ /* 0x001ee20000300800 */
[----:B----4-:R-:W-:Y:S02]  /*11870*/  IMAD R11, R11, UR4, RZ ;  /* 0x000000040b0b7c24 */ /* 0x010fe4000f8e02ff */
[----:B-----5:R-:W-:Y:S02]  /*11880*/  IMAD R10, R10, UR4, RZ ;  /* 0x000000040a0a7c24 */ /* 0x020fe4000f8e02ff */
[----:B--2---:R-:W-:Y:S02]  /*11890*/  IMAD R9, R9, UR4, RZ ;  /* 0x0000000409097c24 */ /* 0x004fe4000f8e02ff */
[----:B------:R-:W-:-:S02]  /*118a0*/  IMAD R7, R7, UR4, RZ ;  /* 0x0000000407077c24 */ /* 0x000fc4000f8e02ff */
[----:B------:R-:W-:Y:S02]  /*118b0*/  IMAD R6, R6, UR4, RZ ;  /* 0x0000000406067c24 */ /* 0x000fe4000f8e02ff */
[----:B------:R-:W-:Y:S02]  /*118c0*/  IMAD R5, R5, UR4, RZ ;  /* 0x0000000405057c24 */ /* 0x000fe4000f8e02ff */
[----:B------:R-:W-:Y:S02]  /*118d0*/  IMAD R4, R4, UR4, RZ ;  /* 0x0000000404047c24 */ /* 0x000fe4000f8e02ff */
[----:B------:R-:W-:Y:S02]  /*118e0*/  IMAD R2, R2, UR4, RZ ;  /* 0x0000000402027c24 */ /* 0x000fe4000f8e02ff */
[----:B---3--:R-:W-:-:S05]  /*118f0*/  IMAD R23, R23, UR4, RZ ;  /* 0x0000000417177c24 */ /* 0x008fca000f8e02ff */
[----:B------:R0:W-:Y:S02]  /*11900*/  STL [R1+0x190], R23 ;  /* 0x0001901701007387 */ /* 0x0001e40000100800 */
[----:B0-----:R-:W-:Y:S02]  /*11910*/  IMAD R23, R21, UR4, RZ ;  /* 0x0000000415177c24 */ /* 0x001fe4000f8e02ff */
[----:B------:R-:W-:Y:S02]  /*11920*/  IMAD R21, R20, UR4, RZ ;  /* 0x0000000414157c24 */ /* 0x000fe4000f8e02ff */
[----:B------:R-:W-:Y:S02]  /*11930*/  IMAD R20, R19, UR4, RZ ;  /* 0x0000000413147c24 */ /* 0x000fe4000f8e02ff */
[----:B------:R-:W-:Y:S01]  /*11940*/  IMAD R19, R18, UR4, RZ ;  /* 0x0000000412137c24 */ /* 0x000fe2000f8e02ff */
[----:B------:R-:W-:Y:S01]  /*11950*/  STL [R1+0x194], R23 ;  /* 0x0001941701007387 */ /* 0x000fe20000100800 */
[----:B------:R-:W-:-:S02]  /*11960*/  IMAD R18, R16, UR4, RZ ;  /* 0x0000000410127c24 */ /* 0x000fc4000f8e02ff */
[----:B------:R-:W-:Y:S01]  /*11970*/  IMAD R16, R14, UR4, RZ ;  /* 0x000000040e107c24 */ /* 0x000fe2000f8e02ff */
[----:B------:R-:W-:Y:S01]  /*11980*/  STL [R1+0x198], R21 ;  /* 0x0001981501007387 */ /* 0x000fe20000100800 */
[----:B------:R-:W-:Y:S02]  /*11990*/  IMAD R14, R13, UR4, RZ ;  /* 0x000000040d0e7c24 */ /* 0x000fe4000f8e02ff */
[----:B------:R-:W-:Y:S01]  /*119a0*/  IMAD R13, R0, UR4, RZ ;  /* 0x00000004000d7c24 */ /* 0x000fe2000f8e02ff */
[----:B------:R-:W-:Y:S04]  /*119b0*/  STL [R1+0x19c], R20 ;  /* 0x00019c1401007387 */ /* 0x000fe80000100800 */
[----:B------:R-:W-:Y:S04]  /*119c0*/  STL [R1+0x1a0], R19 ;  /* 0x0001a01301007387 */ /* 0x000fe80000100800 */
[----:B------:R-:W-:Y:S04]  /*119d0*/  STL [R1+0x1a4], R18 ;  /* 0x0001a41201007387 */ /* 0x000fe80000100800 */
[----:B------:R-:W-:Y:S04]  /*119e0*/  STL [R1+0x1a8], R16 ;  /* 0x0001a81001007387 */ /* 0x000fe80000100800 */
[----:B------:R-:W2:Y:S04]  /*119f0*/  LDL.LU R0, [R1+0x318] ;  /* 0x0003180001007983 */ /* 0x000ea80000300800 */
[----:B------:R-:W-:Y:S04]  /*11a00*/  STL [R1+0x1ac], R14 ;  /* 0x0001ac0e01007387 */ /* 0x000fe80000100800 */
[----:B------:R-:W-:Y:S04]  /*11a10*/  STL [R1+0x1b0], R13 ;  /* 0x0001b00d01007387 */ /* 0x000fe80000100800 */
[----:B------:R-:W-:Y:S04]  /*11a20*/  STL [R1+0x1b4], R11 ;  /* 0x0001b40b01007387 */ /* 0x000fe80000100800 */
[----:B------:R-:W-:Y:S04]  /*11a30*/  STL [R1+0x1b8], R10 ;  /* 0x0001b80a01007387 */ /* 0x000fe80000100800 */
        /* <DEDUP_REMOVED lines=24> */
[----:B------:R1:W-:Y:S04]  /*11bc0*/  STL [R1+0x244], R2 ;  /* 0x0002440201007387 */ /* 0x0003e80000100800 */
[----:B------:R-:W-:Y:S04]  /*11bd0*/  STL [R1+0x248], R5 ;  /* 0x0002480501007387 */ /* 0x000fe80000100800 */
[----:B------:R-:W3:Y:S01]  /*11be0*/  LDL.LU R23, [R1+0x358] ;  /* 0x0003580001177983 */ /* 0x000ee20000300800 */
[----:B0-----:R-:W-:Y:S02]  /*11bf0*/  IMAD R4, R22, UR4, RZ ;  /* 0x0000000416047c24 */ /* 0x001fe4000f8e02ff */
[----:B-1----:R-:W-:-:S03]  /*11c00*/  IMAD R2, R3, UR4, RZ ;  /* 0x0000000403027c24 */ /* 0x002fc6000f8e02ff */
[----:B------:R-:W-:Y:S04]  /*11c10*/  STL [R1+0x24c], R4 ;  /* 0x00024c0401007387 */ /* 0x000fe80000100800 */
[----:B---3--:R0:W-:Y:S04]  /*11c20*/  STL [R1+0xe10], R23 ;  /* 0x000e101701007387 */ /* 0x0081e80000100800 */
[----:B------:R1:W-:Y:S04]  /*11c30*/  STL [R1+0x250], R2 ;  /* 0x0002500201007387 */ /* 0x0003e80000100800 */
[----:B0-----:R-:W3:Y:S04]  /*11c40*/  LDL.LU R23, [R1+0x314] ;  /* 0x0003140001177983 */ /* 0x001ee80000300800 */
[----:B------:R-:W4:Y:S01]  /*11c50*/  LDL.LU R21, [R1+0x354] ;  /* 0x0003540001157983 */ /* 0x000f220000300800 */
[----:B--2---:R-:W-:-:S03]  /*11c60*/  IMAD R0, R0, UR4, RZ ;  /* 0x0000000400007c24 */ /* 0x004fc6000f8e02ff */
[----:B------:R-:W2:Y:S04]  /*11c70*/  LDL.LU R20, [R1+0x350] ;  /* 0x0003500001147983 */ /* 0x000ea80000300800 */
        /* <DEDUP_REMOVED lines=27> */
[----:B---3--:R-:W-:-:S05]  /*11e30*/  IMAD R23, R23, UR4, RZ ;  /* 0x0000000417177c24 */ /* 0x008fca000f8e02ff */
[----:B------:R0:W-:Y:S04]  /*11e40*/  STL [R1+0x264], R23 ;  /* 0x0002641701007387 */ /* 0x0001e80000100800 */
[----:B0-----:R-:W3:Y:S02]  /*11e50*/  LDL.LU R23, [R1+0xe10] ;  /* 0x000e100001177983 */ /* 0x001ee40000300800 */
[----:B---3--:R-:W-:-:S05]  /*11e60*/  IMAD R23, R23, UR4, RZ ;  /* 0x0000000417177c24 */ /* 0x008fca000f8e02ff */
[----:B------:R4:W-:Y:S02]  /*11e70*/  STL [R1+0x268], R23 ;  /* 0x0002681701007387 */ /* 0x0009e40000100800 */
[----:B----4-:R-:W-:Y:S02]  /*11e80*/  IMAD R23, R21, UR4, RZ ;  /* 0x0000000415177c24 */ /* 0x010fe4000f8e02ff */
[----:B--2---:R-:W-:Y:S02]  /*11e90*/  IMAD R21, R20, UR4, RZ ;  /* 0x0000000414157c24 */ /* 0x004fe4000f8e02ff */
[----:B-----5:R-:W-:Y:S02]  /*11ea0*/  IMAD R20, R19, UR4, RZ ;  /* 0x0000000413147c24 */ /* 0x020fe4000f8e02ff */
        /* <DEDUP_REMOVED lines=56> */
[----:B0-----:R-:W3:Y:S01]  /*12230*/  LDL.LU R23, [R1+0x388] ;  /* 0x0003880001177983 */ /* 0x001ee20000300800 */
[----:B--2---:R-:W-:-:S03]  /*12240*/  IMAD R2, R3, UR4, RZ ;  /* 0x0000000403027c24 */ /* 0x004fc6000f8e02ff */
[----:B------:R-:W2:Y:S04]  /*12250*/  LDL.LU R21, [R1+0x380] ;  /* 0x0003800001157983 */ /* 0x000ea80000300800 */
[----:B------:R-:W4:Y:S04]  /*12260*/  LDL.LU R20, [R1+0x37c] ;  /* 0x00037c0001147983 */ /* 0x000f280000300800 */
[----:B------:R-:W5:Y:S04]  /*12270*/  LDL.LU R19, [R1+0x370] ;  /* 0x0003700001137983 */ /* 0x000f680000300800 */
[----:B------:R-:W5:Y:S04]  /*12280*/  LDL.LU R18, [R1+0x36c] ;  /* 0x00036c0001127983 */ /* 0x000f680000300800 */
[----:B------:R-:W5:Y:S04]  /*12290*/  LDL.LU R16, [R1+0x368] ;  /* 0x0003680001107983 */ /* 0x000f680000300800 */
[----:B-1----:R-:W5:Y:S04]  /*122a0*/  LDL.LU R0, [R1+0x360] ;  /* 0x0003600001007983 */ /* 0x002f680000300800 */
[----:B------:R-:W2:Y:S04]  /*122b0*/  LDL.LU R14, [R1+0x35c] ;  /* 0x00035c00010e7983 */ /* 0x000ea80000300800 */
[----:B------:R-:W4:Y:S04]  /*122c0*/  LDL.LU R13, [R1+0x33c] ;  /* 0x00033c00010d7983 */ /* 0x000f280000300800 */
[----:B------:R0:W-:Y:S04]  /*122d0*/  STL [R1+0x38c], R2 ;  /* 0x00038c0201007387 */ /* 0x0001e80000100800 */
[----:B------:R-:W5:Y:S04]  /*122e0*/  LDL.LU R11, [R1+0x338] ;  /* 0x00033800010b7983 */ /* 0x000f680000300800 */
[----:B------:R-:W5:Y:S04]  /*122f0*/  LDL.LU R10, [R1+0x334] ;  /* 0x00033400010a7983 */ /* 0x000f680000300800 */
[----:B------:R-:W5:Y:S04]  /*12300*/  LDL.LU R9, [R1+0x330] ;  /* 0x0003300001097983 */ /* 0x000f680000300800 */
[----:B------:R-:W5:Y:S04]  /*12310*/  LDL.LU R7, [R1+0x32c] ;  /* 0x00032c0001077983 */ /* 0x000f680000300800 */
[----:B------:R-:W5:Y:S04]  /*12320*/  LDL.LU R6, [R1+0x328] ;  /* 0x0003280001067983 */ /* 0x000f680000300800 */
[----:B------:R-:W5:Y:S04]  /*12330*/  LDL.LU R5, [R1+0x324] ;  /* 0x0003240001057983 */ /* 0x000f680000300800 */
[----:B------:R-:W5:Y:S04]  /*12340*/  LDL.LU R4, [R1+0x320] ;  /* 0x0003200001047983 */ /* 0x000f680000300800 */
[----:B0-----:R-:W5:Y:S04]  /*12350*/  LDL.LU R2, [R1+0x31c] ;  /* 0x00031c0001027983 */ /* 0x001f680000300800 */
        /* <DEDUP_REMOVED lines=12> */
[----:B---3--:R-:W-:-:S05]  /*12420*/  IMAD R23, R23, UR4, RZ ;  /* 0x0000000417177c24 */ /* 0x008fca000f8e02ff */
[----:B------:R0:W-:Y:S04]  /*12430*/  STL [R1+0x388], R23 ;  /* 0x0003881701007387 */ /* 0x0001e80000100800 */
[----:B0-----:R-:W3:Y:S01]  /*12440*/  LDL.LU R23, [R1+0xe0c] ;  /* 0x000e0c0001177983 */ /* 0x001ee20000300800 */
[----:B--2---:R-:W-:Y:S02]  /*12450*/  IMAD R14, R14, UR4, RZ ;  /* 0x000000040e0e7c24 */ /* 0x004fe4000f8e02ff */
[----:B----4-:R-:W-:Y:S02]  /*12460*/  IMAD R13, R13, UR4, RZ ;  /* 0x000000040d0d7c24 */ /* 0x010fe4000f8e02ff */
[----:B-----5:R-:W-:Y:S02]  /*12470*/  IMAD R11, R11, UR4, RZ ;  /* 0x000000040b0b7c24 */ /* 0x020fe4000f8e02ff */
[----:B------:R-:W-:-:S02]  /*12480*/  IMAD R10, R10, UR4, RZ ;  /* 0x000000040a0a7c24 */ /* 0x000fc4000f8e02ff */
[----:B------:R-:W-:Y:S02]  /*12490*/  IMAD R9, R9, UR4, RZ ;  /* 0x0000000409097c24 */ /* 0x000fe4000f8e02ff */
[----:B------:R-:W-:Y:S02]  /*124a0*/  IMAD R7, R7, UR4, RZ ;  /* 0x0000000407077c24 */ /* 0x000fe4000f8e02ff */
[----:B------:R-:W-:Y:S02]  /*124b0*/  IMAD R6, R6, UR4, RZ ;  /* 0x0000000406067c24 */ /* 0x000fe4000f8e02ff */
[----:B------:R-:W-:Y:S02]  /*124c0*/  IMAD R5, R5, UR4, RZ ;  /* 0x0000000405057c24 */ /* 0x000fe4000f8e02ff */
[----:B------:R-:W-:Y:S02]  /*124d0*/  IMAD R4, R4, UR4, RZ ;  /* 0x0000000404047c24 */ /* 0x000fe4000f8e02ff */
[----:B------:R-:W-:-:S02]  /*124e0*/  IMAD R2, R2, UR4, RZ ;  /* 0x0000000402027c24 */ /* 0x000fc4000f8e02ff */
        /* <DEDUP_REMOVED lines=87> */
[----:B--2---:R-:W-:Y:S02]  /*12a60*/  IMAD R23, R21, UR4, RZ ;  /* 0x0000000415177c24 */ /* 0x004fe4000f8e02ff */
[----:B----4-:R-:W-:Y:S02]  /*12a70*/  IMAD R21, R20, UR4, RZ ;  /* 0x0000000414157c24 */ /* 0x010fe4000f8e02ff */
[----:B-----5:R-:W-:Y:S01]  /*12a80*/  IMAD R20, R19, UR4, RZ ;  /* 0x0000000413147c24 */ /* 0x020fe2000f8e02ff */
[----:B------:R-:W-:Y:S01]  /*12a90*/  STL [R1+0x2a0], R23 ;  /* 0x0002a01701007387 */ /* 0x000fe20000100800 */
[----:B------:R-:W-:Y:S02]  /*12aa0*/  IMAD R19, R18, UR4, RZ ;  /* 0x0000000412137c24 */ /* 0x000fe4000f8e02ff */
[----:B------:R-:W-:Y:S01]  /*12ab0*/  IMAD R18, R3, UR4, RZ ;  /* 0x0000000403127c24 */ /* 0x000fe2000f8e02ff */
        /* <DEDUP_REMOVED lines=20> */
[----:B------:R-:W-:Y:S01]  /*12c00*/  STL [R1+0x278], R13 ;  /* 0x0002780d01007387 */ /* 0x000fe20000100800 */
[----:B------:R-:W-:-:S03]  /*12c10*/  IMAD R4, R17, UR4, RZ ;  /* 0x0000000411047c24 */ /* 0x000fc6000f8e02ff */
        /* <DEDUP_REMOVED lines=75> */
[----:B------:R-:W-:Y:S02]  /*130d0*/  IMAD R4, R4, UR4, RZ ;  /* 0x0000000404047c24 */ /* 0x000fe4000f8e02ff */
[----:B------:R-:W-:Y:S02]  /*130e0*/  IMAD R2, R2, UR4, RZ ;  /* 0x0000000402027c24 */ /* 0x000fe4000f8e02ff */
[----:B---3--:R-:W-:-:S05]  /*130f0*/  IMAD R23, R23, UR4, RZ ;  /* 0x0000000417177c24 */ /* 0x008fca000f8e02ff */
[----:B------:R0:W-:Y:S02]  /*13100*/  STL [R1+0x1f8], R23 ;  /* 0x0001f81701007387 */ /* 0x0001e40000100800 */
[----:B0-----:R-:W-:Y:S02]  /*13110*/  IMAD R23, R21, UR4, RZ ;  /* 0x0000000415177c24 */ /* 0x001fe4000f8e02ff */
[----:B------:R-:W-:Y:S02]  /*13120*/  IMAD R21, R20, UR4, RZ ;  /* 0x0000000414157c24 */ /* 0x000fe4000f8e02ff */
[----:B------:R-:W-:Y:S01]  /*13130*/  IMAD R20, R19, UR4, RZ ;  /* 0x0000000413147c24 */ /* 0x000fe2000f8e02ff */
[----:B------:R-:W-:Y:S01]  /*13140*/  STL [R1+0x1f4], R23 ;  /* 0x0001f41701007387 */ /* 0x000fe20000100800 */
[----:B------:R-:W-:-:S03]  /*13150*/  IMAD R19, R0, UR4, RZ ;  /* 0x0000000400137c24 */ /* 0x000fc6000f8e02ff */
        /* <DEDUP_REMOVED lines=162> */
[----:B0-----:R-:W5:Y:S02]  /*13b80*/  LDL.LU R0, [R1+0xd90] ;  /* 0x000d900001007983 */ /* 0x001f640000300800 */
[----:B-----5:R-:W-:-:S05]  /*13b90*/  IMAD R0, R0, UR4, RZ ;  /* 0x0000000400007c24 */ /* 0x020fca000f8e02ff */
[----:B------:R0:W-:Y:S04]  /*13ba0*/  STL [R1+0x398], R0 ;  /* 0x0003980001007387 */ /* 0x0001e80000100800 */
[----:B0-----:R-:W5:Y:S02]  /*13bb0*/  LDL.LU R0, [R1+0xd8c] ;  /* 0x000d8c0001007983 */ /* 0x001f640000300800 */
[----:B-----5:R-:W-:-:S05]  /*13bc0*/  IMAD R0, R0, UR5, RZ ;  /* 0x0000000500007c24 */ /* 0x020fca000f8e02ff */
[----:B------:R0:W-:Y:S04]  /*13bd0*/  STL [R1+0x24], R0 ;  /* 0x0000240001007387 */ /* 0x0001e80000100800 */
[----:B0-----:R-:W5:Y:S01]  /*13be0*/  LDL.LU R0, [R1+0x1c] ;  /* 0x00001c0001007983 */ /* 0x001f620000300800 */
[----:B------:R-:W-:Y:S02]  /*13bf0*/  IMAD R3, R3, UR4, RZ ;  /* 0x0000000403037c24 */ /* 0x000fe4000f8e02ff */
[----:B-----5:R-:W-:-:S05]  /*13c00*/  IMAD R0, R0, UR4, RZ ;  /* 0x0000000400007c24 */ /* 0x020fca000f8e02ff */
[----:B------:R0:W-:Y:S04]  /*13c10*/  STL [R1+0xd68], R0 ;  /* 0x000d680001007387 */ /* 0x0001e80000100800 */
[----:B0-----:R-:W5:Y:S04]  /*13c20*/  LDL.LU R0, [R1+0xc] ;  /* 0x00000c0001007983 */ /* 0x001f680000300800 */
[----:B------:R0:W-:Y:S04]  /*13c30*/  STL [R1+0x14], R3 ;  /* 0x0000140301007387 */ /* 0x0001e80000100800 */
[----:B0-----:R-:W2:Y:S01]  /*13c40*/  LDL.LU R3, [R1+0xd88] ;  /* 0x000d880001037983 */ /* 0x001ea20000300800 */
[----:B-----5:R-:W-:-:S05]  /*13c50*/  IMAD R0, R0, UR4, RZ ;  /* 0x0000000400007c24 */ /* 0x020fca000f8e02ff */
[----:B------:R2:W-:Y:S02]  /*13c60*/  STL [R1+0xc], R0 ;  /* 0x00000c0001007387 */ /* 0x0005e40000100800 */
[----:B--2---:R-:W-:Y:S02]  /*13c70*/  IMAD R0, R3, UR4, RZ ;  /* 0x0000000403007c24 */ /* 0x004fe4000f8e02ff */
[----:B------:R-:W2:Y:S01]  /*13c80*/  LDL.LU R3, [R1+0xd84] ;  /* 0x000d840001037983 */ /* 0x000ea20000300800 */
[----:B----4-:R-:W-:Y:S02]  /*13c90*/  IMAD R22, R22, UR4, RZ ;  /* 0x0000000416167c24 */ /* 0x010fe4000f8e02ff */
[----:B---3--:R-:W-:Y:S02]  /*13ca0*/  IMAD R24, R24, UR4, RZ ;  /* 0x0000000418187c24 */ /* 0x008fe4000f8e02ff */
        /* <DEDUP_REMOVED lines=9> */
[----:B------:R-:W-:Y:S04]  /*13d40*/  STL [R1+0xd7c], R28 ;  /* 0x000d7c1c01007387 */ /* 0x000fe80000100800 */
[----:B------:R0:W-:Y:S04]  /*13d50*/  STL [R1+0xd80], R8 ;  /* 0x000d800801007387 */ /* 0x0001e80000100800 */
[----:B0-----:R-:W3:Y:S01]  /*13d60*/  LDL.LU R8, [R1] ;  /* 0x0000000001087983 */ /* 0x001ee20000300800 */
[----:B--2---:R-:W-:-:S02]  /*13d70*/  IADD3 R0, P1, R5, R3, RZ ;  /* 0x0000000305007210 */ /* 0x004fc40007f3e0ff */
[-C--:B------:R-:W-:Y:S02]  /*13d80*/  IADD3 R22, P2, R6, R3.reuse, RZ ;  /* 0x0000000306167210 */ /* 0x080fe40007f5e0ff */
[-C--:B------:R-:W-:Y:S01]  /*13d90*/  IADD3 R24, P3, R7, R3.reuse, RZ ;  /* 0x0000000307187210 */ /* 0x080fe20007f7e0ff */
[----:B------:R0:W-:Y:S04]  /*13da0*/  STL [R1+0xd00], R0 ;  /* 0x000d000001007387 */ /* 0x0001e80000100800 */
[----:B------:R1:W-:Y:S01]  /*13db0*/  STL [R1+0xd04], R22 ;  /* 0x000d041601007387 */ /* 0x0003e20000100800 */
[----:B0-----:R-:W-:-:S03]  /*13dc0*/  IADD3 R0, P4, R9, R3, RZ ;  /* 0x0000000309007210 */ /* 0x001fc60007f9e0ff */
[----:B------:R0:W-:Y:S01]  /*13dd0*/  STL [R1+0xd08], R24 ;  /* 0x000d081801007387 */ /* 0x0001e20000100800 */
[----:B-1----:R-:W-:-:S03]  /*13de0*/  IADD3 R22, P5, R10, R3, RZ ;  /* 0x000000030a167210 */ /* 0x002fc60007fbe0ff */
[----:B------:R1:W-:Y:S04]  /*13df0*/  STL [R1+0xd0c], R0 ;  /* 0x000d0c0001007387 */ /* 0x0003e80000100800 */
[----:B------:R2:W-:Y:S01]  /*13e00*/  STL [R1+0xd10], R22 ;  /* 0x000d101601007387 */ /* 0x0005e20000100800 */
[-C--:B0-----:R-:W-:Y:S02]  /*13e10*/  IADD3 R24, P6, R11, R3.reuse, RZ ;  /* 0x000000030b187210 */ /* 0x081fe40007fde0ff */
[----:B-1----:R-:W-:-:S03]  /*13e20*/  IADD3 R0, P0, R13, R3, RZ ;  /* 0x000000030d007210 */ /* 0x002fc60007f1e0ff */
[----:B------:R-:W-:Y:S01]  /*13e30*/  STL [R1+0xd14], R24 ;  /* 0x000d141801007387 */ /* 0x000fe20000100800 */
[----:B--2---:R-:W-:-:S03]  /*13e40*/  LEA.HI.X.SX32 R22, R5, R4, 0x1, P1 ;  /* 0x0000000405167211 */ /* 0x004fc600008f0eff */
[----:B------:R0:W-:Y:S01]  /*13e50*/  STL [R1+0xd18], R0 ;  /* 0x000d180001007387 */ /* 0x0001e20000100800 */
[----:B------:R-:W-:-:S03]  /*13e60*/  IADD3 R5, P1, R14, R3, RZ ;  /* 0x000000030e057210 */ /* 0x000fc60007f3e0ff */
[----:B------:R1:W-:Y:S01]  /*13e70*/  STL [R1+0xcf8], R22 ;  /* 0x000cf81601007387 */ /* 0x0003e20000100800 */
[----:B0-----:R-:W-:-:S03]  /*13e80*/  LEA.HI.X.SX32 R0, R6, R4, 0x1, P2 ;  /* 0x0000000406007211 */ /* 0x001fc600010f0eff */
[----:B------:R-:W2:Y:S01]  /*13e90*/  LDL.LU R6, [R1+0x10] ;  /* 0x0000100001067983 */ /* 0x000ea20000300800 */
[----:B-1----:R-:W-:-:S03]  /*13ea0*/  IADD3 R22, P2, R16, R3, RZ ;  /* 0x0000000310167210 */ /* 0x002fc60007f5e0ff */
[----:B------:R0:W-:Y:S04]  /*13eb0*/  STL [R1+0xcfc], R5 ;  /* 0x000cfc0501007387 */ /* 0x0001e80000100800 */
[----:B0-----:R-:W4:Y:S04]  /*13ec0*/  LDL.LU R5, [R1+0x20] ;  /* 0x0000200001057983 */ /* 0x001f280000300800 */
[----:B------:R0:W-:Y:S02]  /*13ed0*/  STL [R1+0xcf0], R0 ;  /* 0x000cf00001007387 */ /* 0x0001e40000100800 */
[----:B0-----:R-:W-:-:S02]  /*13ee0*/  LEA.HI.X.SX32 R0, R7, R4, 0x1, P3 ;  /* 0x0000000407007211 */ /* 0x001fc400018f0eff */
[----:B------:R-:W5:Y:S04]  /*13ef0*/  LDL.LU R7, [R1+0x8] ;  /* 0x0000080001077983 */ /* 0x000f680000300800 */
[----:B------:R0:W-:Y:S04]  /*13f00*/  STL [R1+0xcf4], R22 ;  /* 0x000cf41601007387 */ /* 0x0001e80000100800 */
[----:B------:R-:W4:Y:S04]  /*13f10*/  LDL.LU R28, [R1+0x28] ;  /* 0x00002800011c7983 */ /* 0x000f280000300800 */
[----:B------:R1:W-:Y:S01]  /*13f20*/  STL [R1+0xce8], R0 ;  /* 0x000ce80001007387 */ /* 0x0003e20000100800 */
[----:B0-----:R-:W-:-:S03]  /*13f30*/  IADD3 R22, P3, R18, R3, RZ ;  /* 0x0000000312167210 */ /* 0x001fc60007f7e0ff */
[----:B------:R-:W4:Y:S01]  /*13f40*/  LDL.LU R26, [R1+0x34] ;  /* 0x00003400011a7983 */ /* 0x000f220000300800 */
[----:B-1----:R-:W-:-:S03]  /*13f50*/  LEA.HI.X.SX32 R0, R9, R4, 0x1, P4 ;  /* 0x0000000409007211 */ /* 0x002fc600020f0eff */
[----:B------:R-:W-:Y:S01]  /*13f60*/  STL [R1+0xcec], R22 ;  /* 0x000cec1601007387 */ /* 0x000fe20000100800 */
[----:B------:R-:W-:-:S03]  /*13f70*/  IADD3 R9, P4, R19, R3, RZ ;  /* 0x0000000313097210 */ /* 0x000fc60007f9e0ff */
[----:B------:R0:W-:Y:S04]  /*13f80*/  STL [R1+0xce0], R0 ;  /* 0x000ce00001007387 */ /* 0x0001e80000100800 */
[----:B------:R-:W4:Y:S04]  /*13f90*/  LDL.LU R25, [R1+0x44] ;  /* 0x0000440001197983 */ /* 0x000f280000300800 */
[----:B------:R1:W-:Y:S01]  /*13fa0*/  STL [R1+0xce4], R9 ;  /* 0x000ce40901007387 */ /* 0x0003e20000100800 */
[----:B0-----:R-:W-:-:S05]  /*13fb0*/  LEA.HI.X.SX32 R0, R10, R4, 0x1, P5 ;  /* 0x000000040a007211 */ /* 0x001fca00028f0eff */
[----:B------:R0:W-:Y:S01]  /*13fc0*/  STL [R1+0xcd8], R0 ;  /* 0x000cd80001007387 */ /* 0x0001e20000100800 */
[----:B-1----:R-:W-:-:S03]  /*13fd0*/  IADD3 R9, P5, R20, R3, RZ ;  /* 0x0000000314097210 */ /* 0x002fc60007fbe0ff */
[----:B------:R-:W4:Y:S04]  /*13fe0*/  LDL.LU R24, [R1+0x4c] ;  /* 0x00004c0001187983 */ /* 0x000f280000300800 */
[----:B------:R1:W-:Y:S01]  /*13ff0*/  STL [R1+0xcdc], R9 ;  /* 0x000cdc0901007387 */ /* 0x0003e20000100800 */
[----:B0-----:R-:W-:-:S05]  /*14000*/  LEA.HI.X.SX32 R0, R11, R4, 0x1, P6 ;  /* 0x000000040b007211 */ /* 0x001fca00030f0eff */
[----:B------:R0:W-:Y:S01]  /*14010*/  STL [R1+0xcd0], R0 ;  /* 0x000cd00001007387 */ /* 0x0001e20000100800 */
[----:B-1----:R-:W-:-:S03]  /*14020*/  IADD3 R9, P6, R21, R3, RZ ;  /* 0x0000000315097210 */ /* 0x002fc60007fde0ff */
[----:B------:R-:W4:Y:S04]  /*14030*/  LDL.LU R22, [R1+0x54] ;  /* 0x0000540001167983 */ /* 0x000f280000300800 */
[----:B------:R1:W-:Y:S01]  /*14040*/  STL [R1+0xcd4], R9 ;  /* 0x000cd40901007387 */ /* 0x0003e20000100800 */
[----:B0-----:R-:W-:Y:S02]  /*14050*/  LEA.HI.X.SX32 R0, R13, R4, 0x1, P0 ;  /* 0x000000040d007211 */ /* 0x001fe400000f0eff */
[----:B------:R-:W-:-:S03]  /*14060*/  IADD3 R10, P0, R23, R3, RZ ;  /* 0x00000003170a7210 */ /* 0x000fc60007f1e0ff */
[----:B------:R0:W-:Y:S01]  /*14070*/  STL [R1+0xcc8], R0 ;  /* 0x000cc80001007387 */ /* 0x0001e20000100800 */
[----:B-1----:R-:W-:-:S03]  /*14080*/  LEA.HI.X.SX32 R9, R14, R4, 0x1, P1 ;  /* 0x000000040e097211 */ /* 0x002fc600008f0eff */
[----:B0-----:R-:W4:Y:S04]  /*14090*/  LDL.LU R0, [R1+0x5c] ;  /* 0x00005c0001007983 */ /* 0x001f280000300800 */
[----:B------:R-:W-:Y:S04]  /*140a0*/  STL [R1+0xccc], R10 ;  /* 0x000ccc0a01007387 */ /* 0x000fe80000100800 */
[----:B------:R0:W-:Y:S02]  /*140b0*/  STL [R1+0xcc0], R9 ;  /* 0x000cc00901007387 */ /* 0x0001e40000100800 */
[----:B0-----:R-:W-:-:S02]  /*140c0*/  LEA.HI.X.SX32 R9, R16, R4, 0x1, P2 ;  /* 0x0000000410097211 */ /* 0x001fc400010f0eff */
[----:B------:R-:W4:Y:S01]  /*140d0*/  LDL.LU R16, [R1+0x18] ;  /* 0x0000180001107983 */ /* 0x000f220000300800 */
[----:B---3--:R-:W-:-:S05]  /*140e0*/  IADD3 R10, P1, R8, R3, RZ ;  /* 0x00000003080a7210 */ /* 0x008fca0007f3e0ff */
[----:B------:R-:W-:Y:S04]  /*140f0*/  STL [R1+0xcc4], R10 ;  /* 0x000cc40a01007387 */ /* 0x000fe80000100800 */
[----:B------:R-:W3:Y:S04]  /*14100*/  LDL.LU R14, [R1+0x60] ;  /* 0x00006000010e7983 */ /* 0x000ee80000300800 */
[----:B------:R0:W-:Y:S02]  /*14110*/  STL [R1+0xcb8], R9 ;  /* 0x000cb80901007387 */ /* 0x0001e40000100800 */
[----:B0-----:R-:W-:-:S02]  /*14120*/  LEA.HI.X.SX32 R9, R18, R4, 0x1, P3 ;  /* 0x0000000412097211 */ /* 0x001fc400018f0eff */
[----:B------:R-:W3:Y:S01]  /*14130*/  LDL.LU R18, [R1+0x68] ;  /* 0x0000680001127983 */ /* 0x000ee20000300800 */
[----:B-----5:R-:W-:-:S05]  /*14140*/  IADD3 R10, P2, R7, R3, RZ ;  /* 0x00000003070a7210 */ /* 0x020fca0007f5e0ff */
[----:B------:R2:W-:Y:S04]  /*14150*/  STL [R1+0xcbc], R10 ;  /* 0x000cbc0a01007387 */ /* 0x0005e80000100800 */
[----:B------:R0:W-:Y:S04]  /*14160*/  STL [R1+0xcb0], R9 ;  /* 0x000cb00901007387 */ /* 0x0001e80000100800 */
[----:B------:R-:W5:Y:S01]  /*14170*/  LDL.LU R13, [R1+0x6c] ;  /* 0x00006c00010d7983 */ /* 0x000f620000300800 */
[----:B--2---:R-:W-:Y:S02]  /*14180*/  IADD3 R10, P3, R6, R3, RZ ;  /* 0x00000003060a7210 */ /* 0x004fe40007f7e0ff */
[----:B0-----:R-:W-:-:S03]  /*14190*/  LEA.HI.X.SX32 R9, R19, R4, 0x1, P4 ;  /* 0x0000000413097211 */ /* 0x001fc600020f0eff */
[----:B------:R0:W-:Y:S04]  /*141a0*/  STL [R1+0xcb4], R10 ;  /* 0x000cb40a01007387 */ /* 0x0001e80000100800 */
[----:B------:R1:W-:Y:S04]  /*141b0*/  STL [R1+0xca8], R9 ;  /* 0x000ca80901007387 */ /* 0x0003e80000100800 */
[----:B0-----:R-:W2:Y:S01]  /*141c0*/  LDL.LU R10, [R1+0x74] ;  /* 0x00007400010a7983 */ /* 0x001ea20000300800 */
[----:B-1----:R-:W-:Y:S02]  /*141d0*/  LEA.HI.X.SX32 R9, R20, R4, 0x1, P5 ;  /* 0x0000000414097211 */ /* 0x002fe400028f0eff */
[----:B----4-:R-:W-:-:S02]  /*141e0*/  IADD3 R19, P5, R5, R3, RZ ;  /* 0x0000000305137210 */ /* 0x010fc40007fbe0ff */
[----:B------:R-:W-:-:S05]  /*141f0*/  IADD3 R11, P4, R16, R3, RZ ;  /* 0x00000003100b7210 */ /* 0x000fca0007f9e0ff */
[----:B------:R-:W-:Y:S04]  /*14200*/  STL [R1+0xcac], R11 ;  /* 0x000cac0b01007387 */ /* 0x000fe80000100800 */
[----:B------:R0:W-:Y:S04]  /*14210*/  STL [R1+0xca0], R9 ;  /* 0x000ca00901007387 */ /* 0x0001e80000100800 */
[----:B0-----:R-:W4:Y:S01]  /*14220*/  LDL.LU R9, [R1+0x78] ;  /* 0x0000780001097983 */ /* 0x001f220000300800 */
[----:B------:R-:W-:-:S03]  /*14230*/  LEA.HI.X.SX32 R11, R21, R4, 0x1, P6 ;  /* 0x00000004150b7211 */ /* 0x000fc600030f0eff */
[----:B------:R-:W-:Y:S04]  /*14240*/  STL [R1+0xca4], R19 ;  /* 0x000ca41301007387 */ /* 0x000fe80000100800 */
[----:B------:R0:W-:Y:S04]  /*14250*/  STL [R1+0xc98], R11 ;  /* 0x000c980b01007387 */ /* 0x0001e80000100800 */
[----:B0-----:R-:W4:Y:S01]  /*14260*/  LDL.LU R11, [R1+0x7c] ;  /* 0x00007c00010b7983 */ /* 0x001f220000300800 */
[----:B------:R-:W-:Y:S02]  /*14270*/  IADD3 R20, P6, R28, R3, RZ ;  /* 0x000000031c147210 */ /* 0x000fe40007fde0ff */
[----:B------:R-:W-:-:S03]  /*14280*/  LEA.HI.X.SX32 R19, R23, R4, 0x1, P0 ;  /* 0x0000000417137211 */ /* 0x000fc600000f0eff */
[----:B------:R0:W-:Y:S04]  /*14290*/  STL [R1+0xc9c], R20 ;  /* 0x000c9c1401007387 */ /* 0x0001e80000100800 */
[----:B------:R1:W-:Y:S01]  /*142a0*/  STL [R1+0x53c], R19 ;  /* 0x00053c1301007387 */ /* 0x0003e20000100800 */
[-C--:B0-----:R-:W-:Y:S02]  /*142b0*/  IADD3 R20, P0, R26, R3.reuse, RZ ;  /* 0x000000031a147210 */ /* 0x081fe40007f1e0ff */
[----:B-1----:R-:W-:Y:S02]  /*142c0*/  LEA.HI.X.SX32 R19, R8, R4, 0x1, P1 ;  /* 0x0000000408137211 */ /* 0x002fe400008f0eff */
[----:B------:R-:W4:Y:S04]  /*142d0*/  LDL.LU R8, [R1+0x84] ;  /* 0x0000840001087983 */ /* 0x000f280000300800 */
[----:B------:R0:W-:Y:S04]  /*142e0*/  STL [R1+0x55c], R20 ;  /* 0x00055c1401007387 */ /* 0x0001e80000100800 */
[----:B------:R1:W-:Y:S01]  /*142f0*/  STL [R1+0x540], R19 ;  /* 0x0005401301007387 */ /* 0x0003e20000100800 */
[----:B0-----:R-:W-:-:S02]  /*14300*/  IADD3 R20, P1, R25, R3, RZ ;  /* 0x0000000319147210 */ /* 0x001fc40007f3e0ff */
        /* <DEDUP_REMOVED lines=15> */
[-C--:B-1----:R-:W-:Y:S02]  /*14400*/  LEA.HI.X.SX32 R19, R5, R4.reuse, 0x1, P5 ;  /* 0x0000000405137211 */ /* 0x082fe400028f0eff */
[----:B------:R-:W4:Y:S04]  /*14410*/  LDL.LU R5, [R1+0xac] ;  /* 0x0000ac0001057983 */ /* 0x000f280000300800 */
[----:B------:R-:W-:Y:S04]  /*14420*/  STL [R1+0x57c], R20 ;  /* 0x00057c1401007387 */ /* 0x000fe80000100800 */
[----:B------:R0:W-:Y:S02]  /*14430*/  STL [R1+0x550], R19 ;  /* 0x0005501301007387 */ /* 0x0001e40000100800 */
[----:B0-----:R-:W-:-:S02]  /*14440*/  LEA.HI.X.SX32 R19, R28, R4, 0x1, P6 ;  /* 0x000000041c137211 */ /* 0x001fc400030f0eff */
[----:B------:R-:W4:Y:S01]  /*14450*/  LDL.LU R28, [R1+0xf8] ;  /* 0x0000f800011c7983 */ /* 0x000f220000300800 */
[----:B---3--:R-:W-:-:S05]  /*14460*/  IADD3 R20, P5, R14, R3, RZ ;  /* 0x000000030e147210 */ /* 0x008fca0007fbe0ff */
[----:B------:R0:W-:Y:S04]  /*14470*/  STL [R1+0x584], R20 ;  /* 0x0005841401007387 */ /* 0x0001e80000100800 */
[----:B------:R1:W-:Y:S01]  /*14480*/  STL [R1+0x554], R19 ;  /* 0x0005541301007387 */ /* 0x0003e20000100800 */
[----:B0-----:R-:W-:Y:S02]  /*14490*/  IADD3 R20, P6, R18, R3, RZ ;  /* 0x0000000312147210 */ /* 0x001fe40007fde0ff */
[-C--:B-1----:R-:W-:Y:S02]  /*144a0*/  LEA.HI.X.SX32 R19, R26, R4.reuse, 0x1, P0 ;  /* 0x000000041a137211 */ /* 0x082fe400000f0eff */
[----:B------:R-:W3:Y:S04]  /*144b0*/  LDL.LU R26, [R1+0xfc] ;  /* 0x0000fc00011a7983 */ /* 0x000ee80000300800 */
[----:B------:R-:W-:Y:S04]  /*144c0*/  STL [R1+0x58c], R20 ;  /* 0x00058c1401007387 */ /* 0x000fe80000100800 */
[----:B------:R0:W-:Y:S02]  /*144d0*/  STL [R1+0x558], R19 ;  /* 0x0005581301007387 */ /* 0x0001e40000100800 */
[----:B0-----:R-:W-:-:S02]  /*144e0*/  LEA.HI.X.SX32 R19, R25, R4, 0x1, P1 ;  /* 0x0000000419137211 */ /* 0x001fc400008f0eff */
[----:B------:R-:W3:Y:S01]  /*144f0*/  LDL.LU R25, [R1+0x100] ;  /* 0x0001000001197983 */ /* 0x000ee20000300800 */
[----:B-----5:R-:W-:-:S05]  /*14500*/  IADD3 R20, P0, R13, R3, RZ ;  /* 0x000000030d147210 */ /* 0x020fca0007f1e0ff */
[----:B------:R2:W-:Y:S04]  /*14510*/  STL [R1+0x594], R20 ;  /* 0x0005941401007387 */ /* 0x0005e80000100800 */
[----:B------:R0:W-:Y:S01]  /*14520*/  STL [R1+0x560], R19 ;  /* 0x0005601301007387 */ /* 0x0001e20000100800 */
[----:B--2---:R-:W-:Y:S02]  /*14530*/  IADD3 R20, P1, R10, R3, RZ ;  /* 0x000000030a147210 */ /* 0x004fe40007f3e0ff */
[-C--:B0-----:R-:W-:Y:S02]  /*14540*/  LEA.HI.X.SX32 R19, R24, R4.reuse, 0x1, P2 ;  /* 0x0000000418137211 */ /* 0x081fe400010f0eff */
[----:B------:R-:W2:Y:S04]  /*14550*/  LDL.LU R24, [R1+0x10c] ;  /* 0x00010c0001187983 */ /* 0x000ea80000300800 */
[----:B------:R-:W-:Y:S04]  /*14560*/  STL [R1+0x59c], R20 ;  /* 0x00059c1401007387 */ /* 0x000fe80000100800 */
[----:B------:R0:W-:Y:S02]  /*14570*/  STL [R1+0x568], R19 ;  /* 0x0005681301007387 */ /* 0x0001e40000100800 */
[----:B0-----:R-:W-:-:S02]  /*14580*/  LEA.HI.X.SX32 R19, R22, R4, 0x1, P3 ;  /* 0x0000000416137211 */ /* 0x001fc400018f0eff */
[----:B------:R-:W5:Y:S01]  /*14590*/  LDL.LU R22, [R1+0x114] ;  /* 0x0001140001167983 */ /* 0x000f620000300800 */
[----:B----4-:R-:W-:-:S05]  /*145a0*/  IADD3 R20, P2, R9, R3, RZ ;  /* 0x0000000309147210 */ /* 0x010fca0007f5e0ff */
[----:B------:R-:W-:Y:S04]  /*145b0*/  STL [R1+0x5a4], R20 ;  /* 0x0005a41401007387 */ /* 0x000fe80000100800 */
[----:B------:R0:W-:Y:S02]  /*145c0*/  STL [R1+0x570], R19 ;  /* 0x0005701301007387 */ /* 0x0001e40000100800 */
[----:B0-----:R-:W-:Y:S02]  /*145d0*/  LEA.HI.X.SX32 R19, R0, R4, 0x1, P4 ;  /* 0x0000000400137211 */ /* 0x001fe400020f0eff */
[----:B------:R-:W4:Y:S01]  /*145e0*/  LDL.LU R0, [R1+0x118] ;  /* 0x0001180001007983 */ /* 0x000f220000300800 */
[----:B------:R-:W-:-:S05]  /*145f0*/  IADD3 R20, P3, R11, R3, RZ ;  /* 0x000000030b147210 */ /* 0x000fca0007f7e0ff */
[----:B------:R-:W-:Y:S04]  /*14600*/  STL [R1+0x5ac], R20 ;  /* 0x0005ac1401007387 */ /* 0x000fe80000100800 */
[----:B------:R0:W-:Y:S02]  /*14610*/  STL [R1+0x578], R19 ;  /* 0x0005781301007387 */ /* 0x0001e40000100800 */
[----:B0-----:R-:W-:Y:S02]  /*14620*/  LEA.HI.X.SX32 R19, R14, R4, 0x1, P5 ;  /* 0x000000040e137211 */ /* 0x001fe400028f0eff */
[----:B------:R-:W4:Y:S01]  /*14630*/  LDL.LU R14, [R1+0x11c] ;  /* 0x00011c00010e7983 */ /* 0x000f220000300800 */
[----:B------:R-:W-:-:S05]  /*14640*/  IADD3 R20, P4, R8, R3, RZ ;  /* 0x0000000308147210 */ /* 0x000fca0007f9e0ff */
        /* <DEDUP_REMOVED lines=39> */
[----:B--2---:R-:W-:-:S05]  /*148c0*/  IADD3 R20, P5, R24, R3, RZ ;  /* 0x0000000318147210 */ /* 0x004fca0007fbe0ff */
[----:B------:R-:W-:Y:S04]  /*148d0*/  STL [R1+0x5f4], R20 ;  /* 0x0005f41401007387 */ /* 0x000fe80000100800 */
[----:B------:R0:W-:Y:S02]  /*148e0*/  STL [R1+0x5c0], R19 ;  /* 0x0005c01301007387 */ /* 0x0001e40000100800 */
[----:B0-----:R-:W-:Y:S02]  /*148f0*/  LEA.HI.X.SX32 R19, R16, R4, 0x1, P0 ;  /* 0x0000000410137211 */ /* 0x001fe400000f0eff */
[----:B------:R-:W2:Y:S01]  /*14900*/  LDL.LU R16, [R1+0x16c] ;  /* 0x00016c0001107983 */ /* 0x000ea20000300800 */
[----:B-----5:R-:W-:-:S05]  /*14910*/  IADD3 R20, P6, R22, R3, RZ ;  /* 0x0000000316147210 */ /* 0x020fca0007fde0ff */
[----:B------:R-:W-:Y:S04]  /*14920*/  STL [R1+0x5fc], R20 ;  /* 0x0005fc1401007387 */ /* 0x000fe80000100800 */
[----:B------:R0:W-:Y:S02]  /*14930*/  STL [R1+0x5c8], R19 ;  /* 0x0005c81301007387 */ /* 0x0001e40000100800 */
[----:B0-----:R-:W-:Y:S02]  /*14940*/  LEA.HI.X.SX32 R19, R5, R4, 0x1, P1 ;  /* 0x0000000405137211 */ /* 0x001fe400008f0eff */
        /* <DEDUP_REMOVED lines=15> */
[-C--:B------:R-:W-:Y:S01]  /*14a40*/  IADD3 R20, P3, R13, R3.reuse, RZ ;  /* 0x000000030d147210 */ /* 0x080fe20007f7e0ff */
        /* <DEDUP_REMOVED lines=94> */
[----:B--2---:R-:W-:Y:S01]  /*15030*/  IADD3 R20, P1, R9, R3, RZ ;  /* 0x0000000309147210 */ /* 0x004fe20007f3e0ff */
[----:B------:R-:W2:Y:S04]  /*15040*/  LDL.LU R22, [R1+0x1e0] ;  /* 0x0001e00001167983 */ /* 0x000ea80000300800 */
[----:B------:R-:W-:Y:S04]  /*15050*/  STL [R1+0x6b4], R20 ;  /* 0x0006b41401007387 */ /* 0x000fe80000100800 */
[----:B------:R0:W-:Y:S02]  /*15060*/  STL [R1+0x680], R19 ;  /* 0x0006801301007387 */ /* 0x0001e40000100800 */
[----:B0-----:R-:W-:-:S02]  /*15070*/  LEA.HI.X.SX32 R19, R0, R4, 0x1, P3 ;  /* 0x0000000400137211 */ /* 0x001fc400018f0eff */
        /* <DEDUP_REMOVED lines=49> */
[-C--:B--2---:R-:W-:Y:S02]  /*15390*/  IADD3 R20, P5, R22, R3.reuse, RZ ;  /* 0x0000000316147210 */ /* 0x084fe40007fbe0ff */
[----:B0-----:R-:W-:Y:S02]  /*153a0*/  LEA.HI.X.SX32 R19, R16, R4, 0x1, P6 ;  /* 0x0000000410137211 */ /* 0x001fe400030f0eff */
[----:B------:R-:W2:Y:S04]  /*153b0*/  LDL.LU R16, [R1+0x264] ;  /* 0x0002640001107983 */ /* 0x000ea80000300800 */
[----:B------:R0:W-:Y:S04]  /*153c0*/  STL [R1+0x70c], R20 ;  /* 0x00070c1401007387 */ /* 0x0001e80000100800 */
[----:B------:R1:W-:Y:S01]  /*153d0*/  STL [R1+0x6d8], R19 ;  /* 0x0006d81301007387 */ /* 0x0003e20000100800 */
[----:B0-----:R-:W-:-:S02]  /*153e0*/  IADD3 R20, P6, R0, R3, RZ ;  /* 0x0000000300147210 */ /* 0x001fc40007fde0ff */
[-C--:B-1----:R-:W-:Y:S02]  /*153f0*/  LEA.HI.X.SX32 R19, R5, R4.reuse, 0x1, P0 ;  /* 0x0000000405137211 */ /* 0x082fe400000f0eff */
[----:B------:R-:W3:Y:S04]  /*15400*/  LDL.LU R5, [R1+0x268] ;  /* 0x0002680001057983 */ /* 0x000ee80000300800 */
[----:B------:R-:W-:Y:S04]  /*15410*/  STL [R1+0x714], R20 ;  /* 0x0007141401007387 */ /* 0x000fe80000100800 */
[----:B------:R0:W-:Y:S02]  /*15420*/  STL [R1+0x6e0], R19 ;  /* 0x0006e01301007387 */ /* 0x0001e40000100800 */
[----:B0-----:R-:W-:-:S02]  /*15430*/  LEA.HI.X.SX32 R19, R28, R4, 0x1, P1 ;  /* 0x000000041c137211 */ /* 0x001fc400008f0eff */
[----:B------:R-:W3:Y:S01]  /*15440*/  LDL.LU R28, [R1+0x288] ;  /* 0x00028800011c7983 */ /* 0x000ee20000300800 */
        /* <DEDUP_REMOVED lines=33> */
[-C--:B0-----:R-:W-:Y:S02]  /*15660*/  LEA.HI.X.SX32 R19, R18, R4.reuse, 0x1, P1 ;  /* 0x0000000412137211 */ /* 0x081fe400008f0eff */
[----:B------:R-:W-:Y:S01]  /*15670*/  IADD3 R20, P0, R7, R3, RZ ;  /* 0x0000000307147210 */ /* 0x000fe20007f1e0ff */
[----:B------:R-:W4:Y:S04]  /*15680*/  LDL.LU R18, [R1+0x2e4] ;  /* 0x0002e40001127983 */ /* 0x000f280000300800 */
[----:B------:R-:W-:Y:S04]  /*15690*/  STL [R1+0x754], R20 ;  /* 0x0007541401007387 */ /* 0x000fe80000100800 */
[----:B------:R0:W-:Y:S02]  /*156a0*/  STL [R1+0x720], R19 ;  /* 0x0007201301007387 */ /* 0x0001e40000100800 */
[----:B0-----:R-:W-:-:S02]  /*156b0*/  LEA.HI.X.SX32 R19, R13, R4, 0x1, P2 ;  /* 0x000000040d137211 */ /* 0x001fc400010f0eff */
[----:B------:R-:W-:Y:S01]  /*156c0*/  IADD3 R20, P1, R6, R3, RZ ;  /* 0x0000000306147210 */ /* 0x000fe20007f3e0ff */
[----:B------:R-:W4:Y:S04]  /*156d0*/  LDL.LU R13, [R1+0x2e8] ;  /* 0x0002e800010d7983 */ /* 0x000f280000300800 */
[----:B------:R-:W-:Y:S04]  /*156e0*/  STL [R1+0x75c], R20 ;  /* 0x00075c1401007387 */ /* 0x000fe80000100800 */
[----:B------:R0:W-:Y:S02]  /*156f0*/  STL [R1+0x728], R19 ;  /* 0x0007281301007387 */ /* 0x0001e40000100800 */
[----:B0-----:R-:W-:-:S02]  /*15700*/  LEA.HI.X.SX32 R19, R10, R4, 0x1, P3 ;  /* 0x000000040a137211 */ /* 0x001fc400018f0eff */
[----:B------:R-:W4:Y:S01]  /*15710*/  LDL.LU R10, [R1+0x2ec] ;  /* 0x0002ec00010a7983 */ /* 0x000f220000300800 */
[----:B--2---:R-:W-:-:S05]  /*15720*/  IADD3 R20, P2, R16, R3, RZ ;  /* 0x0000000310147210 */ /* 0x004fca0007f5e0ff */
[----:B------:R3:W-:Y:S04]  /*15730*/  STL [R1+0x764], R20 ;  /* 0x0007641401007387 */ /* 0x0007e80000100800 */
[----:B------:R0:W-:Y:S01]  /*15740*/  STL [R1+0x730], R19 ;  /* 0x0007301301007387 */ /* 0x0001e20000100800 */
[-C--:B---3--:R-:W-:Y:S02]  /*15750*/  IADD3 R20, P3, R5, R3.reuse, RZ ;  /* 0x0000000305147210 */ /* 0x088fe40007f7e0ff */
        /* <DEDUP_REMOVED lines=57> */
[----:B------:R-:W-:Y:S04]  /*15af0*/  STL [R1+0x7c4], R20 ;  /* 0x0007c41401007387 */ /* 0x000fe80000100800 */
[----:B------:R0:W-:Y:S02]  /*15b00*/  STL [R1+0x790], R19 ;  /* 0x0007901301007387 */ /* 0x0001e40000100800 */
[----:B0-----:R-:W-:Y:S02]  /*15b10*/  LEA.HI.X.SX32 R19, R0, R4, 0x1, P2 ;  /* 0x0000000400137211 */ /* 0x001fe400010f0eff */
[-C--:B---3--:R-:W-:Y:S01]  /*15b20*/  IADD3 R20, P1, R11, R3.reuse, RZ ;  /* 0x000000030b147210 */ /* 0x088fe20007f3e0ff */
        /* <DEDUP_REMOVED lines=59> */
[----:B------:R-:W2:Y:S01]  /*15ee0*/  LDL.LU R28, [R1+0x36c] ;  /* 0x00036c00011c7983 */ /* 0x000ea20000300800 */
[----:B---3--:R-:W-:-:S05]  /*15ef0*/  IADD3 R20, P6, R14, R3, RZ ;  /* 0x000000030e147210 */ /* 0x008fca0007fde0ff */
[----:B------:R-:W-:Y:S04]  /*15f00*/  STL [R1+0x82c], R20 ;  /* 0x00082c1401007387 */ /* 0x000fe80000100800 */
[----:B------:R0:W-:Y:S02]  /*15f10*/  STL [R1+0x7f8], R19 ;  /* 0x0007f81301007387 */ /* 0x0001e40000100800 */
[-C--:B0-----:R-:W-:Y:S02]  /*15f20*/  LEA.HI.X.SX32 R19, R26, R4.reuse, 0x1, P1 ;  /* 0x000000041a137211 */ /* 0x081fe400008f0eff */
[----:B------:R-:W-:Y:S01]  /*15f30*/  IADD3 R20, P0, R18, R3, RZ ;  /* 0x0000000312147210 */ /* 0x000fe20007f1e0ff */
        /* <DEDUP_REMOVED lines=277> */
[----:B------:R0:W-:Y:S01]  /*17090*/  STL [R1+0x9b8], R19 ;  /* 0x0009b81301007387 */ /* 0x0001e20000100800 */
[-C--:B------:R-:W-:Y:S02]  /*170a0*/  LEA.HI.X.SX32 R18, R18, R4.reuse, 0x1, P2 ;  /* 0x0000000412127211 */ /* 0x080fe400010f0eff */
[----:B0-----:R-:W-:Y:S02]  /*170b0*/  LEA.HI.X.SX32 R19, R14, R4, 0x1, P1 ;  /* 0x000000040e137211 */ /* 0x001fe400008f0eff */
[-C--:B------:R-:W-:Y:S01]  /*170c0*/  IADD3 R20, P0, R8, R3.reuse, RZ ;  /* 0x0000000308147210 */ /* 0x080fe20007f1e0ff */
[----:B------:R-:W4:Y:S04]  /*170d0*/  LDL.LU R14, [R1+0x1fc] ;  /* 0x0001fc00010e7983 */ /* 0x000f280000300800 */
[----:B------:R-:W-:Y:S04]  /*170e0*/  STL [R1+0x9f4], R20 ;  /* 0x0009f41401007387 */ /* 0x000fe80000100800 */
[----:B------:R0:W-:Y:S04]  /*170f0*/  STL [R1+0x9c0], R19 ;  /* 0x0009c01301007387 */ /* 0x0001e80000100800 */
[----:B0-----:R-:W4:Y:S01]  /*17100*/  LDL.LU R19, [R1+0x1f8] ;  /* 0x0001f80001137983 */ /* 0x001f220000300800 */
[----:B------:R-:W-:-:S05]  /*17110*/  IADD3 R20, P1, R7, R3, RZ ;  /* 0x0000000307147210 */ /* 0x000fca0007f3e0ff */
[----:B------:R-:W-:Y:S04]  /*17120*/  STL [R1+0x9fc], R20 ;  /* 0x0009fc1401007387 */ /* 0x000fe80000100800 */
[----:B------:R0:W-:Y:S02]  /*17130*/  STL [R1+0x9c8], R18 ;  /* 0x0009c81201007387 */ /* 0x0001e40000100800 */
[----:B0-----:R-:W-:Y:S02]  /*17140*/  LEA.HI.X.SX32 R18, R13, R4, 0x1, P3 ;  /* 0x000000040d127211 */ /* 0x001fe400018f0eff */
        /* <DEDUP_REMOVED lines=30> */
[----:B------:R-:W4:Y:S01]  /*17330*/  LDL.LU R6, [R1+0x184] ;  /* 0x0001840001067983 */ /* 0x000f220000300800 */
[----:B------:R-:W-:Y:S02]  /*17340*/  IADD3 R20, P1, R24, R3, RZ ;  /* 0x0000000318147210 */ /* 0x000fe40007f3e0ff */
[----:B------:R-:W-:-:S03]  /*17350*/  LEA.HI.X.SX32 R16, R16, R4, 0x1, P3 ;  /* 0x0000000410107211 */ /* 0x000fc600018f0eff */
        /* <DEDUP_REMOVED lines=16> */
[----:B0-----:R-:W-:Y:S02]  /*17460*/  IADD3 R20, P5, R19, R3, RZ ;  /* 0x0000000313147210 */ /* 0x001fe40007fbe0ff */
[-C--:B-1----:R-:W-:Y:S02]  /*17470*/  LEA.HI.X.SX32 R16, R26, R4.reuse, 0x1, P6 ;  /* 0x000000041a107211 */ /* 0x082fe400030f0eff */
[----:B------:R-:W4:Y:S04]  /*17480*/  LDL.LU R26, [R1+0x168] ;  /* 0x00016800011a7983 */ /* 0x000f280000300800 */
[----:B------:R-:W-:Y:S04]  /*17490*/  STL [R1+0xa54], R20 ;  /* 0x000a541401007387 */ /* 0x000fe80000100800 */
[----:B------:R0:W-:Y:S02]  /*174a0*/  STL [R1+0xa20], R16 ;  /* 0x000a201001007387 */ /* 0x0001e40000100800 */
[----:B0-----:R-:W-:-:S02]  /*174b0*/  LEA.HI.X.SX32 R16, R25, R4, 0x1, P0 ;  /* 0x0000000419107211 */ /* 0x001fc400000f0eff */
[----:B------:R-:W4:Y:S01]  /*174c0*/  LDL.LU R25, [R1+0x164] ;  /* 0x0001640001197983 */ /* 0x000f220000300800 */
        /* <DEDUP_REMOVED lines=17> */
[----:B------:R0:W-:Y:S01]  /*175e0*/  STL [R1+0xa40], R16 ;  /* 0x000a401001007387 */ /* 0x0001e20000100800 */
[----:B------:R-:W-:-:S03]  /*175f0*/  LEA.HI.X.SX32 R21, R14, R4, 0x1, P4 ;  /* 0x000000040e157211 */ /* 0x000fc600020f0eff */
[----:B0-----:R-:W3:Y:S01]  /*17600*/  LDL.LU R16, [R1+0x14c] ;  /* 0x00014c0001107983 */ /* 0x001ee20000300800 */
[----:B-----5:R-:W-:-:S05]  /*17610*/  IADD3 R20, P3, R8, R3, RZ ;  /* 0x0000000308147210 */ /* 0x020fca0007f7e0ff */
[----:B------:R-:W-:Y:S04]  /*17620*/  STL [R1+0xa7c], R20 ;  /* 0x000a7c1401007387 */ /* 0x000fe80000100800 */
[----:B------:R-:W5:Y:S04]  /*17630*/  LDL.LU R14, [R1+0x148] ;  /* 0x00014800010e7983 */ /* 0x000f680000300800 */
[----:B------:R0:W-:Y:S02]  /*17640*/  STL [R1+0xa48], R21 ;  /* 0x000a481501007387 */ /* 0x0001e40000100800 */
[----:B0-----:R-:W-:-:S02]  /*17650*/  LEA.HI.X.SX32 R21, R19, R4, 0x1, P5 ;  /* 0x0000000413157211 */ /* 0x001fc400028f0eff */
[----:B------:R-:W-:Y:S02]  /*17660*/  LEA.HI.X.SX32 R19, R13, R4, 0x1, P6 ;  /* 0x000000040d137211 */ /* 0x000fe400030f0eff */
[----:B----4-:R-:W-:-:S05]  /*17670*/  IADD3 R20, P4, R7, R3, RZ ;  /* 0x0000000307147210 */ /* 0x010fca0007f9e0ff */
[----:B------:R0:W-:Y:S04]  /*17680*/  STL [R1+0xa84], R20 ;  /* 0x000a841401007387 */ /* 0x0001e80000100800 */
[----:B------:R-:W-:Y:S04]  /*17690*/  STL [R1+0xa50], R21 ;  /* 0x000a501501007387 */ /* 0x000fe80000100800 */
[----:B------:R-:W4:Y:S01]  /*176a0*/  LDL.LU R13, [R1+0x144] ;  /* 0x00014400010d7983 */ /* 0x000f220000300800 */
[----:B0-----:R-:W-:-:S05]  /*176b0*/  IADD3 R20, P5, R6, R3, RZ ;  /* 0x0000000306147210 */ /* 0x001fca0007fbe0ff */
        /* <DEDUP_REMOVED lines=28> */
[----:B------:R-:W4:Y:S01]  /*17880*/  LDL.LU R6, [R1+0x104] ;  /* 0x0001040001067983 */ /* 0x000f220000300800 */
[----:B------:R-:W-:-:S05]  /*17890*/  IADD3 R20, P4, R24, R3, RZ ;  /* 0x0000000318147210 */ /* 0x000fca0007f9e0ff */
[----:B------:R-:W-:Y:S04]  /*178a0*/  STL [R1+0xabc], R20 ;  /* 0x000abc1401007387 */ /* 0x000fe80000100800 */
[----:B------:R0:W-:Y:S04]  /*178b0*/  STL [R1+0xa88], R19 ;  /* 0x000a881301007387 */ /* 0x0001e80000100800 */
[----:B0-----:R-:W4:Y:S01]  /*178c0*/  LDL.LU R19, [R1+0xf4] ;  /* 0x0000f40001137983 */ /* 0x001f220000300800 */
[----:B------:R-:W-:Y:S02]  /*178d0*/  LEA.HI.X.SX32 R18, R18, R4, 0x1, P6 ;  /* 0x0000000412127211 */ /* 0x000fe400030f0eff */
[----:B--2---:R-:W-:-:S05]  /*178e0*/  IADD3 R20, P5, R22, R3, RZ ;  /* 0x0000000316147210 */ /* 0x004fca0007fbe0ff */
[----:B------:R-:W-:Y:S04]  /*178f0*/  STL [R1+0xac4], R20 ;  /* 0x000ac41401007387 */ /* 0x000fe80000100800 */
[----:B------:R0:W-:Y:S02]  /*17900*/  STL [R1+0xa90], R18 ;  /* 0x000a901201007387 */ /* 0x0001e40000100800 */
[----:B0-----:R-:W-:Y:S02]  /*17910*/  LEA.HI.X.SX32 R18, R5, R4, 0x1, P0 ;  /* 0x0000000405127211 */ /* 0x001fe400000f0eff */
[----:B---3--:R-:W-:-:S05]  /*17920*/  IADD3 R21, P6, R0, R3, RZ ;  /* 0x0000000300157210 */ /* 0x008fca0007fde0ff */
[----:B------:R-:W-:Y:S04]  /*17930*/  STL [R1+0xacc], R21 ;  /* 0x000acc1501007387 */ /* 0x000fe80000100800 */
[----:B------:R-:W2:Y:S04]  /*17940*/  LDL.LU R5, [R1+0xf0] ;  /* 0x0000f00001057983 */ /* 0x000ea80000300800 */
[----:B------:R0:W-:Y:S01]  /*17950*/  STL [R1+0xa98], R18 ;  /* 0x000a981201007387 */ /* 0x0001e20000100800 */
[----:B------:R-:W-:Y:S02]  /*17960*/  IADD3 R20, P0, R16, R3, RZ ;  /* 0x0000000310147210 */ /* 0x000fe40007f1e0ff */
[----:B0-----:R-:W-:-:S03]  /*17970*/  LEA.HI.X.SX32 R18, R28, R4, 0x1, P1 ;  /* 0x000000041c127211 */ /* 0x001fc600008f0eff */
[----:B------:R5:W-:Y:S04]  /*17980*/  STL [R1+0xad4], R20 ;  /* 0x000ad41401007387 */ /* 0x000be80000100800 */
[----:B------:R-:W3:Y:S01]  /*17990*/  LDL.LU R28, [R1+0xec] ;  /* 0x0000ec00011c7983 */ /* 0x000ee20000300800 */
[----:B-----5:R-:W-:-:S03]  /*179a0*/  IADD3 R20, P1, R14, R3, RZ ;  /* 0x000000030e147210 */ /* 0x020fc60007f3e0ff */
[----:B------:R0:W-:Y:S04]  /*179b0*/  STL [R1+0xaa0], R18 ;  /* 0x000aa01201007387 */ /* 0x0001e80000100800 */
[----:B------:R-:W-:Y:S01]  /*179c0*/  STL [R1+0xadc], R20 ;  /* 0x000adc1401007387 */ /* 0x000fe20000100800 */
[----:B0-----:R-:W-:-:S03]  /*179d0*/  LEA.HI.X.SX32 R18, R26, R4, 0x1, P2 ;  /* 0x000000041a127211 */ /* 0x001fc600010f0eff */
[----:B------:R-:W5:Y:S04]  /*179e0*/  LDL.LU R26, [R1+0xe8] ;  /* 0x0000e800011a7983 */ /* 0x000f680000300800 */
        /* <DEDUP_REMOVED lines=18> */
[----:B------:R-:W4:Y:S01]  /*17b10*/  LDL.LU R0, [R1+0xd8] ;  /* 0x0000d80001007983 */ /* 0x000f220000300800 */
[----:B------:R-:W-:-:S05]  /*17b20*/  IADD3 R20, P5, R11, R3, RZ ;  /* 0x000000030b147210 */ /* 0x000fca0007fbe0ff */
[----:B------:R-:W-:Y:S04]  /*17b30*/  STL [R1+0xafc], R20 ;  /* 0x000afc1401007387 */ /* 0x000fe80000100800 */
[----:B------:R0:W-:Y:S04]  /*17b40*/  STL [R1+0xac8], R18 ;  /* 0x000ac81201007387 */ /* 0x0001e80000100800 */
[----:B0-----:R-:W4:Y:S01]  /*17b50*/  LDL.LU R18, [R1+0xd4] ;  /* 0x0000d40001127983 */ /* 0x001f220000300800 */
[----:B------:R-:W-:-:S05]  /*17b60*/  IADD3 R20, P6, R8, R3, RZ ;  /* 0x0000000308147210 */ /* 0x000fca0007fde0ff */
[----:B------:R0:W-:Y:S04]  /*17b70*/  STL [R1+0xb04], R20 ;  /* 0x000b041401007387 */ /* 0x0001e80000100800 */
[----:B------:R1:W-:Y:S01]  /*17b80*/  STL [R1+0xad0], R16 ;  /* 0x000ad01001007387 */ /* 0x0003e20000100800 */
[----:B0-----:R-:W-:-:S03]  /*17b90*/  LEA.HI.X.SX32 R20, R14, R4, 0x1, P1 ;  /* 0x000000040e147211 */ /* 0x001fc600008f0eff */
[----:B-1----:R-:W4:Y:S01]  /*17ba0*/  LDL.LU R16, [R1+0xd0] ;  /* 0x0000d00001107983 */ /* 0x002f220000300800 */
[----:B------:R-:W-:-:S05]  /*17bb0*/  IADD3 R21, P0, R7, R3, RZ ;  /* 0x0000000307157210 */ /* 0x000fca0007f1e0ff */
[----:B------:R0:W-:Y:S04]  /*17bc0*/  STL [R1+0xb0c], R21 ;  /* 0x000b0c1501007387 */ /* 0x0001e80000100800 */
[----:B------:R-:W4:Y:S04]  /*17bd0*/  LDL.LU R14, [R1+0xcc] ;  /* 0x0000cc00010e7983 */ /* 0x000f280000300800 */
[----:B------:R1:W-:Y:S01]  /*17be0*/  STL [R1+0xad8], R20 ;  /* 0x000ad81401007387 */ /* 0x0003e20000100800 */
[----:B0-----:R-:W-:Y:S02]  /*17bf0*/  IADD3 R21, P1, R6, R3, RZ ;  /* 0x0000000306157210 */ /* 0x001fe40007f3e0ff */
[----:B-1----:R-:W-:-:S03]  /*17c00*/  LEA.HI.X.SX32 R20, R13, R4, 0x1, P2 ;  /* 0x000000040d147211 */ /* 0x002fc600010f0eff */
[----:B------:R0:W-:Y:S04]  /*17c10*/  STL [R1+0xb14], R21 ;  /* 0x000b141501007387 */ /* 0x0001e80000100800 */
[----:B------:R-:W4:Y:S04]  /*17c20*/  LDL.LU R13, [R1+0xc8] ;  /* 0x0000c800010d7983 */ /* 0x000f280000300800 */
[----:B------:R1:W-:Y:S01]  /*17c30*/  STL [R1+0xae0], R20 ;  /* 0x000ae01401007387 */ /* 0x0003e20000100800 */
[----:B0-----:R-:W-:Y:S02]  /*17c40*/  IADD3 R21, P2, R19, R3, RZ ;  /* 0x0000000313157210 */ /* 0x001fe40007f5e0ff */
[----:B-1----:R-:W-:-:S03]  /*17c50*/  LEA.HI.X.SX32 R20, R10, R4, 0x1, P3 ;  /* 0x000000040a147211 */ /* 0x002fc600018f0eff */
[----:B------:R-:W-:Y:S04]  /*17c60*/  STL [R1+0xb1c], R21 ;  /* 0x000b1c1501007387 */ /* 0x000fe80000100800 */
[----:B------:R-:W4:Y:S04]  /*17c70*/  LDL.LU R10, [R1+0xc4] ;  /* 0x0000c400010a7983 */ /* 0x000f280000300800 */
[----:B------:R0:W-:Y:S02]  /*17c80*/  STL [R1+0xae8], R20 ;  /* 0x000ae81401007387 */ /* 0x0001e40000100800 */
[----:B0-----:R-:W-:-:S02]  /*17c90*/  LEA.HI.X.SX32 R20, R9, R4, 0x1, P4 ;  /* 0x0000000409147211 */ /* 0x001fc400020f0eff */
[----:B------:R-:W4:Y:S01]  /*17ca0*/  LDL.LU R9, [R1+0xc0] ;  /* 0x0000c00001097983 */ /* 0x000f220000300800 */
[----:B--2---:R-:W-:-:S05]  /*17cb0*/  IADD3 R21, P3, R5, R3, RZ ;  /* 0x0000000305157210 */ /* 0x004fca0007f7e0ff */
[----:B------:R0:W-:Y:S04]  /*17cc0*/  STL [R1+0xb24], R21 ;  /* 0x000b241501007387 */ /* 0x0001e80000100800 */
[----:B------:R5:W-:Y:S01]  /*17cd0*/  STL [R1+0xaf0], R20 ;  /* 0x000af01401007387 */ /* 0x000be20000100800 */
[----:B---3--:R-:W-:Y:S02]  /*17ce0*/  IADD3 R23, P4, R28, R3, RZ ;  /* 0x000000031c177210 */ /* 0x008fe40007f9e0ff */
[----:B0-----:R-:W-:-:S03]  /*17cf0*/  LEA.HI.X.SX32 R21, R11, R4, 0x1, P5 ;  /* 0x000000040b157211 */ /* 0x001fc600028f0eff */
[----:B------:R-:W-:Y:S04]  /*17d00*/  STL [R1+0xb2c], R23 ;  /* 0x000b2c1701007387 */ /* 0x000fe80000100800 */
[----:B------:R-:W2:Y:S04]  /*17d10*/  LDL.LU R11, [R1+0xbc] ;  /* 0x0000bc00010b7983 */ /* 0x000ea80000300800 */
[----:B------:R0:W-:Y:S01]  /*17d20*/  STL [R1+0xaf8], R21 ;  /* 0x000af81501007387 */ /* 0x0001e20000100800 */
[----:B-----5:R-:W-:Y:S02]  /*17d30*/  IADD3 R20, P5, R26, R3, RZ ;  /* 0x000000031a147210 */ /* 0x020fe40007fbe0ff */
[----:B0-----:R-:W-:-:S03]  /*17d40*/  LEA.HI.X.SX32 R21, R8, R4, 0x1, P6 ;  /* 0x0000000408157211 */ /* 0x001fc600030f0eff */
[----:B------:R0:W-:Y:S04]  /*17d50*/  STL [R1+0xb34], R20 ;  /* 0x000b341401007387 */ /* 0x0001e80000100800 */
[----:B------:R-:W3:Y:S01]  /*17d60*/  LDL.LU R8, [R1+0xb8] ;  /* 0x0000b80001087983 */ /* 0x000ee20000300800 */
[----:B0-----:R-:W-:-:S03]  /*17d70*/  IADD3 R20, P6, R25, R3, RZ ;  /* 0x0000000319147210 */ /* 0x001fc60007fde0ff */
[----:B------:R0:W-:Y:S04]  /*17d80*/  STL [R1+0xb00], R21 ;  /* 0x000b001501007387 */ /* 0x0001e80000100800 */
[----:B------:R-:W-:Y:S01]  /*17d90*/  STL [R1+0xb3c], R20 ;  /* 0x000b3c1401007387 */ /* 0x000fe20000100800 */
[----:B0-----:R-:W-:-:S03]  /*17da0*/  LEA.HI.X.SX32 R21, R7, R4, 0x1, P0 ;  /* 0x0000000407157211 */ /* 0x001fc600000f0eff */
[----:B------:R-:W5:Y:S04]  /*17db0*/  LDL.LU R7, [R1+0xb4] ;  /* 0x0000b40001077983 */ /* 0x000f680000300800 */
[----:B------:R0:W-:Y:S02]  /*17dc0*/  STL [R1+0xb08], R21 ;  /* 0x000b081501007387 */ /* 0x0001e40000100800 */
[----:B0-----:R-:W-:Y:S02]  /*17dd0*/  LEA.HI.X.SX32 R21, R6, R4, 0x1, P1 ;  /* 0x0000000406157211 */ /* 0x001fe400008f0eff */
[----:B----4-:R-:W-:-:S05]  /*17de0*/  IADD3 R20, P0, R24, R3, RZ ;  /* 0x0000000318147210 */ /* 0x010fca0007f1e0ff */
[----:B------:R-:W-:Y:S04]  /*17df0*/  STL [R1+0xb44], R20 ;  /* 0x000b441401007387 */ /* 0x000fe80000100800 */
[----:B------:R-:W4:Y:S04]  /*17e00*/  LDL.LU R6, [R1+0xb0] ;  /* 0x0000b00001067983 */ /* 0x000f280000300800 */
[----:B------:R0:W-:Y:S02]  /*17e10*/  STL [R1+0xb10], R21 ;  /* 0x000b101501007387 */ /* 0x0001e40000100800 */
[----:B0-----:R-:W-:-:S02]  /*17e20*/  LEA.HI.X.SX32 R21, R19, R4, 0x1, P2 ;  /* 0x0000000413157211 */ /* 0x001fc400010f0eff */
[----:B------:R-:W-:Y:S02]  /*17e30*/  IADD3 R20, P1, R22, R3, RZ ;  /* 0x0000000316147210 */ /* 0x000fe40007f3e0ff */
[----:B------:R-:W-:-:S03]  /*17e40*/  LEA.HI.X.SX32 R19, R5, R4, 0x1, P3 ;  /* 0x0000000405137211 */ /* 0x000fc600018f0eff */
[----:B------:R0:W-:Y:S04]  /*17e50*/  STL [R1+0xb4c], R20 ;  /* 0x000b4c1401007387 */ /* 0x0001e80000100800 */
[----:B------:R-:W-:Y:S04]  /*17e60*/  STL [R1+0xb18], R21 ;  /* 0x000b181501007387 */ /* 0x000fe80000100800 */
[----:B------:R-:W4:Y:S01]  /*17e70*/  LDL.LU R5, [R1+0xa4] ;  /* 0x0000a40001057983 */ /* 0x000f220000300800 */
[----:B0-----:R-:W-:-:S05]  /*17e80*/  IADD3 R20, P2, R0, R3, RZ ;  /* 0x0000000300147210 */ /* 0x001fca0007f5e0ff */
[----:B------:R0:W-:Y:S04]  /*17e90*/  STL [R1+0xb54], R20 ;  /* 0x000b541401007387 */ /* 0x0001e80000100800 */
[----:B------:R-:W-:Y:S01]  /*17ea0*/  STL [R1+0xb20], R19 ;  /* 0x000b201301007387 */ /* 0x000fe20000100800 */
[----:B0-----:R-:W-:Y:S02]  /*17eb0*/  LEA.HI.X.SX32 R20, R28, R4, 0x1, P4 ;  /* 0x000000041c147211 */ /* 0x001fe400020f0eff */
[----:B------:R-:W-:-:S05]  /*17ec0*/  IADD3 R21, P3, R18, R3, RZ ;  /* 0x0000000312157210 */ /* 0x000fca0007f7e0ff */
[----:B------:R0:W-:Y:S04]  /*17ed0*/  STL [R1+0xb5c], R21 ;  /* 0x000b5c1501007387 */ /* 0x0001e80000100800 */
[----:B------:R-:W4:Y:S01]  /*17ee0*/  LDL.LU R28, [R1+0xa0] ;  /* 0x0000a000011c7983 */ /* 0x000f220000300800 */
[----:B0-----:R-:W-:-:S03]  /*17ef0*/  LEA.HI.X.SX32 R21, R26, R4, 0x1, P5 ;  /* 0x000000041a157211 */ /* 0x001fc600028f0eff */
[----:B------:R-:W-:Y:S01]  /*17f00*/  STL [R1+0xb28], R20 ;  /* 0x000b281401007387 */ /* 0x000fe20000100800 */
[----:B------:R-:W-:-:S05]  /*17f10*/  IADD3 R19, P4, R16, R3, RZ ;  /* 0x0000000310137210 */ /* 0x000fca0007f9e0ff */
[----:B------:R0:W-:Y:S04]  /*17f20*/  STL [R1+0xb64], R19 ;  /* 0x000b641301007387 */ /* 0x0001e80000100800 */
[----:B------:R1:W-:Y:S04]  /*17f30*/  STL [R1+0xb30], R21 ;  /* 0x000b301501007387 */ /* 0x0003e80000100800 */
[----:B------:R-:W4:Y:S01]  /*17f40*/  LDL.LU R26, [R1+0x9c] ;  /* 0x00009c00011a7983 */ /* 0x000f220000300800 */
[----:B0-----:R-:W-:Y:S02]  /*17f50*/  LEA.HI.X.SX32 R19, R25, R4, 0x1, P6 ;  /* 0x0000000419137211 */ /* 0x001fe400030f0eff */
[----:B------:R-:W-:-:S05]  /*17f60*/  IADD3 R20, P5, R14, R3, RZ ;  /* 0x000000030e147210 */ /* 0x000fca0007fbe0ff */
[----:B------:R0:W-:Y:S04]  /*17f70*/  STL [R1+0xb6c], R20 ;  /* 0x000b6c1401007387 */ /* 0x0001e80000100800 */
[----:B------:R0:W-:Y:S01]  /*17f80*/  STL [R1+0xb38], R19 ;  /* 0x000b381301007387 */ /* 0x0001e20000100800 */
[----:B-1----:R-:W-:Y:S02]  /*17f90*/  IADD3 R21, P6, R13, R3, RZ ;  /* 0x000000030d157210 */ /* 0x002fe40007fde0ff */
[----:B0-----:R-:W-:-:S03]  /*17fa0*/  LEA.HI.X.SX32 R20, R24, R4, 0x1, P0 ;  /* 0x0000000418147211 */ /* 0x001fc600000f0eff */
[----:B------:R-:W-:Y:S04]  /*17fb0*/  STL [R1+0xb74], R21 ;  /* 0x000b741501007387 */ /* 0x000fe80000100800 */
[----:B------:R-:W4:Y:S04]  /*17fc0*/  LDL.LU R25, [R1+0x98] ;  /* 0x0000980001197983 */ /* 0x000f280000300800 */
[----:B------:R0:W-:Y:S01]  /*17fd0*/  STL [R1+0xb40], R20 ;  /* 0x000b401401007387 */ /* 0x0001e20000100800 */
[----:B------:R-:W-:Y:S02]  /*17fe0*/  IADD3 R19, P0, R10, R3, RZ ;  /* 0x000000030a137210 */ /* 0x000fe40007f1e0ff */
[----:B0-----:R-:W-:-:S03]  /*17ff0*/  LEA.HI.X.SX32 R20, R22, R4, 0x1, P1 ;  /* 0x0000000416147211 */ /* 0x001fc600008f0eff */
[----:B------:R0:W-:Y:S04]  /*18000*/  STL [R1+0xb7c], R19 ;  /* 0x000b7c1301007387 */ /* 0x0001e80000100800 */
[----:B------:R-:W4:Y:S01]  /*18010*/  LDL.LU R24, [R1+0x94] ;  /* 0x0000940001187983 */ /* 0x000f220000300800 */
[----:B0-----:R-:W-:-:S03]  /*18020*/  IADD3 R19, P1, R9, R3, RZ ;  /* 0x0000000309137210 */ /* 0x001fc60007f3e0ff */
[----:B------:R0:W-:Y:S01]  /*18030*/  STL [R1+0xb48], R20 ;  /* 0x000b481401007387 */ /* 0x0001e20000100800 */
[----:B------:R-:W-:-:S03]  /*18040*/  LEA.HI.X.SX32 R0, R0, R4, 0x1, P2 ;  /* 0x0000000400007211 */ /* 0x000fc600010f0eff */
[----:B------:R-:W-:Y:S04]  /*18050*/  STL [R1+0xb84], R19 ;  /* 0x000b841301007387 */ /* 0x000fe80000100800 */
[----:B------:R-:W4:Y:S04]  /*18060*/  LDL.LU R22, [R1+0x88] ;  /* 0x0000880001167983 */ /* 0x000f280000300800 */
[----:B------:R1:W-:Y:S01]  /*18070*/  STL [R1+0xb50], R0 ;  /* 0x000b500001007387 */ /* 0x0003e20000100800 */
[----:B0-----:R-:W-:-:S03]  /*18080*/  LEA.HI.X.SX32 R20, R18, R4, 0x1, P3 ;  /* 0x0000000412147211 */ /* 0x001fc600018f0eff */
[----:B-1----:R-:W4:Y:S01]  /*18090*/  LDL.LU R0, [R1+0x80] ;  /* 0x0000800001007983 */ /* 0x002f220000300800 */
[----:B------:R-:W-:Y:S02]  /*180a0*/  LEA.HI.X.SX32 R18, R16, R4, 0x1, P4 ;  /* 0x0000000410127211 */ /* 0x000fe400020f0eff */
[----:B--2---:R-:W-:-:S05]  /*180b0*/  IADD3 R19, P2, R11, R3, RZ ;  /* 0x000000030b137210 */ /* 0x004fca0007f5e0ff */
[----:B------:R3:W-:Y:S04]  /*180c0*/  STL [R1+0xb8c], R19 ;  /* 0x000b8c1301007387 */ /* 0x0007e80000100800 */
[----:B------:R0:W-:Y:S04]  /*180d0*/  STL [R1+0xb58], R20 ;  /* 0x000b581401007387 */ /* 0x0001e80000100800 */
[----:B------:R-:W2:Y:S01]  /*180e0*/  LDL.LU R23, [R1+0x70] ;  /* 0x0000700001177983 */ /* 0x000ea20000300800 */
[----:B---3--:R-:W-:-:S05]  /*180f0*/  IADD3 R19, P3, R8, R3, RZ ;  /* 0x0000000308137210 */ /* 0x008fca0007f7e0ff */
[----:B------:R-:W-:Y:S01]  /*18100*/  STL [R1+0xb94], R19 ;  /* 0x000b941301007387 */ /* 0x000fe20000100800 */
[----:B------:R-:W-:-:S03]  /*18110*/  LEA.HI.X.SX32 R14, R14, R4, 0x1, P5 ;  /* 0x000000040e0e7211 */ /* 0x000fc600028f0eff */
[----:B------:R-:W-:Y:S04]  /*18120*/  STL [R1+0xb60], R18 ;  /* 0x000b601201007387 */ /* 0x000fe80000100800 */
[----:B------:R-:W3:Y:S01]  /*18130*/  LDL.LU R21, [R1+0x64] ;  /* 0x0000640001157983 */ /* 0x000ee20000300800 */
[----:B-----5:R-:W-:-:S05]  /*18140*/  IADD3 R16, P4, R7, R3, RZ ;  /* 0x0000000307107210 */ /* 0x020fca0007f9e0ff */
[----:B------:R-:W-:Y:S04]  /*18150*/  STL [R1+0xb9c], R16 ;  /* 0x000b9c1001007387 */ /* 0x000fe80000100800 */
[----:B------:R1:W-:Y:S04]  /*18160*/  STL [R1+0xb68], R14 ;  /* 0x000b680e01007387 */ /* 0x0003e80000100800 */
[----:B0-----:R-:W5:Y:S01]  /*18170*/  LDL.LU R20, [R1+0x58] ;  /* 0x0000580001147983 */ /* 0x001f620000300800 */
[----:B-1----:R-:W-:Y:S02]  /*18180*/  LEA.HI.X.SX32 R14, R13, R4, 0x1, P6 ;  /* 0x000000040d0e7211 */ /* 0x002fe400030f0eff */
[----:B----4-:R-:W-:-:S05]  /*18190*/  IADD3 R16, P5, R6, R3, RZ ;  /* 0x0000000306107210 */ /* 0x010fca0007fbe0ff */
[----:B------:R-:W-:Y:S04]  /*181a0*/  STL [R1+0xba4], R16 ;  /* 0x000ba41001007387 */ /* 0x000fe80000100800 */
[----:B------:R-:W4:Y:S04]  /*181b0*/  LDL.LU R19, [R1+0x50] ;  /* 0x0000500001137983 */ /* 0x000f280000300800 */
[----:B------:R0:W-:Y:S04]  /*181c0*/  STL [R1+0xb70], R14 ;  /* 0x000b700e01007387 */ /* 0x0001e80000100800 */
[----:B------:R-:W4:Y:S01]  /*181d0*/  LDL.LU R18, [R1+0x48] ;  /* 0x0000480001127983 */ /* 0x000f220000300800 */
[----:B0-----:R-:W-:-:S02]  /*181e0*/  LEA.HI.X.SX32 R14, R10, R4, 0x1, P0 ;  /* 0x000000040a0e7211 */ /* 0x001fc400000f0eff */
[----:B------:R-:W-:-:S05]  /*181f0*/  IADD3 R13, P6, R5, R3, RZ ;  /* 0x00000003050d7210 */ /* 0x000fca0007fde0ff */
[----:B------:R0:W-:Y:S04]  /*18200*/  STL [R1+0xbac], R13 ;  /* 0x000bac0d01007387 */ /* 0x0001e80000100800 */
[----:B------:R-:W4:Y:S04]  /*18210*/  LDL.LU R10, [R1+0x40] ;  /* 0x00004000010a7983 */ /* 0x000f280000300800 */
[----:B------:R1:W-:Y:S04]  /*18220*/  STL [R1+0xb78], R14 ;  /* 0x000b780e01007387 */ /* 0x0003e80000100800 */
[----:B------:R-:W4:Y:S01]  /*18230*/  LDL.LU R16, [R1+0x3c] ;  /* 0x00003c0001107983 */ /* 0x000f220000300800 */
[----:B------:R-:W-:-:S02]  /*18240*/  LEA.HI.X.SX32 R9, R9, R4, 0x1, P1 ;  /* 0x0000000409097211 */ /* 0x000fc400008f0eff */
[-C--:B------:R-:W-:Y:S02]  /*18250*/  LEA.HI.X.SX32 R11, R11, R4.reuse, 0x1, P2 ;  /* 0x000000040b0b7211 */ /* 0x080fe400010f0eff */
[----:B------:R-:W-:Y:S02]  /*18260*/  LEA.HI.X.SX32 R8, R8, R4, 0x1, P3 ;  /* 0x0000000408087211 */ /* 0x000fe400018f0eff */
[----:B0-----:R-:W-:-:S05]  /*18270*/  IADD3 R13, P0, R28, R3, RZ ;  /* 0x000000031c0d7210 */ /* 0x001fca0007f1e0ff */
[----:B------:R-:W-:Y:S04]  /*18280*/  STL [R1+0xbb4], R13 ;  /* 0x000bb40d01007387 */ /* 0x000fe80000100800 */
[----:B-1----:R-:W4:Y:S04]  /*18290*/  LDL.LU R14, [R1+0x38] ;  /* 0x00003800010e7983 */ /* 0x002f280000300800 */
[----:B------:R0:W-:Y:S04]  /*182a0*/  STL [R1+0xb80], R9 ;  /* 0x000b800901007387 */ /* 0x0001e80000100800 */
[----:B0-----:R-:W4:Y:S01]  /*182b0*/  LDL.LU R9, [R1+0x30] ;  /* 0x0000300001097983 */ /* 0x001f220000300800 */
[----:B------:R-:W-:-:S05]  /*182c0*/  IADD3 R13, P1, R26, R3, RZ ;  /* 0x000000031a0d7210 */ /* 0x000fca0007f3e0ff */
[----:B------:R0:W-:Y:S04]  /*182d0*/  STL [R1+0xbbc], R13 ;  /* 0x000bbc0d01007387 */ /* 0x0001e80000100800 */
[----:B0-----:R-:W4:Y:S04]  /*182e0*/  LDL.LU R13, [R1+0x2c] ;  /* 0x00002c00010d7983 */ /* 0x001f280000300800 */
[----:B------:R0:W-:Y:S01]  /*182f0*/  STL [R1+0xb88], R11 ;  /* 0x000b880b01007387 */ /* 0x0001e20000100800 */
[----:B------:R-:W-:Y:S02]  /*18300*/  LEA.HI.X.SX32 R7, R7, R4, 0x1, P4 ;  /* 0x0000000407077211 */ /* 0x000fe400020f0eff */
[----:B0-----:R-:W-:-:S05]  /*18310*/  IADD3 R11, P2, R25, R3, RZ ;  /* 0x00000003190b7210 */ /* 0x001fca0007f5e0ff */
[----:B------:R0:W-:Y:S04]  /*18320*/  STL [R1+0xbc4], R11 ;  /* 0x000bc40b01007387 */ /* 0x0001e80000100800 */
[----:B0-----:R-:W4:Y:S04]  /*18330*/  LDL.LU R11, [R1+0x398] ;  /* 0x00039800010b7983 */ /* 0x001f280000300800 */
[----:B------:R0:W-:Y:S02]  /*18340*/  STL [R1+0xb90], R8 ;  /* 0x000b900801007387 */ /* 0x0001e40000100800 */
[----:B0-----:R-:W-:-:S05]  /*18350*/  IADD3 R8, P3, R24, R3, RZ ;  /* 0x0000000318087210 */ /* 0x001fca0007f7e0ff */
[----:B------:R0:W-:Y:S04]  /*18360*/  STL [R1+0xbcc], R8 ;  /* 0x000bcc0801007387 */ /* 0x0001e80000100800 */
[----:B0-----:R-:W4:Y:S04]  /*18370*/  LDL.LU R8, [R1+0xd80] ;  /* 0x000d800001087983 */ /* 0x001f280000300800 */
[----:B------:R0:W-:Y:S02]  /*18380*/  STL [R1+0xb98], R7 ;  /* 0x000b980701007387 */ /* 0x0001e40000100800 */
[----:B0-----:R-:W-:-:S05]  /*18390*/  IADD3 R7, P4, R22, R3, RZ ;  /* 0x0000000316077210 */ /* 0x001fca0007f9e0ff */
[----:B------:R0:W-:Y:S01]  /*183a0*/  STL [R1+0xbd4], R7 ;  /* 0x000bd40701007387 */ /* 0x0001e20000100800 */
[-C--:B------:R-:W-:Y:S02]  /*183b0*/  LEA.HI.X.SX32 R5, R5, R4.reuse, 0x1, P6 ;  /* 0x0000000405057211 */ /* 0x080fe400030f0eff */
[----:B0-----:R-:W-:Y:S02]  /*183c0*/  LEA.HI.X.SX32 R7, R6, R4, 0x1, P5 ;  /* 0x0000000406077211 */ /* 0x001fe400028f0eff */
[----:B------:R-:W-:-:S03]  /*183d0*/  IADD3 R6, P5, R0, R3, RZ ;  /* 0x0000000300067210 */ /* 0x000fc60007fbe0ff */
[----:B------:R0:W-:Y:S01]  /*183e0*/  STL [R1+0xba0], R7 ;  /* 0x000ba00701007387 */ /* 0x0001e20000100800 */
[----:B------:R-:W-:-:S03]  /*183f0*/  LEA.HI.X.SX32 R28, R28, R4, 0x1, P0 ;  /* 0x000000041c1c7211 */ /* 0x000fc600000f0eff */
[----:B0-----:R-:W4:Y:S04]  /*18400*/  LDL.LU R7, [R1+0x14] ;  /* 0x0000140001077983 */ /* 0x001f280000300800 */
[----:B------:R0:W-:Y:S04]  /*18410*/  STL [R1+0xbdc], R6 ;  /* 0x000bdc0601007387 */ /* 0x0001e80000100800 */
[----:B0-----:R-:W4:Y:S04]  /*18420*/  LDL.LU R6, [R1+0xc] ;  /* 0x00000c0001067983 */ /* 0x001f280000300800 */
[----:B------:R2:W-:Y:S02]  /*18430*/  STL [R1+0xba8], R5 ;  /* 0x000ba80501007387 */ /* 0x0005e40000100800 */
[----:B--2---:R-:W-:-:S05]  /*18440*/  IADD3 R5, P6, R23, R3, RZ ;  /* 0x0000000317057210 */ /* 0x004fca0007fde0ff */
[----:B------:R0:W-:Y:S01]  /*18450*/  STL [R1+0xbe4], R5 ;  /* 0x000be40501007387 */ /* 0x0001e20000100800 */
[----:B------:R-:W-:-:S03]  /*18460*/  LEA.HI.X.SX32 R26, R26, R4, 0x1, P1 ;  /* 0x000000041a1a7211 */ /* 0x000fc600008f0eff */
[----:B0-----:R-:W2:Y:S04]  /*18470*/  LDL.LU R5, [R1+0x4] ;  /* 0x0000040001057983 */ /* 0x001ea80000300800 */
[----:B------:R3:W-:Y:S02]  /*18480*/  STL [R1+0xbb0], R28 ;  /* 0x000bb01c01007387 */ /* 0x0007e40000100800 */
[----:B---3--:R-:W-:-:S05]  /*18490*/  IADD3 R28, P0, R21, R3, RZ ;  /* 0x00000003151c7210 */ /* 0x008fca0007f1e0ff */
[----:B------:R0:W-:Y:S01]  /*184a0*/  STL [R1+0xbec], R28 ;  /* 0x000bec1c01007387 */ /* 0x0001e20000100800 */
[----:B------:R-:W-:-:S03]  /*184b0*/  LEA.HI.X.SX32 R25, R25, R4, 0x1, P2 ;  /* 0x0000000419197211 */ /* 0x000fc600010f0eff */
[----:B0-----:R-:W3:Y:S04]  /*184c0*/  LDL.LU R28, [R1+0xd7c] ;  /* 0x000d7c00011c7983 */ /* 0x001ee80000300800 */
[----:B------:R5:W-:Y:S02]  /*184d0*/  STL [R1+0xbb8], R26 ;  /* 0x000bb81a01007387 */ /* 0x000be40000100800 */
[----:B-----5:R-:W-:-:S05]  /*184e0*/  IADD3 R26, P1, R20, R3, RZ ;  /* 0x00000003141a7210 */ /* 0x020fca0007f3e0ff */
[----:B------:R0:W-:Y:S01]  /*184f0*/  STL [R1+0xbf4], R26 ;  /* 0x000bf41a01007387 */ /* 0x0001e20000100800 */
[----:B------:R-:W-:-:S03]  /*18500*/  LEA.HI.X.SX32 R24, R24, R4, 0x1, P3 ;  /* 0x0000000418187211 */ /* 0x000fc600018f0eff */
[----:B0-----:R-:W5:Y:S04]  /*18510*/  LDL.LU R26, [R1+0xd78] ;  /* 0x000d7800011a7983 */ /* 0x001f680000300800 */
[----:B------:R4:W-:Y:S02]  /*18520*/  STL [R1+0xbc0], R25 ;  /* 0x000bc01901007387 */ /* 0x0009e40000100800 */
[----:B----4-:R-:W-:-:S05]  /*18530*/  IADD3 R25, P2, R19, R3, RZ ;  /* 0x0000000313197210 */ /* 0x010fca0007f5e0ff */
[----:B------:R0:W-:Y:S01]  /*18540*/  STL [R1+0xbfc], R25 ;  /* 0x000bfc1901007387 */ /* 0x0001e20000100800 */
[----:B------:R-:W-:-:S03]  /*18550*/  LEA.HI.X.SX32 R22, R22, R4, 0x1, P4 ;  /* 0x0000000416167211 */ /* 0x000fc600020f0eff */
[----:B0-----:R-:W4:Y:S04]  /*18560*/  LDL.LU R25, [R1+0xd74] ;  /* 0x000d740001197983 */ /* 0x001f280000300800 */
[----:B------:R0:W-:Y:S02]  /*18570*/  STL [R1+0xbc8], R24 ;  /* 0x000bc81801007387 */ /* 0x0001e40000100800 */
[----:B0-----:R-:W-:-:S05]  /*18580*/  IADD3 R24, P3, R18, R3, RZ ;  /* 0x0000000312187210 */ /* 0x001fca0007f7e0ff */
[----:B------:R0:W-:Y:S01]  /*18590*/  STL [R1+0xc04], R24 ;  /* 0x000c041801007387 */ /* 0x0001e20000100800 */
[----:B------:R-:W-:-:S03]  /*185a0*/  LEA.HI.X.SX32 R0, R0, R4, 0x1, P5 ;  /* 0x0000000400007211 */ /* 0x000fc600028f0eff */
[----:B0-----:R-:W3:Y:S04]  /*185b0*/  LDL.LU R24, [R1+0xd70] ;  /* 0x000d700001187983 */ /* 0x001ee80000300800 */
[----:B------:R0:W-:Y:S02]  /*185c0*/  STL [R1+0xbd0], R22 ;  /* 0x000bd01601007387 */ /* 0x0001e40000100800 */
[----:B0-----:R-:W-:-:S05]  /*185d0*/  IADD3 R22, P4, R10, R3, RZ ;  /* 0x000000030a167210 */ /* 0x001fca0007f9e0ff */
[----:B------:R0:W-:Y:S04]  /*185e0*/  STL [R1+0xc0c], R22 ;  /* 0x000c0c1601007387 */ /* 0x0001e80000100800 */
[----:B0-----:R-:W5:Y:S04]  /*185f0*/  LDL.LU R22, [R1+0xd6c] ;  /* 0x000d6c0001167983 */ /* 0x001f680000300800 */
[----:B------:R0:W-:Y:S02]  /*18600*/  STL [R1+0xbd8], R0 ;  /* 0x000bd80001007387 */ /* 0x0001e40000100800 */
[----:B0-----:R-:W-:-:S05]  /*18610*/  IADD3 R0, P5, R16, R3, RZ ;  /* 0x0000000310007210 */ /* 0x001fca0007fbe0ff */
[----:B------:R0:W-:Y:S04]  /*18620*/  STL [R1+0xc14], R0 ;  /* 0x000c140001007387 */ /* 0x0001e80000100800 */
[----:B0-----:R-:W2:Y:S01]  /*18630*/  LDL.LU R0, [R1+0xd68] ;  /* 0x000d680001007983 */ /* 0x001ea20000300800 */
[----:B------:R-:W-:-:S05]  /*18640*/  LEA.HI.X.SX32 R23, R23, R4, 0x1, P6 ;  /* 0x0000000417177211 */ /* 0x000fca00030f0eff */
[----:B------:R0:W-:Y:S01]  /*18650*/  STL [R1+0xbe0], R23 ;  /* 0x000be01701007387 */ /* 0x0001e20000100800 */
[----:B------:R-:W-:Y:S02]  /*18660*/  LEA.HI.X.SX32 R21, R21, R4, 0x1, P0 ;  /* 0x0000000415157211 */ /* 0x000fe400000f0eff */
[----:B0-----:R-:W-:-:S05]  /*18670*/  IADD3 R23, P6, R14, R3, RZ ;  /* 0x000000030e177210 */ /* 0x001fca0007fde0ff */
[----:B------:R0:W-:Y:S04]  /*18680*/  STL [R1+0xc1c], R23 ;  /* 0x000c1c1701007387 */ /* 0x0001e80000100800 */
[----:B------:R1:W-:Y:S01]  /*18690*/  STL [R1+0xbe8], R21 ;  /* 0x000be81501007387 */ /* 0x0003e20000100800 */
[----:B0-----:R-:W-:Y:S01]  /*186a0*/  IADD3 R23, P0, R9, R3, RZ ;  /* 0x0000000309177210 */ /* 0x001fe20007f1e0ff */
[----:B------:R-:W-:Y:S01]  /*186b0*/  IMAD R2, R2, UR4, RZ ;  /* 0x0000000402027c24 */ /* 0x000fe2000f8e02ff */
[----:B-1----:R-:W-:-:S03]  /*186c0*/  LEA.HI.X.SX32 R21, R20, R4, 0x1, P1 ;  /* 0x0000000414157211 */ /* 0x002fc600008f0eff */
[----:B------:R0:W-:Y:S01]  /*186d0*/  STL [R1+0xc24], R23 ;  /* 0x000c241701007387 */ /* 0x0001e20000100800 */
[----:B------:R-:W-:-:S03]  /*186e0*/  LEA.HI.X.SX32 R20, R19, R4, 0x1, P2 ;  /* 0x0000000413147211 */ /* 0x000fc600010f0eff */
[----:B------:R1:W-:Y:S01]  /*186f0*/  STL [R1+0xbf0], R21 ;  /* 0x000bf01501007387 */ /* 0x0003e20000100800 */
[-C--:B0-----:R-:W-:Y:S02]  /*18700*/  IADD3 R23, P1, R13, R3.reuse, RZ ;  /* 0x000000030d177210 */ /* 0x081fe40007f3e0ff */
[-C--:B------:R-:W-:Y:S02]  /*18710*/  LEA.HI.X.SX32 R19, R18, R4.reuse, 0x1, P3 ;  /* 0x0000000412137211 */ /* 0x080fe400018f0eff */
[----:B-1----:R-:W-:Y:S01]  /*18720*/  IADD3 R21, P2, R11, R3, RZ ;  /* 0x000000030b157210 */ /* 0x002fe20007f5e0ff */
[----:B------:R-:W-:Y:S04]  /*18730*/  STL [R1+0xc2c], R23 ;  /* 0x000c2c1701007387 */ /* 0x000fe80000100800 */
[----:B------:R0:W-:Y:S01]  /*18740*/  STL [R1+0xbf8], R20 ;  /* 0x000bf81401007387 */ /* 0x0001e20000100800 */
[----:B------:R-:W-:-:S03]  /*18750*/  LEA.HI.X.SX32 R18, R10, R4, 0x1, P4 ;  /* 0x000000040a127211 */ /* 0x000fc600020f0eff */
[----:B------:R-:W-:Y:S01]  /*18760*/  STL [R1+0xc94], R21 ;  /* 0x000c941501007387 */ /* 0x000fe20000100800 */
[----:B0-----:R-:W-:-:S03]  /*18770*/  IADD3 R20, P3, R2, R3, RZ ;  /* 0x0000000302147210 */ /* 0x001fc60007f7e0ff */
[----:B------:R-:W-:Y:S04]  /*18780*/  STL [R1+0xc00], R19 ;  /* 0x000c001301007387 */ /* 0x000fe80000100800 */
[----:B------:R-:W-:Y:S04]  /*18790*/  STL [R1+0xc34], R20 ;  /* 0x000c341401007387 */ /* 0x000fe80000100800 */
[----:B------:R-:W4:Y:S04]  /*187a0*/  LDL.LU R10, [R1+0x24] ;  /* 0x00002400010a7983 */ /* 0x000f280000300800 */
[----:B------:R0:W-:Y:S01]  /*187b0*/  STL [R1+0xc08], R18 ;  /* 0x000c081201007387 */ /* 0x0001e20000100800 */
[----:B------:R-:W-:-:S02]  /*187c0*/  LEA.HI.X.SX32 R14, R14, R4, 0x1, P6 ;  /* 0x000000040e0e7211 */ /* 0x000fc400030f0eff */
[----:B0-----:R-:W-:Y:S02]  /*187d0*/  LEA.HI.X.SX32 R18, R16, R4, 0x1, P5 ;  /* 0x0000000410127211 */ /* 0x001fe400028f0eff */
[-C--:B------:R-:W-:Y:S02]  /*187e0*/  IADD3 R16, P5, R7, R3.reuse, RZ ;  /* 0x0000000307107210 */ /* 0x080fe40007fbe0ff */
[----:B--2---:R-:W-:-:S05]  /*187f0*/  IADD3 R19, P4, R0, R3, RZ ;  /* 0x0000000300137210 */ /* 0x004fca0007f9e0ff */
[----:B------:R-:W-:Y:S04]  /*18800*/  STL [R1+0xc3c], R19 ;  /* 0x000c3c1301007387 */ /* 0x000fe80000100800 */
[----:B------:R0:W-:Y:S04]  /*18810*/  STL [R1+0xc10], R18 ;  /* 0x000c101201007387 */ /* 0x0001e80000100800 */
[----:B------:R1:W-:Y:S01]  /*18820*/  STL [R1+0xc44], R16 ;  /* 0x000c441001007387 */ /* 0x0003e20000100800 */
[----:B0-----:R-:W-:-:S03]  /*18830*/  IADD3 R18, P6, R6, R3, RZ ;  /* 0x0000000306127210 */ /* 0x001fc60007fde0ff */
[----:B------:R0:W-:Y:S01]  /*18840*/  STL [R1+0xc18], R14 ;  /* 0x000c180e01007387 */ /* 0x0001e20000100800 */
[----:B-1----:R-:W-:-:S03]  /*18850*/  LEA.HI.X.SX32 R16, R9, R4, 0x1, P0 ;  /* 0x0000000409107211 */ /* 0x002fc600000f0eff */
[----:B------:R-:W-:Y:S04]  /*18860*/  STL [R1+0xc4c], R18 ;  /* 0x000c4c1201007387 */ /* 0x000fe80000100800 */
[----:B------:R-:W2:Y:S01]  /*18870*/  LDL.LU R9, [R1+0x3dc] ;  /* 0x0003dc0001097983 */ /* 0x000ea20000300800 */
[----:B0-----:R-:W-:-:S03]  /*18880*/  IADD3 R14, P0, R5, R3, RZ ;  /* 0x00000003050e7210 */ /* 0x001fc60007f1e0ff */
[----:B------:R0:W-:Y:S04]  /*18890*/  STL [R1+0xc20], R16 ;  /* 0x000c201001007387 */ /* 0x0001e80000100800 */
[----:B------:R5:W-:Y:S01]  /*188a0*/  STL [R1+0xc54], R14 ;  /* 0x000c540e01007387 */ /* 0x000be20000100800 */
[-C--:B------:R-:W-:Y:S02]  /*188b0*/  LEA.HI.X.SX32 R2, R2, R4.reuse, 0x1, P3 ;  /* 0x0000000402027211 */ /* 0x080fe400018f0eff */
[-C--:B0-----:R-:W-:Y:S02]  /*188c0*/  LEA.HI.X.SX32 R16, R13, R4.reuse, 0x1, P1 ;  /* 0x000000040d107211 */ /* 0x081fe400008f0eff */
[----:B------:R-:W-:Y:S02]  /*188d0*/  LEA.HI.X.SX32 R13, R11, R4, 0x1, P2 ;  /* 0x000000040b0d7211 */ /* 0x000fe400010f0eff */
[----:B-----5:R-:W-:-:S02]  /*188e0*/  IADD3 R14, P1, R22, R3, RZ ;  /* 0x00000003160e7210 */ /* 0x020fc40007f3e0ff */
[-C--:B---3--:R-:W-:Y:S01]  /*188f0*/  IADD3 R11, P2, R24, R3.reuse, RZ ;  /* 0x00000003180b7210 */ /* 0x088fe20007f5e0ff */
[----:B------:R-:W-:Y:S04]  /*18900*/  STL [R1+0xc28], R16 ;  /* 0x000c281001007387 */ /* 0x000fe80000100800 */
[----:B------:R-:W-:Y:S04]  /*18910*/  STL [R1+0xc5c], R14 ;  /* 0x000c5c0e01007387 */ /* 0x000fe80000100800 */
[----:B------:R4:W-:Y:S04]  /*18920*/  STL [R1+0xc90], R13 ;  /* 0x000c900d01007387 */ /* 0x0009e80000100800 */
[----:B------:R0:W-:Y:S04]  /*18930*/  STL [R1+0xc64], R11 ;  /* 0x000c640b01007387 */ /* 0x0001e80000100800 */
[----:B------:R1:W-:Y:S01]  /*18940*/  STL [R1+0xc30], R2 ;  /* 0x000c300201007387 */ /* 0x0003e20000100800 */
[----:B----4-:R-:W-:-:S02]  /*18950*/  IADD3 R13, P3, R25, R3, RZ ;  /* 0x00000003190d7210 */ /* 0x010fc40007f7e0ff */
[----:B0-----:R-:W-:-:S03]  /*18960*/  LEA.HI.X.SX32 R11, R0, R4, 0x1, P4 ;  /* 0x00000004000b7211 */ /* 0x001fc600020f0eff */
[----:B------:R-:W-:Y:S01]  /*18970*/  STL [R1+0xc6c], R13 ;  /* 0x000c6c0d01007387 */ /* 0x000fe20000100800 */
[----:B-1----:R-:W-:-:S03]  /*18980*/  IADD3 R2, P4, R26, R3, RZ ;  /* 0x000000031a027210 */ /* 0x002fc60007f9e0ff */
[----:B------:R-:W-:Y:S01]  /*18990*/  STL [R1+0xc38], R11 ;  /* 0x000c380b01007387 */ /* 0x000fe20000100800 */
[-C--:B------:R-:W-:Y:S02]  /*189a0*/  LEA.HI.X.SX32 R0, R7, R4.reuse, 0x1, P5 ;  /* 0x0000000407007211 */ /* 0x080fe400028f0eff */
[----:B------:R-:W-:Y:S01]  /*189b0*/  IADD3 R7, P5, R28, R3, RZ ;  /* 0x000000031c077210 */ /* 0x000fe20007fbe0ff */
[----:B------:R0:W-:Y:S01]  /*189c0*/  STL [R1+0xc74], R2 ;  /* 0x000c740201007387 */ /* 0x0001e20000100800 */
[----:B------:R-:W-:Y:S01]  /*189d0*/  IMAD R12, R12, UR4, RZ ;  /* 0x000000040c0c7c24 */ /* 0x000fe2000f8e02ff */
[-C--:B------:R-:W-:Y:S02]  /*189e0*/  LEA.HI.X.SX32 R5, R5, R4.reuse, 0x1, P0 ;  /* 0x0000000405057211 */ /* 0x080fe400000f0eff */
[----:B------:R1:W-:Y:S01]  /*189f0*/  STL [R1+0xc40], R0 ;  /* 0x000c400001007387 */ /* 0x0003e20000100800 */
[----:B0-----:R-:W-:-:S03]  /*18a00*/  LEA.HI.X.SX32 R2, R6, R4, 0x1, P6 ;  /* 0x0000000406027211 */ /* 0x001fc600030f0eff */
[----:B------:R-:W-:Y:S01]  /*18a10*/  STL [R1+0xc78], R7 ;  /* 0x000c780701007387 */ /* 0x000fe20000100800 */
[----:B------:R-:W-:Y:S01]  /*18a20*/  IMAD R29, R29, UR4, RZ ;  /* 0x000000041d1d7c24 */ /* 0x000fe2000f8e02ff */
[----:B-1----:R-:W-:Y:S02]  /*18a30*/  IADD3 R0, P6, R8, R3, RZ ;  /* 0x0000000308007210 */ /* 0x002fe40007fde0ff */
[----:B------:R0:W-:Y:S01]  /*18a40*/  STL [R1+0xc48], R2 ;  /* 0x000c480201007387 */ /* 0x0001e20000100800 */
[----:B------:R-:W-:-:S03]  /*18a50*/  IMAD R27, R27, UR4, RZ ;  /* 0x000000041b1b7c24 */ /* 0x000fc6000f8e02ff */
[----:B------:R1:W-:Y:S01]  /*18a60*/  STL [R1+0xc7c], R0 ;  /* 0x000c7c0001007387 */ /* 0x0003e20000100800 */
[----:B0-----:R-:W-:Y:S01]  /*18a70*/  IADD3 R2, P0, R12, R3, RZ ;  /* 0x000000030c027210 */ /* 0x001fe20007f1e0ff */
[----:B------:R-:W0:Y:S01]  /*18a80*/  S2R R7, SR_TID.X ;  /* 0x0000000000077919 */ /* 0x000e220000002100 */
[----:B-1----:R-:W-:Y:S01]  /*18a90*/  LEA.HI.X.SX32 R0, R22, R4, 0x1, P1 ;  /* 0x0000000416007211 */ /* 0x002fe200008f0eff */
[----:B------:R1:W-:Y:S01]  /*18aa0*/  STL [R1+0xc50], R5 ;  /* 0x000c500501007387 */ /* 0x0003e20000100800 */
[----:B------:R-:W-:-:S03]  /*18ab0*/  IMAD R15, R15, UR4, RZ ;  /* 0x000000040f0f7c24 */ /* 0x000fc6000f8e02ff */
[----:B------:R3:W-:Y:S01]  /*18ac0*/  STL [R1+0xc80], R2 ;  /* 0x000c800201007387 */ /* 0x0007e20000100800 */
[----:B-1----:R-:W-:-:S03]  /*18ad0*/  IADD3 R5, P1, R29, R3, RZ ;  /* 0x000000031d057210 */ /* 0x002fc60007f3e0ff */
[----:B------:R1:W-:Y:S01]  /*18ae0*/  STL [R1+0xc58], R0 ;  /* 0x000c580001007387 */ /* 0x0003e20000100800 */
[----:B---3--:R-:W-:-:S03]  /*18af0*/  LEA.HI.X.SX32 R2, R24, R4, 0x1, P2 ;  /* 0x0000000418027211 */ /* 0x008fc600010f0eff */
[----:B------:R3:W-:Y:S01]  /*18b00*/  STL [R1+0xc84], R5 ;  /* 0x000c840501007387 */ /* 0x0007e20000100800 */
[----:B------:R-:W-:-:S03]  /*18b10*/  IMAD R17, R17, UR4, RZ ;  /* 0x0000000411117c24 */ /* 0x000fc6000f8e02ff */
[----:B------:R4:W-:Y:S01]  /*18b20*/  STL [R1+0xc60], R2 ;  /* 0x000c600201007387 */ /* 0x0009e20000100800 */
[----:B-1----:R-:W-:Y:S02]  /*18b30*/  IADD3 R0, P2, R27, R3, RZ ;  /* 0x000000031b007210 */ /* 0x002fe40007f5e0ff */
[----:B---3--:R-:W-:-:S03]  /*18b40*/  LEA.HI.X.SX32 R5, R25, R4, 0x1, P3 ;  /* 0x0000000419057211 */ /* 0x008fc600018f0eff */
[----:B------:R1:W-:Y:S01]  /*18b50*/  STL [R1+0xc88], R0 ;  /* 0x000c880001007387 */ /* 0x0003e20000100800 */
[----:B----4-:R-:W-:-:S03]  /*18b60*/  IADD3 R2, P3, R15, R3, RZ ;  /* 0x000000030f027210 */ /* 0x010fc60007f7e0ff */
[----:B------:R-:W-:Y:S04]  /*18b70*/  STL [R1+0xc68], R5 ;  /* 0x000c680501007387 */ /* 0x000fe80000100800 */
[----:B------:R3:W-:Y:S01]  /*18b80*/  STL [R1+0xc8c], R2 ;  /* 0x000c8c0201007387 */ /* 0x0007e20000100800 */
[----:B-1----:R-:W-:Y:S02]  /*18b90*/  LEA.HI.X.SX32 R0, R26, R4, 0x1, P4 ;  /* 0x000000041a007211 */ /* 0x002fe400020f0eff */
[----:B------:R-:W-:-:S03]  /*18ba0*/  IADD3 R3, P4, R17, R3, RZ ;  /* 0x0000000311037210 */ /* 0x000fc60007f9e0ff */
[----:B------:R-:W-:Y:S01]  /*18bb0*/  STL [R1+0xc70], R0 ;  /* 0x000c700001007387 */ /* 0x000fe20000100800 */
[----:B---3--:R-:W-:-:S03]  /*18bc0*/  LEA.HI.X.SX32 R2, R28, R4, 0x1, P5 ;  /* 0x000000041c027211 */ /* 0x008fc600028f0eff */
[----:B------:R-:W-:Y:S01]  /*18bd0*/  STL [R1+0x538], R3 ;  /* 0x0005380301007387 */ /* 0x000fe20000100800 */
[----:B------:R-:W-:-:S03]  /*18be0*/  LEA.HI.X.SX32 R5, R8, R4, 0x1, P6 ;  /* 0x0000000408057211 */ /* 0x000fc600030f0eff */
[----:B------:R1:W-:Y:S04]  /*18bf0*/  STL [R1+0x520], R2 ;  /* 0x0005200201007387 */ /* 0x0003e80000100800 */
[----:B------:R-:W-:Y:S01]  /*18c00*/  STL [R1+0x524], R5 ;  /* 0x0005240501007387 */ /* 0x000fe20000100800 */
[-C--:B-1----:R-:W-:Y:S02]  /*18c10*/  LEA.HI.X.SX32 R2, R12, R4.reuse, 0x1, P0 ;  /* 0x000000040c027211 */ /* 0x082fe400000f0eff */
[----:B------:R-:W-:-:S03]  /*18c20*/  LEA.HI.X.SX32 R3, R29, R4, 0x1, P1 ;  /* 0x000000041d037211 */ /* 0x000fc600008f0eff */
[----:B------:R1:W-:Y:S01]  /*18c30*/  STL [R1+0x528], R2 ;  /* 0x0005280201007387 */ /* 0x0003e20000100800 */
[----:B0-----:R-:W-:-:S03]  /*18c40*/  SHF.R.U32.HI R11, RZ, 0x4, R7 ;  /* 0x00000004ff0b7819 */ /* 0x001fc60000011607 */
[----:B------:R0:W-:Y:S01]  /*18c50*/  STL [R1+0x52c], R3 ;  /* 0x00052c0301007387 */ /* 0x0001e20000100800 */
[-C--:B-1----:R-:W-:Y:S02]  /*18c60*/  LEA.HI.X.SX32 R2, R27, R4.reuse, 0x1, P2 ;  /* 0x000000041b027211 */ /* 0x082fe400010f0eff */
[----:B0-----:R-:W-:-:S03]  /*18c70*/  LEA.HI.X.SX32 R3, R15, R4, 0x1, P3 ;  /* 0x000000040f037211 */ /* 0x001fc600018f0eff */
[----:B------:R0:W-:Y:S01]  /*18c80*/  STL [R1+0x530], R2 ;  /* 0x0005300201007387 */ /* 0x0001e20000100800 */
[----:B------:R-:W-:Y:S02]  /*18c90*/  IADD3 R0, P5, R10, UR10, RZ ;  /* 0x0000000a0a007c10 */ /* 0x000fe4000ffbe0ff */
[----:B------:R-:W-:Y:S01]  /*18ca0*/  LEA.HI R6, R7, 0x70, RZ, 0x1c ;  /* 0x0000007007067811 */ /* 0x000fe200078fe0ff */
[----:B------:R-:W-:Y:S01]  /*18cb0*/  STL [R1+0x534], R3 ;  /* 0x0005340301007387 */ /* 0x000fe20000100800 */
[----:B------:R-:W-:Y:S01]  /*18cc0*/  SGXT.U32 R11, R11, 0x4 ;  /* 0x000000040b0b781a */ /* 0x000fe20000000000 */
[----:B------:R-:W-:Y:S01]  /*18cd0*/  IMAD R5, RZ, RZ, -UR6 ;  /* 0x80000006ff057e24 */ /* 0x000fe2000f8e02ff */
[----:B------:R-:W-:Y:S01]  /*18ce0*/  UMOV UR4, URZ ;  /* 0x0000003f00047c82 */ /* 0x000fe20008000000 */
[----:B0-----:R-:W-:Y:S01]  /*18cf0*/  LEA.HI.X.SX32 R2, R17, R4, 0x1, P4 ;  /* 0x0000000411027211 */ /* 0x001fe200020f0eff */
[----:B------:R-:W-:-:S04]  /*18d00*/  ULDC UR10, c[0x0][0x230] ;  /* 0x00008c00000a7ab9 */ /* 0x000fc80000000800 */
[----:B------:R0:W-:Y:S01]  /*18d10*/  STL [R1+0x4dc], R2 ;  /* 0x0004dc0201007387 */ /* 0x0001e20000100800 */
[----:B------:R-:W-:Y:S01]  /*18d20*/  IMAD R6, R6, UR6, RZ ;  /* 0x0000000606067c24 */ /* 0x000fe2000f8e02ff */
[----:B0-----:R-:W-:Y:S01]  /*18d30*/  LEA.HI.X.SX32 R2, R10, UR11, 0x1, P5 ;  /* 0x0000000b0a027c11 */ /* 0x001fe2000a8f0eff */
[C---:B------:R-:W-:Y:S01]  /*18d40*/  IMAD R8, R11.reuse, UR6, RZ ;  /* 0x000000060b087c24 */ /* 0x040fe2000f8e02ff */
[----:B------:R-:W-:Y:S01]  /*18d50*/  LOP3.LUT R10, R11, 0x60, RZ, 0xfc, !PT ;  /* 0x000000600b0a7812 */ /* 0x000fe200078efcff */
[----:B------:R-:W-:-:S04]  /*18d60*/  ULDC UR11, c[0x0][0x238] ;  /* 0x00008e00000b7ab9 */ /* 0x000fc80000000800 */
[----:B------:R-:W-:Y:S01]  /*18d70*/  IMAD R10, R10, UR6, RZ ;  /* 0x000000060a0a7c24 */ /* 0x000fe2000f8e02ff */
[-C--:B------:R-:W-:Y:S02]  /*18d80*/  IADD3 R11, P1, R6, R0.reuse, RZ ;  /* 0x00000000060b7210 */ /* 0x080fe40007f3e0ff */
[----:B------:R-:W-:Y:S02]  /*18d90*/  LEA.HI R7, R7, 0x30, RZ, 0x1c ;  /* 0x0000003007077811 */ /* 0x000fe400078fe0ff */
[----:B------:R-:W-:Y:S01]  /*18da0*/  IADD3 R12, P2, R10, R0, RZ ;  /* 0x000000000a0c7210 */ /* 0x000fe20007f5e0ff */
[----:B------:R-:W-:Y:S02]  /*18db0*/  STL [R1+0x4e4], R11 ;  /* 0x0004e40b01007387 */ /* 0x000fe40000100800 */
[----:B------:R-:W-:Y:S02]  /*18dc0*/  IMAD R7, R7, UR6, RZ ;  /* 0x0000000607077c24 */ /* 0x000fe4000f8e02ff */
[----:B------:R0:W-:Y:S02]  /*18dd0*/  STL [R1+0x4ec], R12 ;  /* 0x0004ec0c01007387 */ /* 0x0001e40000100800 */
[----:B0-----:R-:W-:-:S02]  /*18de0*/  LEA.HI.X.SX32 R12, R6, R2, 0x1, P1 ;  /* 0x00000002060c7211 */ /* 0x001fc400008f0eff */
[----:B------:R-:W-:Y:S02]  /*18df0*/  LEA.HI.X.SX32 R6, R10, R2, 0x1, P2 ;  /* 0x000000020a067211 */ /* 0x000fe400010f0eff */
[-C--:B------:R-:W-:Y:S01]  /*18e00*/  IADD3 R10, P2, R7, R0.reuse, RZ ;  /* 0x00000000070a7210 */ /* 0x080fe20007f5e0ff */
[----:B--2---:R-:W-:Y:S01]  /*18e10*/  IMAD R4, R5, 0x10, R9 ;  /* 0x0000001005047824 */ /* 0x004fe200078e0209 */
[----:B------:R-:W-:-:S03]  /*18e20*/  IADD3 R11, P0, R9, R0, RZ ;  /* 0x00000000090b7210 */ /* 0x000fc60007f1e0ff */
[----:B------:R-:W-:Y:S02]  /*18e30*/  IMAD R3, R5, 0x20, R4 ;  /* 0x0000002005037824 */ /* 0x000fe400078e0204 */
[----:B------:R0:W-:Y:S04]  /*18e40*/  STL [R1+0x4f4], R11 ;  /* 0x0004f40b01007387 */ /* 0x0001e80000100800 */
[----:B------:R-:W-:Y:S04]  /*18e50*/  STL [R1+0x4e0], R12 ;  /* 0x0004e00c01007387 */ /* 0x000fe80000100800 */
[----:B------:R1:W-:Y:S01]  /*18e60*/  STL [R1+0x4e8], R6 ;  /* 0x0004e80601007387 */ /* 0x0003e20000100800 */
[----:B0-----:R-:W-:-:S05]  /*18e70*/  IADD3 R11, P1, R4, R0, RZ ;  /* 0x00000000040b7210 */ /* 0x001fca0007f3e0ff */
[----:B------:R-:W-:Y:S01]  /*18e80*/  STL [R1+0x4fc], R11 ;  /* 0x0004fc0b01007387 */ /* 0x000fe20000100800 */
[----:B-1----:R-:W-:-:S03]  /*18e90*/  IADD3 R6, P3, R3, R0, RZ ;  /* 0x0000000003067210 */ /* 0x002fc60007f7e0ff */
[----:B------:R-:W-:Y:S04]  /*18ea0*/  STL [R1+0x504], R10 ;  /* 0x0005040a01007387 */ /* 0x000fe80000100800 */
[----:B------:R0:W-:Y:S02]  /*18eb0*/  STL [R1+0x50c], R6 ;  /* 0x00050c0601007387 */ /* 0x0001e40000100800 */
[----:B0-----:R-:W-:Y:S02]  /*18ec0*/  LEA.HI.X.SX32 R6, R9, R2, 0x1, P0 ;  /* 0x0000000209067211 */ /* 0x001fe400000f0eff */
[----:B------:R-:W0:Y:S01]  /*18ed0*/  S2R R9, SR_TID.X ;  /* 0x0000000000097919 */ /* 0x000e220000002100 */
[----:B------:R-:W-:Y:S01]  /*18ee0*/  IMAD R5, R5, 0x10, R3 ;  /* 0x0000001005057824 */ /* 0x000fe200078e0203 */
[----:B------:R-:W-:-:S04]  /*18ef0*/  IADD3 R10, P5, R8, R0, RZ ;  /* 0x00000000080a7210 */ /* 0x000fc80007fbe0ff */
[----:B------:R-:W-:Y:S02]  /*18f00*/  IADD3 R11, P4, R5, R0, RZ ;  /* 0x00000000050b7210 */ /* 0x000fe40007f9e0ff */
[----:B------:R-:W-:-:S03]  /*18f10*/  LEA.HI.X.SX32 R0, R4, R2, 0x1, P1 ;  /* 0x0000000204007211 */ /* 0x000fc600008f0eff */
[----:B------:R-:W-:Y:S01]  /*18f20*/  STL [R1+0x514], R11 ;  /* 0x0005140b01007387 */ /* 0x000fe20000100800 */
[----:B------:R-:W-:-:S03]  /*18f30*/  LEA.HI.X.SX32 R4, R7, R2, 0x1, P2 ;  /* 0x0000000207047211 */ /* 0x000fc600010f0eff */
[----:B------:R-:W-:Y:S04]  /*18f40*/  STL [R1+0x51c], R10 ;  /* 0x00051c0a01007387 */ /* 0x000fe80000100800 */
[----:B------:R-:W-:Y:S04]  /*18f50*/  STL [R1+0x4f0], R6 ;  /* 0x0004f00601007387 */ /* 0x000fe80000100800 */
[----:B------:R1:W-:Y:S04]  /*18f60*/  STL [R1+0x4f8], R0 ;  /* 0x0004f80001007387 */ /* 0x0003e80000100800 */
[----:B------:R-:W-:Y:S01]  /*18f70*/  STL [R1+0x500], R4 ;  /* 0x0005000401007387 */ /* 0x000fe20000100800 */
[----:B-1----:R-:W-:-:S02]  /*18f80*/  LEA.HI.X.SX32 R0, R3, R2, 0x1, P3 ;  /* 0x0000000203007211 */ /* 0x002fc400018f0eff */
[-C--:B------:R-:W-:Y:S02]  /*18f90*/  LEA.HI.X.SX32 R3, R5, R2.reuse, 0x1, P4 ;  /* 0x0000000205037211 */ /* 0x080fe400020f0eff */
[----:B------:R-:W-:Y:S01]  /*18fa0*/  LEA.HI.X.SX32 R2, R8, R2, 0x1, P5 ;  /* 0x0000000208027211 */ /* 0x000fe200028f0eff */
[----:B------:R0:W-:Y:S04]  /*18fb0*/  STL [R1+0x508], R0 ;  /* 0x0005080001007387 */ /* 0x0001e80000100800 */
[----:B------:R1:W-:Y:S01]  /*18fc0*/  STL [R1+0x510], R3 ;  /* 0x0005100301007387 */ /* 0x0003e20000100800 */
[----:B0-----:R-:W-:-:S03]  /*18fd0*/  IMAD.SHL.U32 R0, R9, 0x20, RZ ;  /* 0x0000002009007824 */ /* 0x001fc600078e00ff */
[----:B------:R1:W-:Y:S04]  /*18fe0*/  STL [R1+0x518], R2 ;  /* 0x0005180201007387 */ /* 0x0003e80000100800 */
[----:B------:R1:W-:Y:S04]  /*18ff0*/  STL [R1+0xd60], R0 ;  /* 0x000d600001007387 */ /* 0x0003e80000100800 */
[----:B------:R1:W-:Y:S01]  /*19000*/  STL [R1+0x170], RZ ;  /* 0x000170ff01007387 */ /* 0x0003e20000100800 */
[----:B------:R-:W-:Y:S02]  /*19010*/  CS2R R12, SRZ ;  /* 0x00000000000c7805 */ /* 0x000fe4000001ff00 */
[----:B------:R-:W-:-:S02]  /*19020*/  CS2R R14, SRZ ;  /* 0x00000000000e7805 */ /* 0x000fc4000001ff00 */
[----:B------:R-:W-:Y:S01]  /*19030*/  CS2R R16, SRZ ;  /* 0x0000000000107805 */ /* 0x000fe2000001ff00 */
[----:B------:R1:W-:Y:S01]  /*19040*/  STL [R1+0x174], RZ ;  /* 0x000174ff01007387 */ /* 0x0003e20000100800 */
[----:B------:R-:W-:Y:S02]  /*19050*/  CS2R R18, SRZ ;  /* 0x0000000000127805 */ /* 0x000fe4000001ff00 */
[----:B------:R-:W-:Y:S02]  /*19060*/  CS2R R20, SRZ ;  /* 0x0000000000147805 */ /* 0x000fe4000001ff00 */
[----:B------:R-:W-:Y:S01]  /*19070*/  CS2R R22, SRZ ;  /* 0x0000000000167805 */ /* 0x000fe2000001ff00 */
[----:B------:R1:W-:Y:S01]  /*19080*/  STL [R1+0x178], RZ ;  /* 0x000178ff01007387 */ /* 0x0003e20000100800 */
[----:B------:R-:W-:-:S03]  /*19090*/  ULDC UR14, c[0x0][0x23c] ;  /* 0x00008f00000e7ab9 */ /* 0x000fc60000000800 */
        /* <DEDUP_REMOVED lines=16> */
[----:B------:R1:W-:Y:S02]  /*191a0*/  STL [R1+0xc], RZ ;  /* 0x00000cff01007387 */ /* 0x0003e40000100800 */
.L_x_2:
[----:B0-----:R-:W2:Y:S04]  /*191b0*/  LDL R5, [R1+0x500] ;  /* 0x0005000001057983 */ /* 0x001ea80000100800 */
[----:B------:R-:W2:Y:S04]  /*191c0*/  LDL R4, [R1+0x504] ;  /* 0x0005040001047983 */ /* 0x000ea80000100800 */
[----:B------:R-:W3:Y:S04]  /*191d0*/  LDL R27, [R1+0x518] ;  /* 0x00051800011b7983 */ /* 0x000ee80000100800 */
[----:B------:R-:W4:Y:S01]  /*191e0*/  LDL R25, [R1+0x51c] ;  /* 0x00051c0001197983 */ /* 0x000f220000100800 */
[----:B------:R-:W-:Y:S01]  /*191f0*/  UIMAD UR5, UR4, -0x80, UR10 ;  /* 0xffffff80040578a4 */ /* 0x000fe2000f8e020a */
[----:B------:R-:W-:-:S02]  /*19200*/  PRMT R6, RZ, 0x7610, R6 ;  /* 0x00007610ff067816 */ /* 0x000fc40000000006 */
        /* <DEDUP_REMOVED lines=113> */
[----:B-----5:R-:W-:Y:S04]  /*19920*/  STL [R1+0x10cc], R16 ;  /* 0x0010cc1001007387 */ /* 0x020fe80000100800 */
        /* <DEDUP_REMOVED lines=110> */
[----:B------:R-:W-:Y:S04]  /*1a010*/  STL.64 [R1+0x10c0], R14 ;  /* 0x0010c00e01007387 */ /* 0x000fe80000100a00 */
[----:B------:R0:W-:Y:S04]  /*1a020*/  STL.64 [R1+0x10b8], R12 ;  /* 0x0010b80c01007387 */ /* 0x0001e80000100a00 */
[----:B------:R-:W-:Y:S04]  /*1a030*/  STL [R1+0x10b0], R18 ;  /* 0x0010b01201007387 */ /* 0x000fe80000100800 */
[----:B------:R-:W-:Y:S04]  /*1a040*/  STL [R1+0x10ac], R19 ;  /* 0x0010ac1301007387 */ /* 0x000fe80000100800 */
[----:B------:R-:W-:Y:S04]  /*1a050*/  STL [R1+0x10a8], R20 ;  /* 0x0010a81401007387 */ /* 0x000fe80000100800 */
[----:B------:R-:W-:Y:S04]  /*1a060*/  STL [R1+0x10a4], R21 ;  /* 0x0010a41501007387 */ /* 0x000fe80000100800 */
[----:B------:R-:W-:Y:S04]  /*1a070*/  STL [R1+0x10a0], R22 ;  /* 0x0010a01601007387 */ /* 0x000fe80000100800 */
[----:B------:R-:W-:Y:S04]  /*1a080*/  STL [R1+0x109c], R23 ;  /* 0x00109c1701007387 */ /* 0x000fe80000100800 */
[----:B------:R-:W3:Y:S04]  /*1a090*/  LDL R9, [R1+0x510] ;  /* 0x0005100001097983 */ /* 0x000ee80000100800 */
[----:B------:R-:W3:Y:S01]  /*1a0a0*/  LDL R8, [R1+0x514] ;  /* 0x0005140001087983 */ /* 0x000ee20000100800 */
[----:B------:R-:W1:Y:S03]  /*1a0b0*/  S2R R26, SR_TID.X ;  /* 0x00000000001a7919 */ /* 0x000e660000002100 */
[----:B------:R-:W3:Y:S04]  /*1a0c0*/  LDL R11, [R1+0x4f8] ;  /* 0x0004f800010b7983 */ /* 0x000ee80000100800 */
[----:B------:R-:W3:Y:S04]  /*1a0d0*/  LDL R10, [R1+0x4fc] ;  /* 0x0004fc00010a7983 */ /* 0x000ee80000100800 */
[----:B------:R-:W3:Y:S04]  /*1a0e0*/  LDL R28, [R1+0x4e8] ;  /* 0x0004e800011c7983 */ /* 0x000ee80000100800 */
[----:B0-----:R-:W3:Y:S01]  /*1a0f0*/  LDL R12, [R1+0x4e4] ;  /* 0x0004e400010c7983 */ /* 0x001ee20000100800 */
[----:B-1----:R-:W-:-:S02]  /*1a100*/  LEA.HI R2, R26, 0x30, RZ, 0x1c ;  /* 0x000000301a027811 */ /* 0x002fc400078fe0ff */
[----:B------:R-:W-:Y:S02]  /*1a110*/  SHF.R.U32.HI R0, RZ, 0x4, R26 ;  /* 0x00000004ff007819 */ /* 0x000fe4000001161a */
[----:B------:R-:W-:Y:S02]  /*1a120*/  ISETP.GE.AND P3, PT, R2, UR5, PT ;  /* 0x0000000502007c0c */ /* 0x000fe4000bf66270 */
[----:B------:R-:W-:Y:S02]  /*1a130*/  SGXT.U32 R0, R0, 0x4 ;  /* 0x000000040000781a */ /* 0x000fe40000000000 */
[----:B------:R-:W-:Y:S02]  /*1a140*/  LEA.HI R3, R26, 0x70, RZ, 0x1c ;  /* 0x000000701a037811 */ /* 0x000fe400078fe0ff */
[C---:B------:R-:W-:Y:S02]  /*1a150*/  LOP3.LUT R2, R0.reuse, 0x10, RZ, 0xfc, !PT ;  /* 0x0000001000027812 */ /* 0x040fe400078efcff */
[----:B------:R-:W-:-:S02]  /*1a160*/  ISETP.GE.AND P2, PT, R0, UR5, PT ;  /* 0x0000000500007c0c */ /* 0x000fc4000bf46270 */
[----:B------:R-:W-:Y:S02]  /*1a170*/  ISETP.GE.AND P1, PT, R2, UR5, PT ;  /* 0x0000000502007c0c */ /* 0x000fe4000bf26270 */
[----:B------:R-:W-:Y:S01]  /*1a180*/  ISETP.GE.AND P0, PT, R3, UR5, PT ;  /* 0x0000000503007c0c */ /* 0x000fe2000bf06270 */
[----:B--2---:R0:W2:Y:S01]  /*1a190*/  @!P3 LDG.E.U8 R6, desc[UR8][R4.64] ;  /* 0x000000080406b981 */ /* 0x0040a2000c1e1100 */
[C---:B------:R-:W-:Y:S02]  /*1a1a0*/  LOP3.LUT R2, R0.reuse, 0x20, RZ, 0xfc, !PT ;  /* 0x0000002000027812 */ /* 0x040fe400078efcff */
[C---:B------:R-:W-:Y:S02]  /*1a1b0*/  LOP3.LUT R3, R0.reuse, 0x40, RZ, 0xfc, !PT ;  /* 0x0000004000037812 */ /* 0x040fe400078efcff */
[----:B0-----:R-:W-:-:S04]  /*1a1c0*/  LOP3.LUT R4, R0, 0x50, RZ, 0xfc, !PT ;  /* 0x0000005000047812 */ /* 0x001fc800078efcff */
[----:B------:R-:W-:Y:S02]  /*1a1d0*/  ISETP.GE.AND P5, PT, R4, UR5, PT ;  /* 0x0000000504007c0c */ /* 0x000fe4000bfa6270 */
[----:B------:R-:W-:Y:S02]  /*1a1e0*/  PRMT R4, RZ, 0x7610, R4 ;  /* 0x00007610ff047816 */ /* 0x000fe40000000004 */
[----:B------:R-:W-:Y:S01]  /*1a1f0*/  ISETP.GE.AND P3, PT, R2, UR5, PT ;  /* 0x0000000502007c0c */ /* 0x000fe2000bf66270 */
[----:B----4-:R-:W-:Y:S01]  /*1a200*/  @!P2 IMAD.MOV.U32 R2, RZ, RZ, R25 ;  /* 0x000000ffff02a224 */ /* 0x010fe200078e0019 */
[----:B------:R-:W-:Y:S01]  /*1a210*/  ISETP.GE.AND P4, PT, R3, UR5, PT ;  /* 0x0000000503007c0c */ /* 0x000fe2000bf86270 */
[----:B---3--:R-:W-:Y:S01]  /*1a220*/  @!P2 IMAD.MOV.U32 R3, RZ, RZ, R27 ;  /* 0x000000ffff03a224 */ /* 0x008fe200078e001b */
[----:B------:R-:W-:Y:S01]  /*1a230*/  PRMT R5, RZ, 0x7610, R5 ;  /* 0x00007610ff057816 */ /* 0x000fe20000000005 */
[----:B------:R-:W3:Y:S01]  /*1a240*/  LDL R27, [R1+0x4ec] ;  /* 0x0004ec00011b7983 */ /* 0x000ee20000100800 */
[----:B------:R-:W-:-:S03]  /*1a250*/  LOP3.LUT R0, R0, 0x60, RZ, 0xfc, !PT ;  /* 0x0000006000007812 */ /* 0x000fc600078efcff */
[----:B------:R-:W4:Y:S04]  /*1a260*/  LDL R25, [R1+0x4e0] ;  /* 0x0004e00001197983 */ /* 0x000f280000100800 */
[----:B------:R0:W2:Y:S01]  /*1a270*/  @!P2 LDG.E.U8 R5, desc[UR8][R2.64] ;  /* 0x000000080205a981 */ /* 0x0000a2000c1e1100 */
[----:B------:R-:W-:-:S03]  /*1a280*/  ISETP.GE.AND P2, PT, R0, UR5, PT ;  /* 0x0000000500007c0c */ /* 0x000fc6000bf46270 */
[----:B------:R-:W3:Y:S04]  /*1a290*/  LDL R0, [R1+0x4f0] ;  /* 0x0004f00001007983 */ /* 0x000ee80000100800 */
[----:B------:R-:W4:Y:S04]  /*1a2a0*/  LDL R2, [R1+0x4f4] ;  /* 0x0004f40001027983 */ /* 0x000f280000100800 */
[----:B------:R-:W2:Y:S04]  /*1a2b0*/  @!P1 LDG.E.U8 R4, desc[UR8][R8.64] ;  /* 0x0000000808049981 */ /* 0x000ea8000c1e1100 */
[----:B------:R-:W2:Y:S04]  /*1a2c0*/  LDL R8, [R1+0x508] ;  /* 0x0005080001087983 */ /* 0x000ea80000100800 */
[----:B------:R-:W2:Y:S01]  /*1a2d0*/  LDL R9, [R1+0x50c] ;  /* 0x00050c0001097983 */ /* 0x000ea20000100800 */
[----:B0-----:R-:W-:-:S02]  /*1a2e0*/  PRMT R3, RZ, 0x7610, R3 ;  /* 0x00007610ff037816 */ /* 0x001fc40000000003 */
[----:B------:R-:W-:-:S06]  /*1a2f0*/  PRMT R7, RZ, 0x7610, R7 ;  /* 0x00007610ff077816 */ /* 0x000fcc0000000007 */
[----:B------:R3:W2:Y:S01]  /*1a300*/  @!P4 LDG.E.U8 R7, desc[UR8][R10.64] ;  /* 0x000000080a07c981 */ /* 0x0006a2000c1e1100 */
[----:B------:R-:W0:Y:S01]  /*1a310*/  S2UR UR6, SR_CgaCtaId ;  /* 0x00000000000679c3 */ /* 0x000e220000008800 */
[----:B------:R-:W-:Y:S01]  /*1a320*/  PRMT R24, RZ, 0x7610, R24 ;  /* 0x00007610ff187816 */ /* 0x000fe20000000018 */
[----:B---3--:R-:W-:Y:S02]  /*1a330*/  @!P5 IMAD.MOV.U32 R11, RZ, RZ, R0 ;  /* 0x000000ffff0bd224 */ /* 0x008fe400078e0000 */
[----:B----4-:R-:W-:Y:S01]  /*1a340*/  @!P5 IMAD.MOV.U32 R10, RZ, RZ, R2 ;  /* 0x000000ffff0ad224 */ /* 0x010fe200078e0002 */
[----:B------:R-:W-:Y:S02]  /*1a350*/  SHF.R.U32.HI R0, RZ, 0x2, R26 ;  /* 0x00000002ff007819 */ /* 0x000fe4000001161a */
[----:B------:R-:W-:Y:S02]  /*1a360*/  LOP3.LUT R2, R26, 0x80, RZ, 0xc0, !PT ;  /* 0x000000801a027812 */ /* 0x000fe400078ec0ff */
[----:B------:R-:W-:-:S02]  /*1a370*/  SGXT.U32 R0, R0, 0x3 ;  /* 0x000000030000781a */ /* 0x000fc40000000000 */
[----:B------:R-:W-:Y:S02]  /*1a380*/  ISETP.NE.U32.AND P1, PT, R2, RZ, PT ;  /* 0x000000ff0200720c */ /* 0x000fe40003f25070 */
[----:B--2---:R-:W-:-:S04]  /*1a390*/  @!P3 LOP3.LUT R9, R9, R8, RZ, 0x3c, !PT ;  /* 0x000000080909b212 */ /* 0x004fc800078e3cff */
[----:B------:R-:W-:-:S04]  /*1a3a0*/  @!P3 LOP3.LUT R8, R9, R8, RZ, 0x3c, !PT ;  /* 0x000000080908b212 */ /* 0x000fc800078e3cff */
[----:B------:R-:W-:-:S05]  /*1a3b0*/  @!P3 LOP3.LUT R9, R9, R8, RZ, 0x3c, !PT ;  /* 0x000000080909b212 */ /* 0x000fca00078e3cff */
[----:B------:R1:W2:Y:S02]  /*1a3c0*/  @!P3 LDG.E.U8 R3, desc[UR8][R8.64] ;  /* 0x000000080803b981 */ /* 0x0002a4000c1e1100 */
[----:B-1----:R-:W-:Y:S02]  /*1a3d0*/  PRMT R8, RZ, 0x7610, R8 ;  /* 0x00007610ff087816 */ /* 0x002fe40000000008 */
[----:B------:R-:W-:-:S04]  /*1a3e0*/  PRMT R9, RZ, 0x7610, R9 ;  /* 0x00007610ff097816 */ /* 0x000fc80000000009 */
[----:B------:R1:W3:Y:S02]  /*1a3f0*/  @!P5 LDG.E.U8 R8, desc[UR8][R10.64] ;  /* 0x000000080a08d981 */ /* 0x0002e4000c1e1100 */
[----:B-1----:R-:W-:Y:S02]  /*1a400*/  @!P2 IMAD.MOV.U32 R10, RZ, RZ, R27 ;  /* 0x000000ffff0aa224 */ /* 0x002fe400078e001b */
[----:B------:R-:W-:-:S05]  /*1a410*/  @!P2 IMAD.MOV.U32 R11, RZ, RZ, R28 ;  /* 0x000000ffff0ba224 */ /* 0x000fca00078e001c */
[----:B------:R1:W4:Y:S02]  /*1a420*/  @!P2 LDG.E.U8 R9, desc[UR8][R10.64] ;  /* 0x000000080a09a981 */ /* 0x000324000c1e1100 */
[----:B-1----:R-:W-:Y:S02]  /*1a430*/  @!P0 IMAD.MOV.U32 R10, RZ, RZ, R12 ;  /* 0x000000ffff0a8224 */ /* 0x002fe400078e000c */
[----:B------:R-:W-:-:S05]  /*1a440*/  @!P0 IMAD.MOV.U32 R11, RZ, RZ, R25 ;  /* 0x000000ffff0b8224 */ /* 0x000fca00078e0019 */
[----:B------:R1:W4:Y:S02]  /*1a450*/  @!P0 LDG.E.U8 R24, desc[UR8][R10.64] ;  /* 0x000000080a188981 */ /* 0x000324000c1e1100 */
[C---:B-1----:R-:W-:Y:S01]  /*1a460*/  LOP3.LUT R10, R26.reuse, 0x7f, RZ, 0xc0, !PT ;  /* 0x0000007f1a0a7812 */ /* 0x042fe200078ec0ff */
[----:B------:R-:W-:-:S03]  /*1a470*/  IMAD.SHL.U32 R11, R26, 0x40, RZ ;  /* 0x000000401a0b7824 */ /* 0x000fc600078e00ff */
[----:B------:R-:W-:Y:S01]  /*1a480*/  ISETP.GE.AND P0, PT, R10, UR5, PT ;  /* 0x000000050a007c0c */ /* 0x000fe2000bf06270 */
[----:B------:R-:W-:Y:S01]  /*1a490*/  UMOV UR5, 0x400 ;  /* 0x0000040000057882 */ /* 0x000fe20000000000 */
[----:B------:R-:W-:Y:S01]  /*1a4a0*/  LOP3.LUT R0, R0, 0x40, R11, 0xf8, !PT ;  /* 0x0000004000007812 */ /* 0x000fe200078ef80b */
[----:B0-----:R-:W-:Y:S01]  /*1a4b0*/  ULEA UR5, UR6, UR5, 0x18 ;  /* 0x0000000506057291 */ /* 0x001fe2000f8ec03f */
[----:B------:R-:W-:-:S04]  /*1a4c0*/  SEL R11, RZ, 0x88, !P1 ;  /* 0x00000088ff0b7807 */ /* 0x000fc80004800000 */
[----:B------:R-:W-:Y:S01]  /*1a4d0*/  LOP3.LUT R11, R11, 0x7f, R26, 0x78, !PT ;  /* 0x0000007f0b0b7812 */ /* 0x000fe200078e781a */
[----:B------:R-:W-:Y:S06]  /*1a4e0*/  BAR.SYNC.DEFER_BLOCKING 0x0 ;  /* 0x0000000000007b1d */ /* 0x000fec0000010000 */
[----:B------:R0:W-:Y:S04]  /*1a4f0*/  STS.U8 [R11+UR5], R5 ;  /* 0x000000050b007988 */ /* 0x0001e80008000005 */
[----:B------:R1:W-:Y:S04]  /*1a500*/  STS.U8 [R11+UR5+0x100], R4 ;  /* 0x000100040b007988 */ /* 0x0003e80008000005 */
[----:B0-----:R-:W4:Y:S04]  /*1a510*/  LDL R5, [R1+0xd00] ;  /* 0x000d000001057983 */ /* 0x001f280000100800 */
[----:B-1----:R-:W4:Y:S04]  /*1a520*/  LDL R4, [R1+0xcf8] ;  /* 0x000cf80001047983 */ /* 0x002f280000100800 */
[----:B------:R-:W-:Y:S04]  /*1a530*/  STS.U8 [R11+UR5+0x300], R6 ;  /* 0x000300060b007988 */ /* 0x000fe80008000005 */
[----:B------:R-:W-:Y:S01]  /*1a540*/  STS.U8 [R11+UR5+0x400], R7 ;  /* 0x000400070b007988 */ /* 0x000fe20008000005 */
[C---:B------:R-:W-:Y:S01]  /*1a550*/  LOP3.LUT R2, R26.reuse, 0x7, RZ, 0xc0, !PT ;  /* 0x000000071a027812 */ /* 0x040fe200078ec0ff */
[----:B------:R-:W-:-:S02]  /*1a560*/  IMAD.SHL.U32 R25, R26, 0x20, RZ ;  /* 0x000000201a197824 */ /* 0x000fc400078e00ff */
[----:B------:R-:W-:Y:S02]  /*1a570*/  IMAD.SHL.U32 R28, R26, 0x2, RZ ;  /* 0x000000021a1c7824 */ /* 0x000fe400078e00ff */
[----:B------:R-:W-:Y:S01]  /*1a580*/  IMAD.SHL.U32 R10, R2, 0x10, RZ ;  /* 0x00000010020a7824 */ /* 0x000fe200078e00ff */
[----:B------:R-:W-:-:S04]  /*1a590*/  LOP3.LUT R25, R25, 0x1c00, RZ, 0xc0, !PT ;  /* 0x00001c0019197812 */ /* 0x000fc800078ec0ff */
[----:B------:R-:W-:Y:S01]  /*1a5a0*/  LOP3.LUT R10, R10, 0x30, R28, 0x78, !PT ;  /* 0x000000300a0a7812 */ /* 0x000fe200078e781c */
[----:B------:R-:W-:Y:S01]  /*1a5b0*/  IMAD R25, R2, 0x80, R25 ;  /* 0x0000008002197824 */ /* 0x000fe200078e0219 */
[----:B------:R-:W-:-:S03]  /*1a5c0*/  PRMT R16, RZ, 0x7610, R16 ;  /* 0x00007610ff107816 */ /* 0x000fc60000000010 */
[----:B------:R-:W-:-:S05]  /*1a5d0*/  IMAD.IADD R12, R25, 0x1, R10 ;  /* 0x00000001190c7824 */ /* 0x000fca00078e020a */
[----:B------:R-:W-:Y:S04]  /*1a5e0*/  STL [R1+0xd0], R12 ;  /* 0x0000d00c01007387 */ /* 0x000fe80000100800 */
[----:B------:R-:W-:Y:S04]  /*1a5f0*/  STL [R1+0x10e4], R12 ;  /* 0x0010e40c01007387 */ /* 0x000fe80000100800 */
[----:B--2---:R-:W-:Y:S04]  /*1a600*/  STS.U8 [R11+UR5+0x200], R3 ;  /* 0x000200030b007988 */ /* 0x004fe80008000005 */
[----:B---3--:R-:W-:Y:S04]  /*1a610*/  STS.U8 [R11+UR5+0x500], R8 ;  /* 0x000500080b007988 */ /* 0x008fe80008000005 */
[----:B----4-:R-:W-:Y:S04]  /*1a620*/  STS.U8 [R11+UR5+0x600], R9 ;  /* 0x000600090b007988 */ /* 0x010fe80008000005 */
[----:B------:R-:W-:Y:S01]  /*1a630*/  STS.U8 [R11+UR5+0x700], R24 ;  /* 0x000700180b007988 */ /* 0x000fe20008000005 */
[----:B------:R-:W-:-:S04]  /*1a640*/  @!P0 LOP3.LUT R5, R5, R4, RZ, 0x3c, !PT ;  /* 0x0000000405058212 */ /* 0x000fc800078e3cff */
[----:B------:R-:W-:-:S04]  /*1a650*/  @!P0 LOP3.LUT R4, R5, R4, RZ, 0x3c, !PT ;  /* 0x0000000405048212 */ /* 0x000fc800078e3cff */
[----:B------:R-:W-:Y:S01]  /*1a660*/  @!P0 LOP3.LUT R5, R5, R4, RZ, 0x3c, !PT ;  /* 0x0000000405058212 */ /* 0x000fe200078e3cff */
[----:B------:R-:W-:Y:S06]  /*1a670*/  BAR.SYNC.DEFER_BLOCKING 0x0 ;  /* 0x0000000000007b1d */ /* 0x000fec0000010000 */
[----:B------:R0:W2:Y:S04]  /*1a680*/  @!P0 LDG.E.U8 R16, desc[UR8][R4.64] ;  /* 0x0000000804108981 */ /* 0x0000a8000c1e1100 */
[----:B------:R-:W0:Y:S04]  /*1a690*/  LDL R4, [R1+0xc90] ;  /* 0x000c900001047983 */ /* 0x000e280000100800 */
[----:B------:R-:W0:Y:S01]  /*1a6a0*/  LDL R5, [R1+0xc94] ;  /* 0x000c940001057983 */ /* 0x000e220000100800 */
[----:B------:R-:W-:-:S02]  /*1a6b0*/  PRMT R29, RZ, 0x7610, R29 ;  /* 0x00007610ff1d7816 */ /* 0x000fc4000000001d */
[----:B0-----:R-:W-:-:S04]  /*1a6c0*/  @!P0 LOP3.LUT R5, R5, R4, RZ, 0x3c, !PT ;  /* 0x0000000405058212 */ /* 0x001fc800078e3cff */
[----:B------:R-:W-:-:S04]  /*1a6d0*/  @!P0 LOP3.LUT R4, R5, R4, RZ, 0x3c, !PT ;  /* 0x0000000405048212 */ /* 0x000fc800078e3cff */
[----:B------:R-:W-:-:S05]  /*1a6e0*/  @!P0 LOP3.LUT R5, R5, R4, RZ, 0x3c, !PT ;  /* 0x0000000405058212 */ /* 0x000fca00078e3cff */
[----:B------:R-:W3:Y:S04]  /*1a6f0*/  @!P0 LDG.E.U8 R29, desc[UR8][R4.64] ;  /* 0x00000008041d8981 */ /* 0x000ee8000c1e1100 */
[----:B--2---:R-:W-:Y:S04]  /*1a700*/  STL [R1+0x10e8], R16 ;  /* 0x0010e81001007387 */ /* 0x004fe80000100800 */
[----:B---3--:R0:W-:Y:S04]  /*1a710*/  STL [R1+0x494], R29 ;  /* 0x0004941d01007387 */ /* 0x0081e80000100800 */
[----:B0-----:R-:W2:Y:S04]  /*1a720*/  LDL.LU R29, [R1+0x14e4] ;  /* 0x0014e400011d7983 */ /* 0x001ea80000300800 */
[----:B------:R-:W3:Y:S04]  /*1a730*/  LDL R4, [R1+0x4dc] ;  /* 0x0004dc0001047983 */ /* 0x000ee80000100800 */
[----:B------:R-:W3:Y:S01]  /*1a740*/  LDL R5, [R1+0x538] ;  /* 0x0005380001057983 */ /* 0x000ee20000100800 */
[----:B------:R-:W-:-:S02]  /*1a750*/  PRMT R17, RZ, 0x7610, R17 ;  /* 0x00007610ff117816 */ /* 0x000fc40000000011 */
[----:B---3--:R-:W-:-:S04]  /*1a760*/  @!P0 LOP3.LUT R5, R5, R4, RZ, 0x3c, !PT ;  /* 0x0000000405058212 */ /* 0x008fc800078e3cff */
[----:B------:R-:W-:-:S04]  /*1a770*/  @!P0 LOP3.LUT R4, R5, R4, RZ, 0x3c, !PT ;  /* 0x0000000405048212 */ /* 0x000fc800078e3cff */
[----:B------:R-:W-:-:S05]  /*1a780*/  @!P0 LOP3.LUT R5, R5, R4, RZ, 0x3c, !PT ;  /* 0x0000000405058212 */ /* 0x000fca00078e3cff */
[----:B------:R-:W3:Y:S04]  /*1a790*/  @!P0 LDG.E.U8 R17, desc[UR8][R4.64] ;  /* 0x0000000804118981 */ /* 0x000ee8000c1e1100 */
[----:B---3--:R0:W-:Y:S04]  /*1a7a0*/  STL [R1+0x490], R17 ;  /* 0x0004901101007387 */ /* 0x0081e80000100800 */
[----:B0-----:R-:W3:Y:S04]  /*1a7b0*/  LDL.LU R17, [R1+0x14e0] ;  /* 0x0014e00001117983 */ /* 0x001ee80000300800 */
[----:B------:R-:W4:Y:S04]  /*1a7c0*/  LDL R4, [R1+0x534] ;  /* 0x0005340001047983 */ /* 0x000f280000100800 */
[----:B------:R-:W4:Y:S01]  /*1a7d0*/  LDL R5, [R1+0xc8c] ;  /* 0x000c8c0001057983 */ /* 0x000f220000100800 */
[----:B--2---:R-:W-:-:S02]  /*1a7e0*/  PRMT R29, RZ, 0x7610, R29 ;  /* 0x00007610ff1d7816 */ /* 0x004fc4000000001d */
[----:B----4-:R-:W-:-:S04]  /*1a7f0*/  @!P0 LOP3.LUT R5, R5, R4, RZ, 0x3c, !PT ;  /* 0x0000000405058212 */ /* 0x010fc800078e3cff */
[----:B------:R-:W-:-:S04]  /*1a800*/  @!P0 LOP3.LUT R4, R5, R4, RZ, 0x3c, !PT ;  /* 0x0000000405048212 */ /* 0x000fc800078e3cff */
[----:B------:R-:W-:-:S05]  /*1a810*/  @!P0 LOP3.LUT R5, R5, R4, RZ, 0x3c, !PT ;  /* 0x0000000405058212 */ /* 0x000fca00078e3cff */
[----:B------:R-:W2:Y:S04]  /*1a820*/  @!P0 LDG.E.U8 R29, desc[UR8][R4.64] ;  /* 0x00000008041d8981 */ /* 0x000ea8000c1e1100 */
[----:B--2---:R0:W-:Y:S04]  /*1a830*/  STL [R1+0x48c], R29 ;  /* 0x00048c1d01007387 */ /* 0x0041e80000100800 */
[----:B0-----:R-:W2:Y:S04]  /*1a840*/  LDL.LU R29, [R1+0x14dc] ;  /* 0x0014dc00011d7983 */ /* 0x001ea80000300800 */
[----:B------:R-:W4:Y:S04]  /*1a850*/  LDL R4, [R1+0x530] ;  /* 0x0005300001047983 */ /* 0x000f280000100800 */
[----:B------:R-:W4:Y:S01]  /*1a860*/  LDL R5, [R1+0xc88] ;  /* 0x000c880001057983 */ /* 0x000f220000100800 */
[----:B---3--:R-:W-:-:S02]  /*1a870*/  PRMT R17, RZ, 0x7610, R17 ;  /* 0x00007610ff117816 */ /* 0x008fc40000000011 */
[----:B----4-:R-:W-:-:S04]  /*1a880*/  @!P0 LOP3.LUT R5, R5, R4, RZ, 0x3c, !PT ;  /* 0x0000000405058212 */ /* 0x010fc800078e3cff */
        /* <DEDUP_REMOVED lines=1834> */
[----:B------:R-:W-:-:S02]  /*21b30*/  PRMT R20, RZ, 0x7610, R20 ;  /* 0x00007610ff147816 */ /* 0x000fc40000000014 */
[----:B----4-:R-:W-:-:S04]  /*21b40*/  @!P0 LOP3.LUT R5, R5, R4, RZ, 0x3c, !PT ;  /* 0x0000000405058212 */ /* 0x010fc800078e3cff */
[----:B------:R-:W-:-:S04]  /*21b50*/  @!P0 LOP3.LUT R4, R5, R4, RZ, 0x3c, !PT ;  /* 0x0000000405048212 */ /* 0x000fc800078e3cff */
[----:B------:R-:W-:-:S05]  /*21b60*/  @!P0 LOP3.LUT R5, R5, R4, RZ, 0x3c, !PT ;  /* 0x0000000405058212 */ /* 0x000fca00078e3cff */
[----:B------:R0:W4:Y:S04]  /*21b70*/  @!P0 LDG.E.U8 R20, desc[UR8][R4.64] ;  /* 0x0000000804148981 */ /* 0x000128000c1e1100 */
[----:B------:R-:W0:Y:S04]  /*21b80*/  LDL R4, [R1+0x628] ;  /* 0x0006280001047983 */ /* 0x000e280000100800 */
[----:B------:R-:W0:Y:S01]  /*21b90*/  LDL R5, [R1+0x62c] ;  /* 0x00062c0001057983 */ /* 0x000e220000100800 */
[----:B--2---:R-:W-:Y:S02]  /*21ba0*/  PRMT R29, RZ, 0x7610, R29 ;  /* 0x00007610ff1d7816 */ /* 0x004fe4000000001d */
[----:B0-----:R-:W-:-:S04]  /*21bb0*/  @!P0 LOP3.LUT R5, R5, R4, RZ, 0x3c, !PT ;  /* 0x0000000405058212 */ /* 0x001fc800078e3cff */
[----:B------:R-:W-:-:S04]  /*21bc0*/  @!P0 LOP3.LUT R4, R5, R4, RZ, 0x3c, !PT ;  /* 0x0000000405048212 */ /* 0x000fc800078e3cff */
[----:B------:R-:W-:-:S05]  /*21bd0*/  @!P0 LOP3.LUT R5, R5, R4, RZ, 0x3c, !PT ;  /* 0x0000000405058212 */ /* 0x000fca00078e3cff */
[----:B------:R-:W2:Y:S04]  /*21be0*/  @!P0 LDG.E.U8 R29, desc[UR8][R4.64] ;  /* 0x00000008041d8981 */ /* 0x000ea8000c1e1100 */
[----:B----4-:R0:W-:Y:S04]  /*21bf0*/  STL [R1+0xa8], R20 ;  /* 0x0000a81401007387 */ /* 0x0101e80000100800 */
[----:B0-----:R-:W4:Y:S04]  /*21c00*/  LDL R20, [R1+0x58c] ;  /* 0x00058c0001147983 */ /* 0x001f280000100800 */
        /* <DEDUP_REMOVED lines=35> */
[----:B------:R-:W2:Y:S01]  /*21e40*/  @!P0 LDG.E.U8 R29, desc[UR8][R4.64] ;  /* 0x00000008041d8981 */ /* 0x000ea2000c1e1100 */
[----:B------:R-:W-:-:S03]  /*21e50*/  PRMT R7, RZ, 0x7610, R7 ;  /* 0x00007610ff077816 */ /* 0x000fc60000000007 */
[----:B--2---:R0:W-:Y:S04]  /*21e60*/  STL [R1+0x94], R29 ;  /* 0x0000941d01007387 */ /* 0x0041e80000100800 */
[----:B0-----:R-:W2:Y:S04]  /*21e70*/  LDL.LU R29, [R1+0x1198] ;  /* 0x00119800011d7983 */ /* 0x001ea80000300800 */
[----:B------:R-:W4:Y:S01]  /*21e80*/  LDL R5, [R1+0x588] ;  /* 0x0005880001057983 */ /* 0x000f220000100800 */
[----:B------:R-:W-:Y:S01]  /*21e90*/  @!P0 IMAD.MOV.U32 R4, RZ, RZ, R20 ;  /* 0x000000ffff048224 */ /* 0x000fe200078e0014 */
[----:B---3--:R-:W-:-:S02]  /*21ea0*/  PRMT R17, RZ, 0x7610, R17 ;  /* 0x00007610ff117816 */ /* 0x008fc40000000011 */
[----:B------:R-:W3:Y:S04]  /*21eb0*/  LDL R20, [R1+0xce8] ;  /* 0x000ce80001147983 */ /* 0x000ee80000100800 */
[----:B----4-:R0:W4:Y:S04]  /*21ec0*/  @!P0 LDG.E.U8 R7, desc[UR8][R4.64] ;  /* 0x0000000804078981 */ /* 0x010128000c1e1100 */
[----:B------:R-:W0:Y:S04]  /*21ed0*/  LDL R4, [R1+0x568] ;  /* 0x0005680001047983 */ /* 0x000e280000100800 */
[----:B------:R-:W0:Y:S02]  /*21ee0*/  LDL R5, [R1+0x56c] ;  /* 0x00056c0001057983 */ /* 0x000e240000100800 */
        /* <DEDUP_REMOVED lines=37> */
[----:B------:R-:W-:-:S02]  /*22140*/  PRMT R23, RZ, 0x7610, R23 ;  /* 0x00007610ff177816 */ /* 0x000fc40000000017 */
[----:B--2---:R-:W-:Y:S02]  /*22150*/  PRMT R17, RZ, 0x7610, R17 ;  /* 0x00007610ff117816 */ /* 0x004fe40000000011 */
[----:B----4-:R-:W-:-:S04]  /*22160*/  @!P0 LOP3.LUT R5, R5, R4, RZ, 0x3c, !PT ;  /* 0x0000000405058212 */ /* 0x010fc800078e3cff */
[----:B------:R-:W-:-:S04]  /*22170*/  @!P0 LOP3.LUT R4, R5, R4, RZ, 0x3c, !PT ;  /* 0x0000000405048212 */ /* 0x000fc800078e3cff */
[----:B------:R-:W-:-:S05]  /*22180*/  @!P0 LOP3.LUT R5, R5, R4, RZ, 0x3c, !PT ;  /* 0x0000000405058212 */ /* 0x000fca00078e3cff */
[----:B------:R0:W2:Y:S02]  /*22190*/  @!P0 LDG.E.U8 R23, desc[UR8][R4.64] ;  /* 0x0000000804178981 */ /* 0x0000a4000c1e1100 */
[----:B0-----:R-:W-:Y:S02]  /*221a0*/  @!P0 IMAD.MOV.U32 R4, RZ, RZ, R7 ;  /* 0x000000ffff048224 */ /* 0x001fe400078e0007 */
[----:B------:R-:W-:-:S05]  /*221b0*/  @!P0 IMAD.MOV.U32 R5, RZ, RZ, R20 ;  /* 0x000000ffff058224 */ /* 0x000fca00078e0014 */
[----:B------:R-:W4:Y:S04]  /*221c0*/  @!P0 LDG.E.U8 R17, desc[UR8][R4.64] ;  /* 0x0000000804118981 */ /* 0x000f28000c1e1100 */
[----:B--2---:R0:W-:Y:S04]  /*221d0*/  STL [R1+0x7c], R23 ;  /* 0x00007c1701007387 */ /* 0x0041e80000100800 */
[----:B------:R-:W2:Y:S04]  /*221e0*/  LDL R20, [R1+0x6a0] ;  /* 0x0006a00001147983 */ /* 0x000ea80000100800 */
[----:B------:R-:W2:Y:S04]  /*221f0*/  LDL R7, [R1+0x6a4] ;  /* 0x0006a40001077983 */ /* 0x000ea80000100800 */
[----:B0-----:R-:W2:Y:S04]  /*22200*/  LDL R23, [R1+0x6bc] ;  /* 0x0006bc0001177983 */ /* 0x001ea80000100800 */
[----:B----4-:R0:W-:Y:S04]  /*22210*/  STL [R1+0x78], R17 ;  /* 0x0000781101007387 */ /* 0x0101e80000100800 */
[----:B0-----:R-:W4:Y:S04]  /*22220*/  LDL.LU R17, [R1+0x1184] ;  /* 0x0011840001117983 */ /* 0x001f280000300800 */
[----:B------:R-:W2:Y:S04]  /*22230*/  LDL R4, [R1+0x6e0] ;  /* 0x0006e00001047983 */ /* 0x000ea80000100800 */
[----:B------:R-:W2:Y:S01]  /*22240*/  LDL R5, [R1+0x6e4] ;  /* 0x0006e40001057983 */ /* 0x000ea20000100800 */
[----:B---3--:R-:W-:-:S02]  /*22250*/  PRMT R29, RZ, 0x7610, R29 ;  /* 0x00007610ff1d7816 */ /* 0x008fc4000000001d */
[----:B--2---:R-:W-:-:S04]  /*22260*/  @!P0 LOP3.LUT R5, R5, R4, RZ, 0x3c, !PT ;  /* 0x0000000405058212 */ /* 0x004fc800078e3cff */
[----:B------:R-:W-:-:S04]  /*22270*/  @!P0 LOP3.LUT R4, R5, R4, RZ, 0x3c, !PT ;  /* 0x0000000405048212 */ /* 0x000fc800078e3cff */
[----:B------:R-:W-:-:S05]  /*22280*/  @!P0 LOP3.LUT R5, R5, R4, RZ, 0x3c, !PT ;  /* 0x0000000405058212 */ /* 0x000fca00078e3cff */
[----:B------:R-:W2:Y:S04]  /*22290*/  @!P0 LDG.E.U8 R29, desc[UR8][R4.64] ;  /* 0x00000008041d8981 */ /* 0x000ea8000c1e1100 */
        /* <DEDUP_REMOVED lines=8> */
[----:B------:R0:W3:Y:S04]  /*22320*/  @!P0 LDG.E.U8 R16, desc[UR8][R4.64] ;  /* 0x0000000804108981 */ /* 0x0000e8000c1e1100 */
[----:B------:R-:W0:Y:S04]  /*22330*/  LDL R4, [R1+0x6c0] ;  /* 0x0006c00001047983 */ /* 0x000e280000100800 */
[----:B------:R-:W0:Y:S01]  /*22340*/  LDL R5, [R1+0x6c4] ;  /* 0x0006c40001057983 */ /* 0x000e220000100800 */
[----:B--2---:R-:W-:Y:S02]  /*22350*/  PRMT R29, RZ, 0x7610, R29 ;  /* 0x00007610ff1d7816 */ /* 0x004fe4000000001d */
[----:B0-----:R-:W-:-:S04]  /*22360*/  @!P0 LOP3.LUT R5, R5, R4, RZ, 0x3c, !PT ;  /* 0x0000000405058212 */ /* 0x001fc800078e3cff */
[----:B------:R-:W-:-:S04]  /*22370*/  @!P0 LOP3.LUT R4, R5, R4, RZ, 0x3c, !PT ;  /* 0x0000000405048212 */ /* 0x000fc800078e3cff */
[----:B------:R-:W-:-:S05]  /*22380*/  @!P0 LOP3.LUT R5, R5, R4, RZ, 0x3c, !PT ;  /* 0x0000000405058212 */ /* 0x000fca00078e3cff */
[----:B------:R-:W2:Y:S04]  /*22390*/  @!P0 LDG.E.U8 R29, desc[UR8][R4.64] ;  /* 0x00000008041d8981 */ /* 0x000ea8000c1e1100 */
[----:B---3--:R-:W-:Y:S01]  /*223a0*/  STL [R1+0x10ec], R16 ;  /* 0x0010ec1001007387 */ /* 0x008fe20000100800 */
[----:B------:R-:W-:-:S03]  /*223b0*/  PRMT R12, RZ, 0x7610, R12 ;  /* 0x00007610ff0c7816 */ /* 0x000fc6000000000c */
[----:B--2---:R0:W-:Y:S04]  /*223c0*/  STL [R1+0x6c], R29 ;  /* 0x00006c1d01007387 */ /* 0x0041e80000100800 */
[----:B0-----:R-:W2:Y:S04]  /*223d0*/  LDL.LU R29, [R1+0x117c] ;  /* 0x00117c00011d7983 */ /* 0x001ea80000300800 */
[----:B------:R-:W3:Y:S01]  /*223e0*/  LDL R5, [R1+0x6b8] ;  /* 0x0006b80001057983 */ /* 0x000ee20000100800 */
[----:B------:R-:W-:Y:S01]  /*223f0*/  @!P0 IMAD.MOV.U32 R4, RZ, RZ, R23 ;  /* 0x000000ffff048224 */ /* 0x000fe200078e0017 */
[----:B------:R-:W-:-:S04]  /*22400*/  PRMT R16, RZ, 0x7610, R16 ;  /* 0x00007610ff107816 */ /* 0x000fc80000000010 */
[----:B---3--:R0:W3:Y:S02]  /*22410*/  @!P0 LDG.E.U8 R12, desc[UR8][R4.64] ;  /* 0x00000008040c8981 */ /* 0x0080e4000c1e1100 */
[----:B0-----:R-:W-:Y:S02]  /*22420*/  @!P0 IMAD.MOV.U32 R4, RZ, RZ, R7 ;  /* 0x000000ffff048224 */ /* 0x001fe400078e0007 */
[----:B------:R-:W-:-:S05]  /*22430*/  @!P0 IMAD.MOV.U32 R5, RZ, RZ, R20 ;  /* 0x000000ffff058224 */ /* 0x000fca00078e0014 */
[----:B------:R-:W4:Y:S04]  /*22440*/  @!P0 LDG.E.U8 R16, desc[UR8][R4.64] ;  /* 0x0000000804108981 */ /* 0x000f28000c1e1100 */
[----:B---3--:R-:W-:Y:S04]  /*22450*/  STL [R1+0x10f0], R12 ;  /* 0x0010f00c01007387 */ /* 0x008fe80000100800 */
[----:B------:R-:W3:Y:S04]  /*22460*/  LDL R4, [R1+0x698] ;  /* 0x0006980001047983 */ /* 0x000ee80000100800 */
[----:B------:R-:W3:Y:S01]  /*22470*/  LDL R5, [R1+0x69c] ;  /* 0x00069c0001057983 */ /* 0x000ee20000100800 */
[----:B------:R-:W-:-:S03]  /*22480*/  PRMT R19, RZ, 0x7610, R19 ;  /* 0x00007610ff137816 */ /* 0x000fc60000000013 */
[----:B------:R-:W2:Y:S04]  /*22490*/  LDL R7, [R1+0x644] ;  /* 0x0006440001077983 */ /* 0x000ea80000100800 */
[----:B------:R-:W2:Y:S04]  /*224a0*/  LDL R23, [R1+0x620] ;  /* 0x0006200001177983 */ /* 0x000ea80000100800 */
[----:B------:R-:W2:Y:S04]  /*224b0*/  LDL R20, [R1+0x624] ;  /* 0x0006240001147983 */ /* 0x000ea80000100800 */
[----:B----4-:R-:W-:Y:S01]  /*224c0*/  STL [R1+0x1160], R16 ;  /* 0x0011601001007387 */ /* 0x010fe20000100800 */
[----:B---3--:R-:W-:-:S04]  /*224d0*/  @!P0 LOP3.LUT R5, R5, R4, RZ, 0x3c, !PT ;  /* 0x0000000405058212 */ /* 0x008fc800078e3cff */
[----:B------:R-:W-:-:S04]  /*224e0*/  @!P0 LOP3.LUT R4, R5, R4, RZ, 0x3c, !PT ;  /* 0x0000000405048212 */ /* 0x000fc800078e3cff */
[----:B------:R-:W-:-:S05]  /*224f0*/  @!P0 LOP3.LUT R5, R5, R4, RZ, 0x3c, !PT ;  /* 0x0000000405058212 */ /* 0x000fca00078e3cff */
[----:B------:R0:W3:Y:S04]  /*22500*/  @!P0 LDG.E.U8 R19, desc[UR8][R4.64] ;  /* 0x0000000804138981 */ /* 0x0000e8000c1e1100 */
[----:B------:R-:W0:Y:S04]  /*22510*/  LDL R4, [R1+0x680] ;  /* 0x0006800001047983 */ /* 0x000e280000100800 */
[----:B------:R-:W0:Y:S01]  /*22520*/  LDL R5, [R1+0x684] ;  /* 0x0006840001057983 */ /* 0x000e220000100800 */
[----:B------:R-:W-:Y:S02]  /*22530*/  PRMT R15, RZ, 0x7610, R15 ;  /* 0x00007610ff0f7816 */ /* 0x000fe4000000000f */
[----:B0-----:R-:W-:-:S04]  /*22540*/  @!P0 LOP3.LUT R5, R5, R4, RZ, 0x3c, !PT ;  /* 0x0000000405058212 */ /* 0x001fc800078e3cff */
[----:B------:R-:W-:-:S04]  /*22550*/  @!P0 LOP3.LUT R4, R5, R4, RZ, 0x3c, !PT ;  /* 0x0000000405048212 */ /* 0x000fc800078e3cff */
[----:B------:R-:W-:Y:S01]  /*22560*/  @!P0 LOP3.LUT R5, R5, R4, RZ, 0x3c, !PT ;  /* 0x0000000405058212 */ /* 0x000fe200078e3cff */
[----:B---3--:R-:W-:Y:S04]  /*22570*/  STL [R1+0x10f4], R19 ;  /* 0x0010f41301007387 */ /* 0x008fe80000100800 */
[----:B------:R0:W3:Y:S04]  /*22580*/  @!P0 LDG.E.U8 R15, desc[UR8][R4.64] ;  /* 0x00000008040f8981 */ /* 0x0000e8000c1e1100 */
[----:B------:R-:W0:Y:S04]  /*22590*/  LDL R4, [R1+0x660] ;  /* 0x0006600001047983 */ /* 0x000e280000100800 */
[----:B------:R-:W0:Y:S01]  /*225a0*/  LDL R5, [R1+0x664] ;  /* 0x0006640001057983 */ /* 0x000e220000100800 */
[----:B------:R-:W-:-:S02]  /*225b0*/  PRMT R17, RZ, 0x7610, R17 ;  /* 0x00007610ff117816 */ /* 0x000fc40000000011 */
[----:B0-----:R-:W-:-:S04]  /*225c0*/  @!P0 LOP3.LUT R5, R5, R4, RZ, 0x3c, !PT ;  /* 0x0000000405058212 */ /* 0x001fc800078e3cff */
[----:B------:R-:W-:-:S04]  /*225d0*/  @!P0 LOP3.LUT R4, R5, R4, RZ, 0x3c, !PT ;  /* 0x0000000405048212 */ /* 0x000fc800078e3cff */
[----:B------:R-:W-:-:S05]  /*225e0*/  @!P0 LOP3.LUT R5, R5, R4, RZ, 0x3c, !PT ;  /* 0x0000000405058212 */ /* 0x000fca00078e3cff */
[----:B------:R-:W4:Y:S04]  /*225f0*/  @!P0 LDG.E.U8 R17, desc[UR8][R4.64] ;  /* 0x0000000804118981 */ /* 0x000f28000c1e1100 */
[----:B---3--:R0:W-:Y:S04]  /*22600*/  STL [R1+0x5c], R15 ;  /* 0x00005c0f01007387 */ /* 0x0081e80000100800 */
[----:B0-----:R-:W3:Y:S04]  /*22610*/  LDL R15, [R1+0x5e4] ;  /* 0x0005e400010f7983 */ /* 0x001ee80000100800 */
[----:B----4-:R0:W-:Y:S04]  /*22620*/  STL [R1+0x58], R17 ;  /* 0x0000581101007387 */ /* 0x0101e80000100800 */
[----:B0-----:R-:W4:Y:S04]  /*22630*/  LDL.LU R17, [R1+0x1178] ;  /* 0x0011780001117983 */ /* 0x001f280000300800 */
[----:B------:R-:W3:Y:S01]  /*22640*/  LDL R5, [R1+0x640] ;  /* 0x0006400001057983 */ /* 0x000ee20000100800 */
[----:B--2---:R-:W-:Y:S01]  /*22650*/  PRMT R29, RZ, 0x7610, R29 ;  /* 0x00007610ff1d7816 */ /* 0x004fe2000000001d */
[----:B------:R-:W-:Y:S01]  /*22660*/  @!P0 IMAD.MOV.U32 R4, RZ, RZ, R7 ;  /* 0x000000ffff048224 */ /* 0x000fe200078e0007 */
[----:B------:R-:W-:Y:S01]  /*22670*/  PRMT R19, RZ, 0x7610, R19 ;  /* 0x00007610ff137816 */ /* 0x000fe20000000013 */
[----:B------:R-:W2:Y:S04]  /*22680*/  LDL R7, [R1+0x5c4] ;  /* 0x0005c40001077983 */ /* 0x000ea80000100800 */
[----:B---3--:R0:W3:Y:S02]  /*22690*/  @!P0 LDG.E.U8 R29, desc[UR8][R4.64] ;  /* 0x00000008041d8981 */ /* 0x0080e4000c1e1100 */
[----:B0-----:R-:W-:-:S02]  /*226a0*/  @!P0 IMAD.MOV.U32 R4, RZ, RZ, R20 ;  /* 0x000000ffff048224 */ /* 0x001fc400078e0014 */
[----:B------:R-:W-:-:S05]  /*226b0*/  @!P0 IMAD.MOV.U32 R5, RZ, RZ, R23 ;  /* 0x000000ffff058224 */ /* 0x000fca00078e0017 */
[----:B------:R0:W4:Y:S04]  /*226c0*/  @!P0 LDG.E.U8 R19, desc[UR8][R4.64] ;  /* 0x0000000804138981 */ /* 0x000128000c1e1100 */
[----:B---3--:R1:W-:Y:S04]  /*226d0*/  STL [R1+0x54], R29 ;  /* 0x0000541d01007387 */ /* 0x0083e80000100800 */
[----:B-1----:R-:W3:Y:S04]  /*226e0*/  LDL.LU R29, [R1+0x1174] ;  /* 0x00117400011d7983 */ /* 0x002ee80000300800 */
[----:B------:R-:W0:Y:S04]  /*226f0*/  LDL R4, [R1+0x600] ;  /* 0x0006000001047983 */ /* 0x000e280000100800 */
[----:B------:R-:W0:Y:S04]  /*22700*/  LDL R5, [R1+0x604] ;  /* 0x0006040001057983 */ /* 0x000e280000100800 */
[----:B------:R-:W2:Y:S04]  /*22710*/  LDL R23, [R1+0x5a4] ;  /* 0x0005a40001177983 */ /* 0x000ea80000100800 */
[----:B------:R-:W2:Y:S01]  /*22720*/  LDL R20, [R1+0x580] ;  /* 0x0005800001147983 */ /* 0x000ea20000100800 */
[----:B0-----:R-:W-:-:S02]  /*22730*/  @!P0 LOP3.LUT R5, R5, R4, RZ, 0x3c, !PT ;  /* 0x0000000405058212 */ /* 0x001fc400078e3cff */
[----:B---3--:R-:W-:Y:S02]  /*22740*/  PRMT R29, RZ, 0x7610, R29 ;  /* 0x00007610ff1d7816 */ /* 0x008fe4000000001d */
[----:B------:R-:W-:-:S04]  /*22750*/  @!P0 LOP3.LUT R4, R5, R4, RZ, 0x3c, !PT ;  /* 0x0000000405048212 */ /* 0x000fc800078e3cff */
[----:B------:R-:W-:-:S05]  /*22760*/  @!P0 LOP3.LUT R5, R5, R4, RZ, 0x3c, !PT ;  /* 0x0000000405058212 */ /* 0x000fca00078e3cff */
[----:B------:R-:W3:Y:S04]  /*22770*/  @!P0 LDG.E.U8 R29, desc[UR8][R4.64] ;  /* 0x00000008041d8981 */ /* 0x000ee8000c1e1100 */
[----:B----4-:R0:W-:Y:S04]  /*22780*/  STL [R1+0x50], R19 ;  /* 0x0000501301007387 */ /* 0x0101e80000100800 */
[----:B0-----:R-:W4:Y:S04]  /*22790*/  LDL R19, [R1+0x584] ;  /* 0x0005840001137983 */ /* 0x001f280000100800 */
[----:B---3--:R0:W-:Y:S04]  /*227a0*/  STL [R1+0x4c], R29 ;  /* 0x00004c1d01007387 */ /* 0x0081e80000100800 */
[----:B0-----:R-:W3:Y:S04]  /*227b0*/  LDL.LU R29, [R1+0x1170] ;  /* 0x00117000011d7983 */ /* 0x001ee80000300800 */
[----:B------:R-:W2:Y:S01]  /*227c0*/  LDL R5, [R1+0x5e0] ;  /* 0x0005e00001057983 */ /* 0x000ea20000100800 */
[----:B------:R-:W-:Y:S01]  /*227d0*/  PRMT R12, RZ, 0x7610, R12 ;  /* 0x00007610ff0c7816 */ /* 0x000fe2000000000c */
[----:B------:R-:W-:Y:S01]  /*227e0*/  @!P0 IMAD.MOV.U32 R4, RZ, RZ, R15 ;  /* 0x000000ffff048224 */ /* 0x000fe200078e000f */
[----:B------:R-:W-:Y:S01]  /*227f0*/  PRMT R6, RZ, 0x7610, R6 ;  /* 0x00007610ff067816 */ /* 0x000fe20000000006 */
[----:B------:R-:W3:Y:S04]  /*22800*/  LDL R15, [R1+0x560] ;  /* 0x00056000010f7983 */ /* 0x000ee80000100800 */
[----:B--2---:R0:W2:Y:S04]  /*22810*/  @!P0 LDG.E.U8 R12, desc[UR8][R4.64] ;  /* 0x00000008040c8981 */ /* 0x0040a8000c1e1100 */
[----:B------:R-:W4:Y:S01]  /*22820*/  LDL R5, [R1+0x5c0] ;  /* 0x0005c00001057983 */ /* 0x000f220000100800 */
[----:B0-----:R-:W-:-:S03]  /*22830*/  @!P0 IMAD.MOV.U32 R4, RZ, RZ, R7 ;  /* 0x000000ffff048224 */ /* 0x001fc600078e0007 */
[----:B--2---:R0:W-:Y:S01]  /*22840*/  STL [R1+0x48], R12 ;  /* 0x0000480c01007387 */ /* 0x0041e20000100800 */
[----:B------:R-:W-:Y:S02]  /*22850*/  PRMT R22, RZ, 0x7610, R22 ;  /* 0x00007610ff167816 */ /* 0x000fe40000000016 */
[----:B------:R-:W-:Y:S01]  /*22860*/  PRMT R16, RZ, 0x7610, R16 ;  /* 0x00007610ff107816 */ /* 0x000fe20000000010 */
[----:B------:R-:W2:Y:S04]  /*22870*/  LDL R7, [R1+0x54c] ;  /* 0x00054c0001077983 */ /* 0x000ea80000100800 */
[----:B----4-:R1:W4:Y:S04]  /*22880*/  @!P0 LDG.E.U8 R6, desc[UR8][R4.64] ;  /* 0x0000000804068981 */ /* 0x010328000c1e1100 */
[----:B0-----:R-:W3:Y:S04]  /*22890*/  LDL R12, [R1+0x564] ;  /* 0x00056400010c7983 */ /* 0x001ee80000100800 */
[----:B------:R-:W2:Y:S01]  /*228a0*/  LDL R5, [R1+0x5a0] ;  /* 0x0005a00001057983 */ /* 0x000ea20000100800 */
[----:B-1----:R-:W-:-:S05]  /*228b0*/  @!P0 IMAD.MOV.U32 R4, RZ, RZ, R23 ;  /* 0x000000ffff048224 */ /* 0x002fca00078e0017 */
[----:B--2---:R0:W2:Y:S02]  /*228c0*/  @!P0 LDG.E.U8 R22, desc[UR8][R4.64] ;  /* 0x0000000804168981 */ /* 0x0040a4000c1e1100 */
[----:B0-----:R-:W-:Y:S02]  /*228d0*/  @!P0 IMAD.MOV.U32 R4, RZ, RZ, R19 ;  /* 0x000000ffff048224 */ /* 0x001fe400078e0013 */
[----:B------:R-:W-:-:S05]  /*228e0*/  @!P0 IMAD.MOV.U32 R5, RZ, RZ, R20 ;  /* 0x000000ffff058224 */ /* 0x000fca00078e0014 */
[----:B------:R3:W2:Y:S04]  /*228f0*/  @!P0 LDG.E.U8 R16, desc[UR8][R4.64] ;  /* 0x0000000804108981 */ /* 0x0006a8000c1e1100 */
[----:B----4-:R0:W-:Y:S04]  /*22900*/  STL [R1+0x44], R6 ;  /* 0x0000440601007387 */ /* 0x0101e80000100800 */
[----:B------:R-:W4:Y:S04]  /*22910*/  LDL R23, [R1+0x53c] ;  /* 0x00053c0001177983 */ /* 0x000f280000100800 */
[----:B0-----:R-:W4:Y:S01]  /*22920*/  LDL R6, [R1+0xcac] ;  /* 0x000cac0001067983 */ /* 0x001f220000100800 */
[----:B------:R-:W-:Y:S01]  /*22930*/  PRMT R9, RZ, 0x7610, R9 ;  /* 0x00007610ff097816 */ /* 0x000fe20000000009 */
[----:B---3--:R-:W-:-:S02]  /*22940*/  @!P0 IMAD.MOV.U32 R4, RZ, RZ, R12 ;  /* 0x000000ffff048224 */ /* 0x008fc400078e000c */
[----:B------:R-:W-:-:S05]  /*22950*/  @!P0 IMAD.MOV.U32 R5, RZ, RZ, R15 ;  /* 0x000000ffff058224 */ /* 0x000fca00078e000f */
[----:B------:R0:W3:Y:S02]  /*22960*/  @!P0 LDG.E.U8 R9, desc[UR8][R4.64] ;  /* 0x0000000804098981 */ /* 0x0000e4000c1e1100 */
[----:B0-----:R-:W-:Y:S02]  /*22970*/  @!P0 IMAD.MOV.U32 R5, RZ, RZ, R7 ;  /* 0x000000ffff058224 */ /* 0x001fe400078e0007 */
[----:B--2---:R0:W-:Y:S04]  /*22980*/  STL [R1+0x40], R22 ;  /* 0x0000401601007387 */ /* 0x0041e80000100800 */
[----:B------:R-:W2:Y:S04]  /*22990*/  LDL R20, [R1+0xcb0] ;  /* 0x000cb00001147983 */ /* 0x000ea80000100800 */
[----:B------:R-:W3:Y:S04]  /*229a0*/  LDL R19, [R1+0xcec] ;  /* 0x000cec0001137983 */ /* 0x000ee80000100800 */
[----:B0-----:R-:W2:Y:S04]  /*229b0*/  LDL R22, [R1+0xccc] ;  /* 0x000ccc0001167983 */ /* 0x001ea80000100800 */
[----:B------:R0:W-:Y:S04]  /*229c0*/  STL [R1+0x3c], R16 ;  /* 0x00003c1001007387 */ /* 0x0001e80000100800 */
[----:B------:R-:W3:Y:S04]  /*229d0*/  LDL R15, [R1+0xd14] ;  /* 0x000d1400010f7983 */ /* 0x000ee80000100800 */
[----:B------:R-:W3:Y:S01]  /*229e0*/  LDL R7, [R1+0xcf0] ;  /* 0x000cf00001077983 */ /* 0x000ee20000100800 */
[----:B------:R-:W-:-:S02]  /*229f0*/  PRMT R3, RZ, 0x7610, R3 ;  /* 0x00007610ff037816 */ /* 0x000fc40000000003 */
[----:B------:R-:W-:Y:S02]  /*22a00*/  PRMT R21, RZ, 0x7610, R21 ;  /* 0x00007610ff157816 */ /* 0x000fe40000000015 */
[----:B------:R-:W-:Y:S02]  /*22a10*/  PRMT R8, RZ, 0x7610, R8 ;  /* 0x00007610ff087816 */ /* 0x000fe40000000008 */
[----:B------:R-:W-:Y:S02]  /*22a20*/  PRMT R14, RZ, 0x7610, R14 ;  /* 0x00007610ff0e7816 */ /* 0x000fe4000000000e */
[----:B------:R-:W-:Y:S01]  /*22a30*/  PRMT R13, RZ, 0x7610, R13 ;  /* 0x00007610ff0d7816 */ /* 0x000fe2000000000d */
[----:B------:R-:W3:Y:S04]  /*22a40*/  LDL R12, [R1+0x678] ;  /* 0x00067800010c7983 */ /* 0x000ee80000100800 */
[----:B0-----:R-:W3:Y:S01]  /*22a50*/  LDL R16, [R1+0xcd0] ;  /* 0x000cd00001107983 */ /* 0x001ee20000100800 */
[----:B----4-:R-:W-:-:S03]  /*22a60*/  @!P0 IMAD.MOV.U32 R4, RZ, RZ, R6 ;  /* 0x000000ffff048224 */ /* 0x010fc600078e0006 */
[----:B------:R-:W4:Y:S04]  /*22a70*/  LDL R6, [R1+0xd04] ;  /* 0x000d040001067983 */ /* 0x000f280000100800 */
[----:B------:R0:W4:Y:S02]  /*22a80*/  @!P0 LDG.E.U8 R3, desc[UR8][R4.64] ;  /* 0x0000000804038981 */ /* 0x000124000c1e1100 */
[----:B0-----:R-:W-:Y:S02]  /*22a90*/  @!P0 IMAD.MOV.U32 R5, RZ, RZ, R23 ;  /* 0x000000ffff058224 */ /* 0x001fe400078e0017 */
[----:B--2---:R-:W-:-:S05]  /*22aa0*/  @!P0 IMAD.MOV.U32 R4, RZ, RZ, R22 ;  /* 0x000000ffff048224 */ /* 0x004fca00078e0016 */
[----:B------:R3:W2:Y:S02]  /*22ab0*/  @!P0 LDG.E.U8 R21, desc[UR8][R4.64] ;  /* 0x0000000804158981 */ /* 0x0006a4000c1e1100 */
[----:B---3--:R-:W-:Y:S02]  /*22ac0*/  @!P0 IMAD.MOV.U32 R4, RZ, RZ, R19 ;  /* 0x000000ffff048224 */ /* 0x008fe400078e0013 */
[----:B------:R-:W-:-:S05]  /*22ad0*/  @!P0 IMAD.MOV.U32 R5, RZ, RZ, R20 ;  /* 0x000000ffff058224 */ /* 0x000fca00078e0014 */
[----:B------:R0:W3:Y:S02]  /*22ae0*/  @!P0 LDG.E.U8 R8, desc[UR8][R4.64] ;  /* 0x0000000804088981 */ /* 0x0000e4000c1e1100 */
[----:B0-----:R-:W-:Y:S02]  /*22af0*/  @!P0 IMAD.MOV.U32 R4, RZ, RZ, R15 ;  /* 0x000000ffff048224 */ /* 0x001fe400078e000f */
[----:B------:R-:W-:-:S05]  /*22b00*/  @!P0 IMAD.MOV.U32 R5, RZ, RZ, R16 ;  /* 0x000000ffff058224 */ /* 0x000fca00078e0010 */
[----:B------:R4:W2:Y:S02]  /*22b10*/  @!P0 LDG.E.U8 R14, desc[UR8][R4.64] ;  /* 0x00000008040e8981 */ /* 0x0008a4000c1e1100 */
[----:B----4-:R-:W-:Y:S02]  /*22b20*/  @!P0 IMAD.MOV.U32 R4, RZ, RZ, R6 ;  /* 0x000000ffff048224 */ /* 0x010fe400078e0006 */
[----:B------:R-:W-:-:S05]  /*22b30*/  @!P0 IMAD.MOV.U32 R5, RZ, RZ, R7 ;  /* 0x000000ffff058224 */ /* 0x000fca00078e0007 */
[----:B------:R-:W4:Y:S04]  /*22b40*/  @!P0 LDG.E.U8 R13, desc[UR8][R4.64] ;  /* 0x00000008040d8981 */ /* 0x000f28000c1e1100 */
[----:B------:R0:W-:Y:S04]  /*22b50*/  STL [R1+0x38], R9 ;  /* 0x0000380901007387 */ /* 0x0001e80000100800 */
[----:B0-----:R-:W4:Y:S04]  /*22b60*/  LDL R9, [R1+0x67c] ;  /* 0x00067c0001097983 */ /* 0x001f280000100800 */
[----:B------:R0:W-:Y:S04]  /*22b70*/  STL [R1+0x1154], R3 ;  /* 0x0011540301007387 */ /* 0x0001e80000100800 */
[----:B---3--:R1:W-:Y:S04]  /*22b80*/  STL [R1+0x30], R8 ;  /* 0x0000300801007387 */ /* 0x0083e80000100800 */
[----:B0-----:R-:W3:Y:S04]  /*22b90*/  LDL R3, [R1+0x65c] ;  /* 0x00065c0001037983 */ /* 0x001ee80000100800 */
[----:B------:R-:W3:Y:S04]  /*22ba0*/  LDL R7, [R1+0x638] ;  /* 0x0006380001077983 */ /* 0x000ee80000100800 */
[----:B------:R-:W3:Y:S04]  /*22bb0*/  LDL R6, [R1+0x63c] ;  /* 0x00063c0001067983 */ /* 0x000ee80000100800 */
[----:B-1----:R-:W3:Y:S04]  /*22bc0*/  LDL R8, [R1+0x658] ;  /* 0x0006580001087983 */ /* 0x002ee80000100800 */
[----:B--2---:R0:W-:Y:S04]  /*22bd0*/  STL [R1+0x1c], R14 ;  /* 0x00001c0e01007387 */ /* 0x0041e80000100800 */
[----:B0-----:R-:W2:Y:S04]  /*22be0*/  LDL R14, [R1+0x618] ;  /* 0x00061800010e7983 */ /* 0x001ea80000100800 */
[----:B----4-:R0:W-:Y:S04]  /*22bf0*/  STL [R1+0x18], R13 ;  /* 0x0000180d01007387 */ /* 0x0101e80000100800 */
[----:B0-----:R-:W4:Y:S01]  /*22c00*/  LDL R13, [R1+0x61c] ;  /* 0x00061c00010d7983 */ /* 0x001f220000100800 */
[----:B------:R-:W-:Y:S01]  /*22c10*/  PRMT R18, RZ, 0x7610, R18 ;  /* 0x00007610ff127816 */ /* 0x000fe20000000012 */
[----:B------:R-:W-:-:S02]  /*22c20*/  @!P0 IMAD.MOV.U32 R4, RZ, RZ, R9 ;  /* 0x000000ffff048224 */ /* 0x000fc400078e0009 */
[----:B------:R-:W-:Y:S01]  /*22c30*/  @!P0 IMAD.MOV.U32 R5, RZ, RZ, R12 ;  /* 0x000000ffff058224 */ /* 0x000fe200078e000c */
[----:B------:R-:W-:Y:S02]  /*22c40*/  PRMT R17, RZ, 0x7610, R17 ;  /* 0x00007610ff117816 */ /* 0x000fe40000000011 */
[----:B------:R-:W-:Y:S02]  /*22c50*/  PRMT R29, RZ, 0x7610, R29 ;  /* 0x00007610ff1d7816 */ /* 0x000fe4000000001d */
[----:B------:R-:W-:Y:S01]  /*22c60*/  PRMT R28, RZ, 0x7610, R28 ;  /* 0x00007610ff1c7816 */ /* 0x000fe2000000001c */
[----:B------:R-:W4:Y:S04]  /*22c70*/  LDL R12, [R1+0x5f8] ;  /* 0x0005f800010c7983 */ /* 0x000f280000100800 */
[----:B------:R3:W4:Y:S04]  /*22c80*/  @!P0 LDG.E.U8 R18, desc[UR8][R4.64] ;  /* 0x0000000804128981 */ /* 0x000728000c1e1100 */
[----:B------:R-:W4:Y:S01]  /*22c90*/  LDL R9, [R1+0x5fc] ;  /* 0x0005fc0001097983 */ /* 0x000f220000100800 */
[----:B---3--:R-:W-:-:S02]  /*22ca0*/  @!P0 IMAD.MOV.U32 R4, RZ, RZ, R3 ;  /* 0x000000ffff048224 */ /* 0x008fc400078e0003 */
[----:B------:R-:W-:-:S05]  /*22cb0*/  @!P0 IMAD.MOV.U32 R5, RZ, RZ, R8 ;  /* 0x000000ffff058224 */ /* 0x000fca00078e0008 */
[----:B------:R0:W3:Y:S02]  /*22cc0*/  @!P0 LDG.E.U8 R17, desc[UR8][R4.64] ;  /* 0x0000000804118981 */ /* 0x0000e4000c1e1100 */
[----:B0-----:R-:W-:Y:S02]  /*22cd0*/  @!P0 IMAD.MOV.U32 R4, RZ, RZ, R6 ;  /* 0x000000ffff048224 */ /* 0x001fe400078e0006 */
[----:B------:R-:W-:-:S05]  /*22ce0*/  @!P0 IMAD.MOV.U32 R5, RZ, RZ, R7 ;  /* 0x000000ffff058224 */ /* 0x000fca00078e0007 */
[----:B------:R2:W3:Y:S02]  /*22cf0*/  @!P0 LDG.E.U8 R29, desc[UR8][R4.64] ;  /* 0x00000008041d8981 */ /* 0x0004e4000c1e1100 */
[----:B--2---:R-:W-:Y:S02]  /*22d00*/  @!P0 IMAD.MOV.U32 R5, RZ, RZ, R14 ;  /* 0x000000ffff058224 */ /* 0x004fe400078e000e */
[----:B----4-:R-:W-:-:S05]  /*22d10*/  @!P0 IMAD.MOV.U32 R4, RZ, RZ, R13 ;  /* 0x000000ffff048224 */ /* 0x010fca00078e000d */
[----:B------:R0:W2:Y:S04]  /*22d20*/  @!P0 LDG.E.U8 R28, desc[UR8][R4.64] ;  /* 0x00000008041c8981 */ /* 0x0000a8000c1e1100 */
[----:B------:R1:W-:Y:S04]  /*22d30*/  STL [R1+0x10f8], R18 ;  /* 0x0010f81201007387 */ /* 0x0003e80000100800 */
[----:B------:R-:W4:Y:S04]  /*22d40*/  LDL R8, [R1+0x5d8] ;  /* 0x0005d80001087983 */ /* 0x000f280000100800 */
[----:B------:R-:W4:Y:S01]  /*22d50*/  LDL R3, [R1+0x5dc] ;  /* 0x0005dc0001037983 */ /* 0x000f220000100800 */
[----:B------:R-:W-:-:S04]  /*22d60*/  SHF.R.S32.HI R27, RZ, 0x1, R26 ;  /* 0x00000001ff1b7819 */ /* 0x000fc8000001141a */
[----:B------:R-:W-:Y:S01]  /*22d70*/  SGXT R27, R27, 0x1 ;  /* 0x000000011b1b781a */ /* 0x000fe20000000200 */
[----:B0-----:R-:W-:Y:S02]  /*22d80*/  @!P0 IMAD.MOV.U32 R4, RZ, RZ, R9 ;  /* 0x000000ffff048224 */ /* 0x001fe400078e0009 */
[----:B------:R-:W-:Y:S01]  /*22d90*/  @!P0 IMAD.MOV.U32 R5, RZ, RZ, R12 ;  /* 0x000000ffff058224 */ /* 0x000fe200078e000c */
[--C-:B------:R-:W-:Y:S02]  /*22da0*/  LOP3.LUT R0, R0, 0x88, R27.reuse, 0xf8, !PT ;  /* 0x0000008800007812 */ /* 0x100fe400078ef81b */
[----:B------:R-:W-:-:S06]  /*22db0*/  PRMT R27, RZ, 0x7610, R27 ;  /* 0x00007610ff1b7816 */ /* 0x000fcc000000001b */
[----:B------:R4:W4:Y:S04]  /*22dc0*/  @!P0 LDG.E.U8 R27, desc[UR8][R4.64] ;  /* 0x00000008041b8981 */ /* 0x000928000c1e1100 */
[----:B---3--:R0:W-:Y:S04]  /*22dd0*/  STL [R1+0x10fc], R17 ;  /* 0x0010fc1101007387 */ /* 0x0081e80000100800 */
[----:B------:R-:W-:Y:S04]  /*22de0*/  STL [R1+0x34], R21 ;  /* 0x0000341501007387 */ /* 0x000fe80000100800 */
[----:B------:R-:W3:Y:S04]  /*22df0*/  LDL R7, [R1+0x5b8] ;  /* 0x0005b80001077983 */ /* 0x000ee80000100800 */
[----:B------:R-:W3:Y:S04]  /*22e00*/  LDL R6, [R1+0x5bc] ;  /* 0x0005bc0001067983 */ /* 0x000ee80000100800 */
[----:B------:R-:W-:Y:S04]  /*22e10*/  STL [R1+0x1100], R29 ;  /* 0x0011001d01007387 */ /* 0x000fe80000100800 */
[----:B--2---:R-:W-:Y:S04]  /*22e20*/  STL [R1+0x1104], R28 ;  /* 0x0011041c01007387 */ /* 0x004fe80000100800 */
[----:B------:R-:W2:Y:S04]  /*22e30*/  LDL R12, [R1+0x598] ;  /* 0x00059800010c7983 */ /* 0x000ea80000100800 */
[----:B------:R-:W2:Y:S01]  /*22e40*/  LDL R9, [R1+0x59c] ;  /* 0x00059c0001097983 */ /* 0x000ea20000100800 */
[----:B------:R-:W-:Y:S01]  /*22e50*/  SEL R2, RZ, 0x90, !P1 ;  /* 0x00000090ff027807 */ /* 0x000fe20004800000 */
[----:B----4-:R-:W-:-:S02]  /*22e60*/  @!P0 IMAD.MOV.U32 R4, RZ, RZ, R3 ;  /* 0x000000ffff048224 */ /* 0x010fc400078e0003 */
[----:B------:R-:W-:Y:S01]  /*22e70*/  @!P0 IMAD.MOV.U32 R5, RZ, RZ, R8 ;  /* 0x000000ffff058224 */ /* 0x000fe200078e0008 */
[--C-:B------:R-:W-:Y:S02]  /*22e80*/  LOP3.LUT R2, R2, 0x7f, R26.reuse, 0x78, !PT ;  /* 0x0000007f02027812 */ /* 0x100fe400078e781a */
[----:B------:R-:W-:Y:S02]  /*22e90*/  PRMT R26, RZ, 0x7610, R26 ;  /* 0x00007610ff1a7816 */ /* 0x000fe4000000001a */
[----:B------:R-:W-:-:S04]  /*22ea0*/  PRMT R10, RZ, 0x7610, R10 ;  /* 0x00007610ff0a7816 */ /* 0x000fc8000000000a */
[----:B------:R4:W2:Y:S02]  /*22eb0*/  @!P0 LDG.E.U8 R26, desc[UR8][R4.64] ;  /* 0x00000008041a8981 */ /* 0x0008a4000c1e1100 */
[----:B----4-:R-:W-:Y:S02]  /*22ec0*/  PRMT R4, RZ, 0x7610, R4 ;  /* 0x00007610ff047816 */ /* 0x010fe40000000004 */
[----:B------:R-:W-:Y:S04]  /*22ed0*/  STL [R1+0x1108], R27 ;  /* 0x0011081b01007387 */ /* 0x000fe80000100800 */
[----:B------:R-:W4:Y:S04]  /*22ee0*/  LDL R8, [R1+0x578] ;  /* 0x0005780001087983 */ /* 0x000f280000100800 */
[----:B------:R-:W4:Y:S04]  /*22ef0*/  LDL R3, [R1+0x57c] ;  /* 0x00057c0001037983 */ /* 0x000f280000100800 */
[----:B---3--:R2:W3:Y:S02]  /*22f00*/  @!P0 LDG.E.U8 R10, desc[UR8][R6.64] ;  /* 0x00000008060a8981 */ /* 0x0084e4000c1e1100 */
[----:B--2---:R-:W-:-:S02]  /*22f10*/  @!P0 IMAD.MOV.U32 R7, RZ, RZ, R12 ;  /* 0x000000ffff078224 */ /* 0x004fc400078e000c */
[----:B------:R-:W-:-:S05]  /*22f20*/  @!P0 IMAD.MOV.U32 R6, RZ, RZ, R9 ;  /* 0x000000ffff068224 */ /* 0x000fca00078e0009 */
[----:B------:R-:W2:Y:S04]  /*22f30*/  @!P0 LDG.E.U8 R4, desc[UR8][R6.64] ;  /* 0x0000000806048981 */ /* 0x000ea8000c1e1100 */
[----:B------:R-:W-:Y:S04]  /*22f40*/  STL [R1+0x110c], R26 ;  /* 0x00110c1a01007387 */ /* 0x000fe80000100800 */
[----:B-1----:R-:W2:Y:S04]  /*22f50*/  LDL R18, [R1+0x558] ;  /* 0x0005580001127983 */ /* 0x002ea80000100800 */
[----:B0-----:R-:W2:Y:S04]  /*22f60*/  LDL R17, [R1+0x55c] ;  /* 0x00055c0001117983 */ /* 0x001ea80000100800 */
[----:B------:R-:W2:Y:S01]  /*22f70*/  LDL R15, [R1+0xcb4] ;  /* 0x000cb400010f7983 */ /* 0x000ea20000100800 */
[----:B----4-:R-:W-:-:S02]  /*22f80*/  @!P0 IMAD.MOV.U32 R9, RZ, RZ, R8 ;  /* 0x000000ffff098224 */ /* 0x010fc400078e0008 */
[----:B------:R-:W-:Y:S01]  /*22f90*/  @!P0 IMAD.MOV.U32 R8, RZ, RZ, R3 ;  /* 0x000000ffff088224 */ /* 0x000fe200078e0003 */
[----:B---3--:R0:W-:Y:S04]  /*22fa0*/  STL [R1+0x1110], R10 ;  /* 0x0011100a01007387 */ /* 0x0081e80000100800 */
[----:B------:R-:W3:Y:S04]  /*22fb0*/  LDL R16, [R1+0x548] ;  /* 0x0005480001107983 */ /* 0x000ee80000100800 */
[----:B------:R-:W4:Y:S04]  /*22fc0*/  LDL R14, [R1+0xc98] ;  /* 0x000c9800010e7983 */ /* 0x000f280000100800 */
[----:B------:R-:W4:Y:S04]  /*22fd0*/  LDL R13, [R1+0xcd4] ;  /* 0x000cd400010d7983 */ /* 0x000f280000100800 */
[----:B0-----:R-:W4:Y:S04]  /*22fe0*/  LDL R10, [R1+0xcf4] ;  /* 0x000cf400010a7983 */ /* 0x001f280000100800 */
[----:B--2---:R0:W-:Y:S04]  /*22ff0*/  STL [R1+0x1114], R4 ;  /* 0x0011140401007387 */ /* 0x0041e80000100800 */
[----:B------:R-:W2:Y:S04]  /*23000*/  LDL R12, [R1+0xcb8] ;  /* 0x000cb800010c7983 */ /* 0x000ea80000100800 */
[----:B------:R-:W2:Y:S04]  /*23010*/  LDL R3, [R1+0xd10] ;  /* 0x000d100001037983 */ /* 0x000ea80000100800 */
[----:B0-----:R-:W2:Y:S01]  /*23020*/  LDL R4, [R1+0xcd8] ;  /* 0x000cd80001047983 */ /* 0x001ea20000100800 */
[----:B------:R-:W-:-:S02]  /*23030*/  PRMT R5, RZ, 0x7610, R5 ;  /* 0x00007610ff057816 */ /* 0x000fc40000000005 */
[----:B------:R-:W-:-:S04]  /*23040*/  PRMT R6, RZ, 0x7610, R6 ;  /* 0x00007610ff067816 */ /* 0x000fc80000000006 */
[----:B------:R0:W2:Y:S01]  /*23050*/  @!P0 LDG.E.U8 R5, desc[UR8][R8.64] ;  /* 0x0000000808058981 */ /* 0x0000a2000c1e1100 */
[----:B------:R-:W-:Y:S01]  /*23060*/  PRMT R7, RZ, 0x7610, R7 ;  /* 0x00007610ff077816 */ /* 0x000fe20000000007 */
[----:B0-----:R-:W-:Y:S02]  /*23070*/  @!P0 IMAD.MOV.U32 R8, RZ, RZ, R17 ;  /* 0x000000ffff088224 */ /* 0x001fe400078e0011 */
[----:B------:R-:W-:-:S05]  /*23080*/  @!P0 IMAD.MOV.U32 R9, RZ, RZ, R18 ;  /* 0x000000ffff098224 */ /* 0x000fca00078e0012 */
[----:B------:R0:W2:Y:S01]  /*23090*/  @!P0 LDG.E.U8 R6, desc[UR8][R8.64] ;  /* 0x0000000808068981 */ /* 0x0000a2000c1e1100 */
[----:B------:R-:W-:Y:S01]  /*230a0*/  PRMT R11, RZ, 0x7610, R11 ;  /* 0x00007610ff0b7816 */ /* 0x000fe2000000000b */
[----:B0-----:R-:W-:Y:S01]  /*230b0*/  @!P0 IMAD.MOV.U32 R8, RZ, RZ, R15 ;  /* 0x000000ffff088224 */ /* 0x001fe200078e000f */
[----:B------:R-:W-:Y:S02]  /*230c0*/  PRMT R24, RZ, 0x7610, R24 ;  /* 0x00007610ff187816 */ /* 0x000fe40000000018 */
[----:B------:R-:W-:Y:S01]  /*230d0*/  PRMT R25, RZ, 0x7610, R25 ;  /* 0x00007610ff197816 */ /* 0x000fe20000000019 */
[----:B---3--:R-:W-:-:S05]  /*230e0*/  @!P0 IMAD.MOV.U32 R9, RZ, RZ, R16 ;  /* 0x000000ffff098224 */ /* 0x008fca00078e0010 */
[----:B------:R4:W3:Y:S02]  /*230f0*/  @!P0 LDG.E.U8 R7, desc[UR8][R8.64] ;  /* 0x0000000808078981 */ /* 0x0008e4000c1e1100 */
[----:B----4-:R-:W-:Y:S02]  /*23100*/  @!P0 IMAD.MOV.U32 R8, RZ, RZ, R13 ;  /* 0x000000ffff088224 */ /* 0x010fe400078e000d */
[----:B------:R-:W-:-:S05]  /*23110*/  @!P0 IMAD.MOV.U32 R9, RZ, RZ, R14 ;  /* 0x000000ffff098224 */ /* 0x000fca00078e000e */
[----:B------:R0:W4:Y:S02]  /*23120*/  @!P0 LDG.E.U8 R11, desc[UR8][R8.64] ;  /* 0x00000008080b8981 */ /* 0x000124000c1e1100 */
[----:B0-----:R-:W-:Y:S02]  /*23130*/  @!P0 IMAD.MOV.U32 R8, RZ, RZ, R10 ;  /* 0x000000ffff088224 */ /* 0x001fe400078e000a */
[----:B--2---:R-:W-:-:S05]  /*23140*/  @!P0 IMAD.MOV.U32 R9, RZ, RZ, R12 ;  /* 0x000000ffff098224 */ /* 0x004fca00078e000c */
[----:B------:R0:W2:Y:S02]  /*23150*/  @!P0 LDG.E.U8 R24, desc[UR8][R8.64] ;  /* 0x0000000808188981 */ /* 0x0000a4000c1e1100 */
[----:B0-----:R-:W-:Y:S02]  /*23160*/  @!P0 IMAD.MOV.U32 R8, RZ, RZ, R3 ;  /* 0x000000ffff088224 */ /* 0x001fe400078e0003 */
[----:B------:R-:W-:Y:S01]  /*23170*/  @!P0 IMAD.MOV.U32 R9, RZ, RZ, R4 ;  /* 0x000000ffff098224 */ /* 0x000fe200078e0004 */
[----:B------:R-:W-:Y:S04]  /*23180*/  LDS.U8 R3, [R0+UR5] ;  /* 0x0000000500037984 */ /* 0x000fe80008000000 */
[----:B------:R-:W-:Y:S04]  /*23190*/  STL [R1+0x1118], R5 ;  /* 0x0011180501007387 */ /* 0x000fe80000100800 */
[----:B------:R0:W2:Y:S04]  /*231a0*/  @!P0 LDG.E.U8 R25, desc[UR8][R8.64] ;  /* 0x0000000808198981 */ /* 0x0000a8000c1e1100 */
[----:B------:R-:W-:Y:S04]  /*231b0*/  LDS.U8 R5, [R0+UR5+0x20] ;  /* 0x0000200500057984 */ /* 0x000fe80008000000 */
[----:B------:R-:W-:Y:S04]  /*231c0*/  LDS.U8 R4, [R0+UR5+0x30] ;  /* 0x0000300500047984 */ /* 0x000fe80008000000 */
[----:B0-----:R-:W0:Y:S04]  /*231d0*/  LDS.U8 R9, [R0+UR5+0x10] ;  /* 0x0000100500097984 */ /* 0x001e280008000000 */
[----:B------:R-:W-:Y:S04]  /*231e0*/  STL [R1+0x111c], R6 ;  /* 0x00111c0601007387 */ /* 0x000fe80000100800 */
[----:B---3--:R-:W-:Y:S04]  /*231f0*/  STL [R1+0x1120], R7 ;  /* 0x0011200701007387 */ /* 0x008fe80000100800 */
[----:B----4-:R-:W-:Y:S04]  /*23200*/  STL [R1+0x1124], R11 ;  /* 0x0011240b01007387 */ /* 0x010fe80000100800 */
[----:B--2---:R-:W-:Y:S04]  /*23210*/  STL [R1+0x1128], R24 ;  /* 0x0011281801007387 */ /* 0x004fe80000100800 */
[----:B------:R-:W-:Y:S04]  /*23220*/  STL [R1+0x112c], R25 ;  /* 0x00112c1901007387 */ /* 0x000fe80000100800 */
[----:B0-----:R-:W-:Y:S04]  /*23230*/  STL [R1+0x1130], R9 ;  /* 0x0011300901007387 */ /* 0x001fe80000100800 */
[----:B------:R-:W-:Y:S04]  /*23240*/  STL [R1+0xc0], R3 ;  /* 0x0000c00301007387 */ /* 0x000fe80000100800 */
[----:B------:R-:W0:Y:S04]  /*23250*/  LDS.U8 R3, [R0+UR5+0x100] ;  /* 0x0001000500037984 */ /* 0x000e280008000000 */
[----:B------:R-:W-:Y:S04]  /*23260*/  STL [R1+0x1bc], R5 ;  /* 0x0001bc0501007387 */ /* 0x000fe80000100800 */
[----:B------:R-:W1:Y:S04]  /*23270*/  LDS.U8 R5, [R0+UR5+0x110] ;  /* 0x0001100500057984 */ /* 0x000e680008000000 */
[----:B------:R-:W-:Y:S04]  /*23280*/  STL [R1+0x1b4], R4 ;  /* 0x0001b40401007387 */ /* 0x000fe80000100800 */
[----:B------:R-:W2:Y:S04]  /*23290*/  LDS.U8 R4, [R0+UR5+0x120] ;  /* 0x0001200500047984 */ /* 0x000ea80008000000 */
[----:B0-----:R-:W-:Y:S04]  /*232a0*/  STL [R1+0xd4], R3 ;  /* 0x0000d40301007387 */ /* 0x001fe80000100800 */
[----:B------:R-:W0:Y:S04]  /*232b0*/  LDS.U8 R3, [R0+UR5+0x130] ;  /* 0x0001300500037984 */ /* 0x000e280008000000 */
[----:B-1----:R-:W-:Y:S04]  /*232c0*/  STL [R1+0xcc], R5 ;  /* 0x0000cc0501007387 */ /* 0x002fe80000100800 */
[----:B------:R-:W1:Y:S04]  /*232d0*/  LDS.U8 R5, [R0+UR5+0x200] ;  /* 0x0002000500057984 */ /* 0x000e680008000000 */
[----:B--2---:R-:W-:Y:S04]  /*232e0*/  STL [R1+0x1cc], R4 ;  /* 0x0001cc0401007387 */ /* 0x004fe80000100800 */
        /* <DEDUP_REMOVED lines=39> */
[----:B-1----:R-:W-:Y:S01]  /*23560*/  STL [R1+0xd40], R5 ;  /* 0x000d400501007387 */ /* 0x002fe20000100800 */
[----:B------:R-:W-:-:S03]  /*23570*/  LOP3.LUT R8, R0, 0x8, RZ, 0x3c, !PT ;  /* 0x0000000800087812 */ /* 0x000fc600078e3cff */
[----:B------:R-:W1:Y:S04]  /*23580*/  LDS.U8 R5, [R0+UR5+0x710] ;  /* 0x0007100500057984 */ /* 0x000e680008000000 */
[----:B--2---:R-:W-:Y:S04]  /*23590*/  STL [R1+0xd3c], R4 ;  /* 0x000d3c0401007387 */ /* 0x004fe80000100800 */
[----:B------:R-:W2:Y:S04]  /*235a0*/  LDS.U8 R4, [R0+UR5+0x720] ;  /* 0x0007200500047984 */ /* 0x000ea80008000000 */
[----:B------:R-:W-:Y:S04]  /*235b0*/  LDS.U8 R15, [R8+UR5+0x10] ;  /* 0x00001005080f7984 */ /* 0x000fe80008000000 */
[----:B------:R-:W-:Y:S04]  /*235c0*/  LDS.U8 R20, [R8+UR5+0x20] ;  /* 0x0000200508147984 */ /* 0x000fe80008000000 */
[----:B------:R-:W-:Y:S04]  /*235d0*/  LDS.U8 R21, [R8+UR5+0x30] ;  /* 0x0000300508157984 */ /* 0x000fe80008000000 */
[----:B------:R-:W-:Y:S04]  /*235e0*/  LDS.U8 R14, [R8+UR5+0x100] ;  /* 0x00010005080e7984 */ /* 0x000fe80008000000 */
[----:B------:R-:W-:Y:S04]  /*235f0*/  LDS.U8 R13, [R8+UR5+0x110] ;  /* 0x00011005080d7984 */ /* 0x000fe80008000000 */
[----:B------:R-:W-:Y:S04]  /*23600*/  LDS.U8 R22, [R8+UR5+0x120] ;  /* 0x0001200508167984 */ /* 0x000fe80008000000 */
[----:B------:R-:W-:Y:S04]  /*23610*/  LDS.U8 R23, [R8+UR5+0x130] ;  /* 0x0001300508177984 */ /* 0x000fe80008000000 */
[----:B0-----:R-:W-:Y:S04]  /*23620*/  STL [R1+0xd30], R3 ;  /* 0x000d300301007387 */ /* 0x001fe80000100800 */
[----:B------:R-:W0:Y:S04]  /*23630*/  LDS.U8 R3, [R0+UR5+0x730] ;  /* 0x0007300500037984 */ /* 0x000e280008000000 */
[----:B------:R-:W3:Y:S04]  /*23640*/  LDS.U8 R0, [R8+UR5] ;  /* 0x0000000508007984 */ /* 0x000ee80008000000 */
[----:B-1----:R-:W-:Y:S04]  /*23650*/  STL [R1+0xd2c], R5 ;  /* 0x000d2c0501007387 */ /* 0x002fe80000100800 */
[----:B--2---:R-:W-:Y:S04]  /*23660*/  STL [R1+0xd54], R4 ;  /* 0x000d540401007387 */ /* 0x004fe80000100800 */
[----:B------:R-:W1:Y:S04]  /*23670*/  LDS.U8 R4, [R8+UR5+0x200] ;  /* 0x0002000508047984 */ /* 0x000e680008000000 */
[----:B0-----:R-:W-:Y:S04]  /*23680*/  STL [R1+0xd44], R3 ;  /* 0x000d440301007387 */ /* 0x001fe80000100800 */
[----:B------:R-:W0:Y:S04]  /*23690*/  LDS.U8 R3, [R8+UR5+0x210] ;  /* 0x0002100508037984 */ /* 0x000e280008000000 */
[----:B------:R-:W-:Y:S04]  /*236a0*/  STL [R1+0x1134], R15 ;  /* 0x0011340f01007387 */ /* 0x000fe80000100800 */
[----:B---3--:R-:W-:Y:S04]  /*236b0*/  STL [R1+0xc8], R0 ;  /* 0x0000c80001007387 */ /* 0x008fe80000100800 */
[----:B------:R-:W2:Y:S04]  /*236c0*/  LDS.U8 R0, [R8+UR5+0x220] ;  /* 0x0002200508007984 */ /* 0x000ea80008000000 */
[----:B------:R-:W-:Y:S04]  /*236d0*/  STL [R1+0x10d0], R20 ;  /* 0x0010d01401007387 */ /* 0x000fe80000100800 */
[----:B------:R-:W-:Y:S04]  /*236e0*/  STL [R1+0x10d4], R21 ;  /* 0x0010d41501007387 */ /* 0x000fe80000100800 */
[----:B------:R-:W-:Y:S04]  /*236f0*/  STL [R1+0x1138], R14 ;  /* 0x0011380e01007387 */ /* 0x000fe80000100800 */
[----:B------:R-:W-:Y:S04]  /*23700*/  STL [R1+0x113c], R13 ;  /* 0x00113c0d01007387 */ /* 0x000fe80000100800 */
[----:B------:R-:W-:Y:S04]  /*23710*/  STL [R1+0x1140], R22 ;  /* 0x0011401601007387 */ /* 0x000fe80000100800 */
[----:B------:R-:W-:Y:S04]  /*23720*/  STL [R1+0x1144], R23 ;  /* 0x0011441701007387 */ /* 0x000fe80000100800 */
[----:B-1----:R-:W-:Y:S04]  /*23730*/  STL [R1+0x2d4], R4 ;  /* 0x0002d40401007387 */ /* 0x002fe80000100800 */
[----:B------:R-:W1:Y:S04]  /*23740*/  LDS.U8 R4, [R8+UR5+0x230] ;  /* 0x0002300508047984 */ /* 0x000e680008000000 */
[----:B------:R-:W-:Y:S04]  /*23750*/  LDS.U8 R13, [R8+UR5+0x630] ;  /* 0x00063005080d7984 */ /* 0x000fe80008000000 */
[----:B------:R-:W-:Y:S04]  /*23760*/  LDS.U8 R14, [R8+UR5+0x710] ;  /* 0x00071005080e7984 */ /* 0x000fe80008000000 */
[----:B0-----:R-:W-:Y:S04]  /*23770*/  STL [R1+0x2d0], R3 ;  /* 0x0002d00301007387 */ /* 0x001fe80000100800 */
[----:B------:R-:W0:Y:S04]  /*23780*/  LDS.U8 R3, [R8+UR5+0x300] ;  /* 0x0003000508037984 */ /* 0x000e280008000000 */
[----:B--2---:R-:W-:Y:S04]  /*23790*/  STL [R1+0x3f4], R0 ;  /* 0x0003f40001007387 */ /* 0x004fe80000100800 */
[----:B------:R-:W2:Y:S04]  /*237a0*/  LDS.U8 R0, [R8+UR5+0x310] ;  /* 0x0003100508007984 */ /* 0x000ea80008000000 */
[----:B-1----:R-:W-:Y:S04]  /*237b0*/  STL [R1+0x3f0], R4 ;  /* 0x0003f00401007387 */ /* 0x002fe80000100800 */
[----:B------:R-:W1:Y:S04]  /*237c0*/  LDS.U8 R4, [R8+UR5+0x320] ;  /* 0x0003200508047984 */ /* 0x000e680008000000 */
        /* <DEDUP_REMOVED lines=17> */
[----:B------:R-:W3:Y:S04]  /*238e0*/  LDL.LU R19, [R1+0x494] ;  /* 0x0004940001137983 */ /* 0x000ee80000300800 */
[----:B0-----:R-:W-:Y:S04]  /*238f0*/  STL [R1+0x4b4], R3 ;  /* 0x0004b40301007387 */ /* 0x001fe80000100800 */
[----:B------:R-:W0:Y:S04]  /*23900*/  LDS.U8 R3, [R8+UR5+0x530] ;  /* 0x0005300508037984 */ /* 0x000e280008000000 */
[----:B--2---:R-:W-:Y:S04]  /*23910*/  STL [R1+0x4d8], R0 ;  /* 0x0004d80001007387 */ /* 0x004fe80000100800 */
[----:B------:R-:W1:Y:S04]  /*23920*/  LDS.U8 R0, [R8+UR5+0x600] ;  /* 0x0006000508007984 */ /* 0x000e680008000000 */
[----:B------:R-:W2:Y:S04]  /*23930*/  LDL.LU R16, [R1+0x484] ;  /* 0x0004840001107983 */ /* 0x000ea80000300800 */
[----:B0-----:R-:W-:Y:S04]  /*23940*/  STL [R1+0x4d4], R3 ;  /* 0x0004d40301007387 */ /* 0x001fe80000100800 */
[----:B------:R-:W0:Y:S04]  /*23950*/  LDS.U8 R3, [R8+UR5+0x610] ;  /* 0x0006100508037984 */ /* 0x000e280008000000 */
[----:B-1----:R-:W-:Y:S04]  /*23960*/  STL [R1+0xd28], R0 ;  /* 0x000d280001007387 */ /* 0x002fe80000100800 */
[----:B------:R-:W1:Y:S04]  /*23970*/  LDS.U8 R0, [R8+UR5+0x620] ;  /* 0x0006200508007984 */ /* 0x000e680008000000 */
[----:B------:R-:W4:Y:S04]  /*23980*/  LDL.LU R18, [R1+0x474] ;  /* 0x0004740001127983 */ /* 0x000f280000300800 */
[----:B0-----:R-:W-:Y:S04]  /*23990*/  STL [R1+0xd24], R3 ;  /* 0x000d240301007387 */ /* 0x001fe80000100800 */
[----:B------:R-:W4:Y:S04]  /*239a0*/  LDL.LU R20, [R1+0x464] ;  /* 0x0004640001147983 */ /* 0x000f280000300800 */
[----:B------:R-:W4:Y:S04]  /*239b0*/  LDL.LU R15, [R1+0x454] ;  /* 0x00045400010f7983 */ /* 0x000f280000300800 */
[----:B-1----:R0:W-:Y:S04]  /*239c0*/  STL [R1+0xd50], R0 ;  /* 0x000d500001007387 */ /* 0x0021e80000100800 */
[----:B------:R-:W1:Y:S04]  /*239d0*/  LDS.U8 R3, [R8+UR5+0x700] ;  /* 0x0007000508037984 */ /* 0x000e680008000000 */
[----:B0-----:R-:W4:Y:S04]  /*239e0*/  LDL.LU R0, [R1+0x444] ;  /* 0x0004440001007983 */ /* 0x001f280000300800 */
[----:B------:R-:W4:Y:S04]  /*239f0*/  LDL.LU R9, [R1+0x434] ;  /* 0x0004340001097983 */ /* 0x000f280000300800 */
        /* <DEDUP_REMOVED lines=13> */
[----:B------:R-:W-:Y:S04]  /*23ad0*/  STL [R1+0xd4c], R13 ;  /* 0x000d4c0d01007387 */ /* 0x000fe80000100800 */
[----:B------:R-:W0:Y:S04]  /*23ae0*/  LDS.U8 R13, [R8+UR5+0x720] ;  /* 0x00072005080d7984 */ /* 0x000e280008000000 */
[----:B------:R-:W0:Y:S01]  /*23af0*/  LDS.U8 R8, [R8+UR5+0x730] ;  /* 0x0007300508087984 */ /* 0x000e220008000000 */
[----:B------:R-:W-:Y:S06]  /*23b00*/  BAR.SYNC.DEFER_BLOCKING 0x0 ;  /* 0x0000000000007b1d */ /* 0x000fec0000010000 */
[----:B-1----:R1:W-:Y:S04]  /*23b10*/  STL [R1+0xd38], R3 ;  /* 0x000d380301007387 */ /* 0x0023e80000100800 */
[----:B-1----:R-:W4:Y:S04]  /*23b20*/  LDL.LU R3, [R1+0x334] ;  /* 0x0003340001037983 */ /* 0x002f280000300800 */
[----:B------:R-:W-:Y:S04]  /*23b30*/  STL [R1+0xd34], R14 ;  /* 0x000d340e01007387 */ /* 0x000fe80000100800 */
[----:B0-----:R-:W-:Y:S04]  /*23b40*/  STL [R1+0xd58], R13 ;  /* 0x000d580d01007387 */ /* 0x001fe80000100800 */
[----:B------:R-:W-:Y:S04]  /*23b50*/  STL [R1+0xd48], R8 ;  /* 0x000d480801007387 */ /* 0x000fe80000100800 */
[----:B------:R-:W4:Y:S04]  /*23b60*/  LDL.LU R29, [R1+0x324] ;  /* 0x00032400011d7983 */ /* 0x000f280000300800 */
[----:B---3--:R0:W-:Y:S04]  /*23b70*/  STS.U8 [R2+UR5], R19 ;  /* 0x0000001302007988 */ /* 0x0081e80008000005 */
[----:B0-----:R-:W3:Y:S04]  /*23b80*/  LDL.LU R19, [R1+0x314] ;  /* 0x0003140001137983 */ /* 0x001ee80000300800 */
[----:B--2---:R0:W-:Y:S04]  /*23b90*/  STS.U8 [R2+UR5+0x400], R16 ;  /* 0x0004001002007988 */ /* 0x0041e80008000005 */
[----:B0-----:R-:W2:Y:S04]  /*23ba0*/  LDL.LU R16, [R1+0x304] ;  /* 0x0003040001107983 */ /* 0x001ea80000300800 */
[----:B----4-:R0:W-:Y:S04]  /*23bb0*/  STS.U8 [R2+UR5+0x800], R18 ;  /* 0x0008001202007988 */ /* 0x0101e80008000005 */
[----:B0-----:R-:W4:Y:S04]  /*23bc0*/  LDL.LU R18, [R1+0x2f4] ;  /* 0x0002f40001127983 */ /* 0x001f280000300800 */
[----:B------:R-:W4:Y:S04]  /*23bd0*/  LDL.LU R22, [R1+0x2cc] ;  /* 0x0002cc0001167983 */ /* 0x000f280000300800 */
[----:B------:R-:W4:Y:S04]  /*23be0*/  LDL.LU R13, [R1+0x2b4] ;  /* 0x0002b400010d7983 */ /* 0x000f280000300800 */
[----:B------:R-:W4:Y:S04]  /*23bf0*/  LDL.LU R14, [R1+0x2a4] ;  /* 0x0002a400010e7983 */ /* 0x000f280000300800 */
[----:B------:R0:W-:Y:S04]  /*23c00*/  STS.U8 [R2+UR5+0x4c00], R12 ;  /* 0x004c000c02007988 */ /* 0x0001e80008000005 */
[----:B0-----:R-:W4:Y:S04]  /*23c10*/  LDL.LU R12, [R1+0x294] ;  /* 0x00029400010c7983 */ /* 0x001f280000300800 */
[----:B------:R0:W-:Y:S04]  /*23c20*/  STS.U8 [R2+UR5+0x4800], R17 ;  /* 0x0048001102007988 */ /* 0x0001e80008000005 */
[----:B------:R-:W4:Y:S04]  /*23c30*/  LDL.LU R21, [R1+0x284] ;  /* 0x0002840001157983 */ /* 0x000f280000300800 */
[----:B0-----:R-:W4:Y:S04]  /*23c40*/  LDL.LU R17, [R1+0x274] ;  /* 0x0002740001117983 */ /* 0x001f280000300800 */
[----:B------:R0:W-:Y:S04]  /*23c50*/  STS.U8 [R2+UR5+0x5000], R3 ;  /* 0x0050000302007988 */ /* 0x0001e80008000005 */
[----:B0-----:R-:W4:Y:S04]  /*23c60*/  LDL.LU R3, [R1+0x264] ;  /* 0x0002640001037983 */ /* 0x001f280000300800 */
[----:B------:R-:W-:Y:S04]  /*23c70*/  STS.U8 [R2+UR5+0xc00], R20 ;  /* 0x000c001402007988 */ /* 0x000fe80008000005 */
        /* <DEDUP_REMOVED lines=15> */
[----:B---3--:R0:W-:Y:S04]  /*23d70*/  STS.U8 [R2+UR5+0x5800], R19 ;  /* 0x0058001302007988 */ /* 0x0081e80008000005 */
[----:B0-----:R-:W3:Y:S04]  /*23d80*/  LDL.LU R19, [R1+0x254] ;  /* 0x0002540001137983 */ /* 0x001ee80000300800 */
[----:B--2---:R0:W-:Y:S04]  /*23d90*/  STS.U8 [R2+UR5+0x5c00], R16 ;  /* 0x005c001002007988 */ /* 0x0041e80008000005 */
        /* <DEDUP_REMOVED lines=17> */
[----:B----4-:R0:W-:Y:S04]  /*23eb0*/  STS.U8 [R2+UR5+0x6000], R18 ;  /* 0x0060001202007988 */ /* 0x0101e80008000005 */
[----:B0-----:R-:W4:Y:S04]  /*23ec0*/  LDL.LU R18, [R1+0x124] ;  /* 0x0001240001127983 */ /* 0x001f280000300800 */
[----:B------:R0:W-:Y:S04]  /*23ed0*/  STS.U8 [R2+UR5+0x7000], R12 ;  /* 0x0070000c02007988 */ /* 0x0001e80008000005 */
[----:B0-----:R-:W4:Y:S04]  /*23ee0*/  LDL.LU R12, [R1+0x120] ;  /* 0x00012000010c7983 */ /* 0x001f280000300800 */
[----:B------:R0:W-:Y:S04]  /*23ef0*/  STS.U8 [R2+UR5+0x7800], R17 ;  /* 0x0078001102007988 */ /* 0x0001e80008000005 */
[----:B0-----:R-:W4:Y:S04]  /*23f00*/  LDL.LU R17, [R1+0x11c] ;  /* 0x00011c0001117983 */ /* 0x001f280000300800 */
[----:B------:R0:W-:Y:S04]  /*23f10*/  STS.U8 [R2+UR5+0x7c00], R3 ;  /* 0x007c000302007988 */ /* 0x0001e80008000005 */
[----:B0-----:R-:W4:Y:S04]  /*23f20*/  LDL.LU R3, [R1+0x118] ;  /* 0x0001180001037983 */ /* 0x001f280000300800 */
[----:B------:R-:W-:Y:S04]  /*23f30*/  STS.U8 [R2+UR5+0x6400], R22 ;  /* 0x0064001602007988 */ /* 0x000fe80008000005 */
[----:B------:R-:W-:Y:S04]  /*23f40*/  STS.U8 [R2+UR5+0x6800], R13 ;  /* 0x0068000d02007988 */ /* 0x000fe80008000005 */
[----:B------:R-:W-:Y:S04]  /*23f50*/  STS.U8 [R2+UR5+0x6c00], R14 ;  /* 0x006c000e02007988 */ /* 0x000fe80008000005 */
[----:B------:R-:W-:Y:S04]  /*23f60*/  STS.U8 [R2+UR5+0x7400], R21 ;  /* 0x0074001502007988 */ /* 0x000fe80008000005 */
[----:B---3--:R0:W-:Y:S04]  /*23f70*/  STS.U8 [R2+UR5+0x8000], R19 ;  /* 0x0080001302007988 */ /* 0x0081e80008000005 */
[----:B0-----:R-:W3:Y:S04]  /*23f80*/  LDL.LU R19, [R1+0x114] ;  /* 0x0001140001137983 */ /* 0x001ee80000300800 */
[----:B--2---:R0:W-:Y:S04]  /*23f90*/  STS.U8 [R2+UR5+0x8400], R16 ;  /* 0x0084001002007988 */ /* 0x0041e80008000005 */
[----:B------:R1:W-:Y:S04]  /*23fa0*/  STS.U8 [R2+UR5+0x8800], R20 ;  /* 0x0088001402007988 */ /* 0x0003e80008000005 */
[----:B0-----:R-:W2:Y:S04]  /*23fb0*/  LDL.LU R16, [R1+0x110] ;  /* 0x0001100001107983 */ /* 0x001ea80000300800 */
[----:B------:R-:W2:Y:S04]  /*23fc0*/  LDL.LU R22, [R1+0x10c] ;  /* 0x00010c0001167983 */ /* 0x000ea80000300800 */
[----:B------:R-:W2:Y:S04]  /*23fd0*/  LDL.LU R13, [R1+0x108] ;  /* 0x00010800010d7983 */ /* 0x000ea80000300800 */
[----:B------:R-:W2:Y:S04]  /*23fe0*/  LDL.LU R14, [R1+0x104] ;  /* 0x00010400010e7983 */ /* 0x000ea80000300800 */
[----:B------:R-:W2:Y:S04]  /*23ff0*/  LDL.LU R21, [R1+0x100] ;  /* 0x0001000001157983 */ /* 0x000ea80000300800 */
[----:B-1----:R-:W2:Y:S04]  /*24000*/  LDL.LU R20, [R1+0xfc] ;  /* 0x0000fc0001147983 */ /* 0x002ea80000300800 */
[----:B----4-:R0:W-:Y:S04]  /*24010*/  STS.U8 [R2+UR5+0xc800], R18 ;  /* 0x00c8001202007988 */ /* 0x0101e80008000005 */
[----:B0-----:R-:W4:Y:S04]  /*24020*/  LDL.LU R18, [R1+0xf8] ;  /* 0x0000f80001127983 */ /* 0x001f280000300800 */
[----:B------:R0:W-:Y:S04]  /*24030*/  STS.U8 [R2+UR5+0xcc00], R12 ;  /* 0x00cc000c02007988 */ /* 0x0001e80008000005 */
[----:B0-----:R-:W4:Y:S04]  /*24040*/  LDL.LU R12, [R1+0xf4] ;  /* 0x0000f400010c7983 */ /* 0x001f280000300800 */
[----:B------:R0:W-:Y:S04]  /*24050*/  STS.U8 [R2+UR5+0x8c00], R15 ;  /* 0x008c000f02007988 */ /* 0x0001e80008000005 */
[----:B------:R-:W-:Y:S04]  /*24060*/  STS.U8 [R2+UR5+0x9000], R0 ;  /* 0x0090000002007988 */ /* 0x000fe80008000005 */
[----:B------:R-:W-:Y:S04]  /*24070*/  STS.U8 [R2+UR5+0x9400], R9 ;  /* 0x0094000902007988 */ /* 0x000fe80008000005 */
[----:B------:R-:W-:Y:S04]  /*24080*/  STS.U8 [R2+UR5+0x9800], R25 ;  /* 0x0098001902007988 */ /* 0x000fe80008000005 */
[----:B------:R-:W-:Y:S04]  /*24090*/  STS.U8 [R2+UR5+0x9c00], R24 ;  /* 0x009c001802007988 */ /* 0x000fe80008000005 */
[----:B------:R-:W-:Y:S04]  /*240a0*/  STS.U8 [R2+UR5+0xa000], R11 ;  /* 0x00a0000b02007988 */ /* 0x000fe80008000005 */
[----:B0-----:R-:W4:Y:S04]  /*240b0*/  LDL.LU R15, [R1+0xec] ;  /* 0x0000ec00010f7983 */ /* 0x001f280000300800 */
[----:B------:R0:W-:Y:S04]  /*240c0*/  STS.U8 [R2+UR5+0xd400], R3 ;  /* 0x00d4000302007988 */ /* 0x0001e80008000005 */
[----:B------:R1:W-:Y:S04]  /*240d0*/  STS.U8 [R2+UR5+0xa400], R7 ;  /* 0x00a4000702007988 */ /* 0x0003e80008000005 */
[----:B------:R1:W-:Y:S04]  /*240e0*/  STS.U8 [R2+UR5+0xa800], R6 ;  /* 0x00a8000602007988 */ /* 0x0003e80008000005 */
[----:B------:R1:W-:Y:S04]  /*240f0*/  STS.U8 [R2+UR5+0xac00], R5 ;  /* 0x00ac000502007988 */ /* 0x0003e80008000005 */
[----:B0-----:R-:W4:Y:S04]  /*24100*/  LDL.LU R3, [R1+0x490] ;  /* 0x0004900001037983 */ /* 0x001f280000300800 */
[----:B------:R-:W4:Y:S04]  /*24110*/  LDL.LU R0, [R1+0x480] ;  /* 0x0004800001007983 */ /* 0x000f280000300800 */
[----:B------:R-:W4:Y:S04]  /*24120*/  LDL.LU R9, [R1+0x470] ;  /* 0x0004700001097983 */ /* 0x000f280000300800 */
[----:B------:R-:W4:Y:S04]  /*24130*/  LDL.LU R25, [R1+0x460] ;  /* 0x0004600001197983 */ /* 0x000f280000300800 */
[----:B------:R-:W4:Y:S04]  /*24140*/  LDL.LU R24, [R1+0x450] ;  /* 0x0004500001187983 */ /* 0x000f280000300800 */
[----:B------:R-:W4:Y:S04]  /*24150*/  LDL.LU R11, [R1+0x440] ;  /* 0x00044000010b7983 */ /* 0x000f280000300800 */
[----:B-1----:R-:W4:Y:S04]  /*24160*/  LDL.LU R7, [R1+0x430] ;  /* 0x0004300001077983 */ /* 0x002f280000300800 */
[----:B------:R-:W4:Y:S04]  /*24170*/  LDL.LU R6, [R1+0x420] ;  /* 0x0004200001067983 */ /* 0x000f280000300800 */
[----:B------:R0:W-:Y:S04]  /*24180*/  STS.U8 [R2+UR5+0xb000], R4 ;  /* 0x00b0000402007988 */ /* 0x0001e80008000005 */
[----:B------:R-:W4:Y:S04]  /*24190*/  LDL.LU R5, [R1+0x410] ;  /* 0x0004100001057983 */ /* 0x000f280000300800 */
[----:B------:R1:W-:Y:S04]  /*241a0*/  STS.U8 [R2+UR5+0xb400], R10 ;  /* 0x00b4000a02007988 */ /* 0x0003e80008000005 */
[----:B------:R1:W-:Y:S04]  /*241b0*/  STS.U8 [R2+UR5+0xb800], R26 ;  /* 0x00b8001a02007988 */ /* 0x0003e80008000005 */
[----:B------:R1:W-:Y:S04]  /*241c0*/  STS.U8 [R2+UR5+0xbc00], R27 ;  /* 0x00bc001b02007988 */ /* 0x0003e80008000005 */
[----:B------:R1:W-:Y:S04]  /*241d0*/  STS.U8 [R2+UR5+0xc000], R28 ;  /* 0x00c0001c02007988 */ /* 0x0003e80008000005 */
[----:B------:R3:W-:Y:S04]  /*241e0*/  STS.U8 [R2+UR5+0xc400], R29 ;  /* 0x00c4001d02007988 */ /* 0x0007e80008000005 */
[----:B0-----:R-:W4:Y:S04]  /*241f0*/  LDL.LU R4, [R1+0x3e8] ;  /* 0x0003e80001047983 */ /* 0x001f280000300800 */
[----:B-1----:R-:W4:Y:S04]  /*24200*/  LDL.LU R10, [R1+0x3d0] ;  /* 0x0003d000010a7983 */ /* 0x002f280000300800 */
[----:B------:R-:W4:Y:S04]  /*24210*/  LDL.LU R26, [R1+0x3c0] ;  /* 0x0003c000011a7983 */ /* 0x000f280000300800 */
[----:B------:R-:W4:Y:S04]  /*24220*/  LDL.LU R27, [R1+0x3b0] ;  /* 0x0003b000011b7983 */ /* 0x000f280000300800 */
[----:B------:R-:W4:Y:S04]  /*24230*/  LDL.LU R28, [R1+0x3a0] ;  /* 0x0003a000011c7983 */ /* 0x000f280000300800 */
[----:B------:R0:W-:Y:S04]  /*24240*/  STS.U8 [R2+UR5+0xd000], R17 ;  /* 0x00d0001102007988 */ /* 0x0001e80008000005 */
[----:B---3--:R-:W3:Y:S04]  /*24250*/  LDL.LU R29, [R1+0x390] ;  /* 0x00039000011d7983 */ /* 0x008ee80000300800 */
[----:B0-----:R-:W3:Y:S04]  /*24260*/  LDL.LU R17, [R1+0x380] ;  /* 0x0003800001117983 */ /* 0x001ee80000300800 */
[----:B------:R0:W-:Y:S04]  /*24270*/  STS.U8 [R2+UR5+0xd800], R19 ;  /* 0x00d8001302007988 */ /* 0x0001e80008000005 */
[----:B0-----:R-:W3:Y:S04]  /*24280*/  LDL.LU R19, [R1+0x370] ;  /* 0x0003700001137983 */ /* 0x001ee80000300800 */
[----:B--2---:R0:W-:Y:S04]  /*24290*/  STS.U8 [R2+UR5+0xdc00], R16 ;  /* 0x00dc001002007988 */ /* 0x0041e80008000005 */
[----:B0-----:R-:W2:Y:S04]  /*242a0*/  LDL.LU R16, [R1+0x360] ;  /* 0x0003600001107983 */ /* 0x001ea80000300800 */
[----:B----4-:R0:W-:Y:S04]  /*242b0*/  STS.U8 [R2+UR5+0xf400], R18 ;  /* 0x00f4001202007988 */ /* 0x0101e80008000005 */
[----:B0-----:R-:W4:Y:S04]  /*242c0*/  LDL.LU R18, [R1+0x350] ;  /* 0x0003500001127983 */ /* 0x001f280000300800 */
[----:B------:R0:W-:Y:S04]  /*242d0*/  STS.U8 [R2+UR5+0xf800], R12 ;  /* 0x00f8000c02007988 */ /* 0x0001e80008000005 */
[----:B0-----:R-:W4:Y:S01]  /*242e0*/  LDL.LU R12, [R1+0x340] ;  /* 0x00034000010c7983 */ /* 0x001f220000300800 */
[----:B------:R-:W-:-:S03]  /*242f0*/  LOP3.LUT R8, R2, 0x20, RZ, 0x3c, !PT ;  /* 0x0000002002087812 */ /* 0x000fc600078e3cff */
[----:B------:R-:W-:Y:S04]  /*24300*/  STS.U8 [R2+UR5+0xe000], R22 ;  /* 0x00e0001602007988 */ /* 0x000fe80008000005 */
[----:B------:R-:W-:Y:S04]  /*24310*/  STS.U8 [R2+UR5+0xe400], R13 ;  /* 0x00e4000d02007988 */ /* 0x000fe80008000005 */
[----:B------:R-:W-:Y:S04]  /*24320*/  STS.U8 [R2+UR5+0xe800], R14 ;  /* 0x00e8000e02007988 */ /* 0x000fe80008000005 */
[----:B------:R-:W-:Y:S04]  /*24330*/  STS.U8 [R2+UR5+0xec00], R21 ;  /* 0x00ec001502007988 */ /* 0x000fe80008000005 */
[----:B------:R-:W-:Y:S04]  /*24340*/  STS.U8 [R2+UR5+0xf000], R20 ;  /* 0x00f0001402007988 */ /* 0x000fe80008000005 */
[----:B------:R-:W-:Y:S04]  /*24350*/  STS.U8 [R2+UR5+0xfc00], R15 ;  /* 0x00fc000f02007988 */ /* 0x000fe80008000005 */
[----:B------:R-:W-:Y:S04]  /*24360*/  STL [R1+0x116c], R2 ;  /* 0x00116c0201007387 */ /* 0x000fe80000100800 */
[----:B------:R0:W-:Y:S04]  /*24370*/  STS.U8 [R8+UR5+0x100], R3 ;  /* 0x0001000308007988 */ /* 0x0001e80008000005 */
[----:B0-----:R-:W4:Y:S04]  /*24380*/  LDL.LU R3, [R1+0x330] ;  /* 0x0003300001037983 */ /* 0x001f280000300800 */
[----:B------:R-:W4:Y:S04]  /*24390*/  LDL.LU R2, [R1+0x320] ;  /* 0x0003200001027983 */ /* 0x000f280000300800 */
[----:B------:R-:W4:Y:S04]  /*243a0*/  LDL.LU R23, [R1+0x310] ;  /* 0x0003100001177983 */ /* 0x000f280000300800 */
[----:B------:R-:W4:Y:S04]  /*243b0*/  LDL.LU R22, [R1+0x300] ;  /* 0x0003000001167983 */ /* 0x000f280000300800 */
[----:B------:R-:W4:Y:S04]  /*243c0*/  LDL.LU R13, [R1+0x2f0] ;  /* 0x0002f000010d7983 */ /* 0x000f280000300800 */
[----:B------:R-:W4:Y:S04]  /*243d0*/  LDL.LU R14, [R1+0x2c8] ;  /* 0x0002c800010e7983 */ /* 0x000f280000300800 */
[----:B------:R-:W4:Y:S04]  /*243e0*/  LDL.LU R21, [R1+0x2b0] ;  /* 0x0002b00001157983 */ /* 0x000f280000300800 */
[----:B---3--:R0:W-:Y:S04]  /*243f0*/  STS.U8 [R8+UR5+0x4100], R19 ;  /* 0x0041001308007988 */ /* 0x0081e80008000005 */
[----:B0-----:R-:W3:Y:S04]  /*24400*/  LDL.LU R19, [R1+0x2a0] ;  /* 0x0002a00001137983 */ /* 0x001ee80000300800 */
[----:B--2---:R0:W-:Y:S04]  /*24410*/  STS.U8 [R8+UR5+0x4500], R16 ;  /* 0x0045001008007988 */ /* 0x0041e80008000005 */
[----:B0-----:R-:W2:Y:S04]  /*24420*/  LDL.LU R16, [R1+0x290] ;  /* 0x0002900001107983 */ /* 0x001ea80000300800 */
[----:B------:R-:W2:Y:S04]  /*24430*/  LDL.LU R20, [R1+0x280] ;  /* 0x0002800001147983 */ /* 0x000ea80000300800 */
[----:B------:R-:W2:Y:S04]  /*24440*/  LDL.LU R15, [R1+0x270] ;  /* 0x00027000010f7983 */ /* 0x000ea80000300800 */
[----:B----4-:R0:W-:Y:S04]  /*24450*/  STS.U8 [R8+UR5+0x4d00], R12 ;  /* 0x004d000c08007988 */ /* 0x0101e80008000005 */
[----:B0-----:R-:W4:Y:S04]  /*24460*/  LDL.LU R12, [R1+0x260] ;  /* 0x00026000010c7983 */ /* 0x001f280000300800 */
[----:B------:R0:W-:Y:S04]  /*24470*/  STS.U8 [R8+UR5+0x500], R0 ;  /* 0x0005000008007988 */ /* 0x0001e80008000005 */
        /* <DEDUP_REMOVED lines=33> */
[----:B------:R-:W-:Y:S04]  /*24690*/  STS.U8 [R8+UR5+0x5500], R2 ;  /* 0x0055000208007988 */ /* 0x000fe80008000005 */
[----:B---3--:R0:W-:Y:S04]  /*246a0*/  STS.U8 [R8+UR5+0x6d00], R19 ;  /* 0x006d001308007988 */ /* 0x0081e80008000005 */
[----:B0-----:R-:W3:Y:S04]  /*246b0*/  LDL.LU R19, [R1+0xb0] ;  /* 0x0000b00001137983 */ /* 0x001ee80000300800 */
[----:B--2---:R0:W-:Y:S04]  /*246c0*/  STS.U8 [R8+UR5+0x7100], R16 ;  /* 0x0071001008007988 */ /* 0x0041e80008000005 */
[----:B0-----:R-:W2:Y:S04]  /*246d0*/  LDL.LU R16, [R1+0xac] ;  /* 0x0000ac0001107983 */ /* 0x001ea80000300800 */
[----:B----4-:R0:W-:Y:S04]  /*246e0*/  STS.U8 [R8+UR5+0x7d00], R12 ;  /* 0x007d000c08007988 */ /* 0x0101e80008000005 */
[----:B0-----:R-:W4:Y:S04]  /*246f0*/  LDL.LU R12, [R1+0xa8] ;  /* 0x0000a800010c7983 */ /* 0x001f280000300800 */
[----:B------:R-:W4:Y:S04]  /*24700*/  LDL.LU R2, [R1+0xa4] ;  /* 0x0000a40001027983 */ /* 0x000f280000300800 */
        /* <DEDUP_REMOVED lines=15> */
[----:B------:R-:W-:Y:S04]  /*24800*/  STS.U8 [R8+UR5+0x8900], R25 ;  /* 0x0089001908007988 */ /* 0x000fe80008000005 */
[----:B------:R-:W-:Y:S04]  /*24810*/  STS.U8 [R8+UR5+0x8d00], R24 ;  /* 0x008d001808007988 */ /* 0x000fe80008000005 */
[----:B0-----:R-:W4:Y:S04]  /*24820*/  LDL.LU R0, [R1+0x88] ;  /* 0x0000880001007983 */ /* 0x001f280000300800 */
[----:B-1----:R-:W4:Y:S04]  /*24830*/  LDL.LU R15, [R1+0x84] ;  /* 0x00008400010f7983 */ /* 0x002f280000300800 */
[----:B------:R-:W4:Y:S04]  /*24840*/  LDL.LU R9, [R1+0x80] ;  /* 0x0000800001097983 */ /* 0x000f280000300800 */
        /* <DEDUP_REMOVED lines=15> */
[----:B------:R-:W3:Y:S04]  /*24940*/  LDL.LU R25, [R1+0x78] ;  /* 0x0000780001197983 */ /* 0x000ee80000300800 */
        /* <DEDUP_REMOVED lines=14> */
[----:B--2---:R0:W-:Y:S04]  /*24a30*/  STS.U8 [R8+UR5+0xc900], R16 ;  /* 0x00c9001008007988 */ /* 0x0041e80008000005 */
[----:B0-----:R-:W2:Y:S04]  /*24a40*/  LDL.LU R16, [R1+0x38c] ;  /* 0x00038c0001107983 */ /* 0x001ea80000300800 */
[----:B----4-:R0:W-:Y:S04]  /*24a50*/  STS.U8 [R8+UR5+0xcd00], R12 ;  /* 0x00cd000c08007988 */ /* 0x0101e80008000005 */
[----:B------:R1:W-:Y:S04]  /*24a60*/  STS.U8 [R8+UR5+0xd100], R2 ;  /* 0x00d1000208007988 */ /* 0x0003e80008000005 */
[----:B0-----:R-:W4:Y:S04]  /*24a70*/  LDL.LU R12, [R1+0x37c] ;  /* 0x00037c00010c7983 */ /* 0x001f280000300800 */
[----:B-1----:R-:W2:Y:S04]  /*24a80*/  LDL.LU R2, [R1+0x116c] ;  /* 0x00116c0001027983 */ /* 0x002ea80000300800 */
[----:B------:R-:W-:Y:S04]  /*24a90*/  STS.U8 [R8+UR5+0xd500], R23 ;  /* 0x00d5001708007988 */ /* 0x000fe80008000005 */
[----:B------:R-:W-:Y:S04]  /*24aa0*/  STS.U8 [R8+UR5+0xd900], R22 ;  /* 0x00d9001608007988 */ /* 0x000fe80008000005 */
[----:B------:R-:W-:Y:S04]  /*24ab0*/  STS.U8 [R8+UR5+0xdd00], R13 ;  /* 0x00dd000d08007988 */ /* 0x000fe80008000005 */
[----:B------:R-:W-:Y:S04]  /*24ac0*/  STS.U8 [R8+UR5+0xe100], R14 ;  /* 0x00e1000e08007988 */ /* 0x000fe80008000005 */
[----:B------:R-:W-:Y:S04]  /*24ad0*/  STS.U8 [R8+UR5+0xe500], R21 ;  /* 0x00e5001508007988 */ /* 0x000fe80008000005 */
[----:B------:R-:W-:Y:S04]  /*24ae0*/  STS.U8 [R8+UR5+0xe900], R20 ;  /* 0x00e9001408007988 */ /* 0x000fe80008000005 */
[----:B------:R2:W-:Y:S04]  /*24af0*/  STS.U8 [R8+UR5+0xed00], R0 ;  /* 0x00ed000008007988 */ /* 0x0005e80008000005 */
[----:B------:R-:W-:Y:S04]  /*24b00*/  STS.U8 [R8+UR5+0xf100], R15 ;  /* 0x00f1000f08007988 */ /* 0x000fe80008000005 */
[----:B------:R-:W-:Y:S04]  /*24b10*/  STS.U8 [R8+UR5+0xf500], R9 ;  /* 0x00f5000908007988 */ /* 0x000fe80008000005 */
[----:B---3--:R0:W-:Y:S04]  /*24b20*/  STS.U8 [R8+UR5+0xf900], R19 ;  /* 0x00f9001308007988 */ /* 0x0081e80008000005 */
[----:B------:R-:W-:Y:S01]  /*24b30*/  STS.U8 [R8+UR5+0xfd00], R25 ;  /* 0x00fd001908007988 */ /* 0x000fe20008000005 */
[----:B--2---:R-:W-:-:S03]  /*24b40*/  LOP3.LUT R0, R2, 0x40, RZ, 0x3c, !PT ;  /* 0x0000004002007812 */ /* 0x004fc600078e3cff */
[----:B------:R-:W-:Y:S04]  /*24b50*/  STL [R1+0x1158], R2 ;  /* 0x0011580201007387 */ /* 0x000fe80000100800 */
[----:B0-----:R-:W2:Y:S04]  /*24b60*/  LDL.LU R19, [R1+0x36c] ;  /* 0x00036c0001137983 */ /* 0x001ea80000300800 */
[----:B------:R0:W-:Y:S04]  /*24b70*/  STS.U8 [R0+UR5+0x3a00], R16 ;  /* 0x003a001000007988 */ /* 0x0001e80008000005 */
[----:B0-----:R-:W3:Y:S04]  /*24b80*/  LDL.LU R16, [R1+0x33c] ;  /* 0x00033c0001107983 */ /* 0x001ee80000300800 */
[----:B---3--:R0:W-:Y:S04]  /*24b90*/  STL [R1+0x1164], R16 ;  /* 0x0011641001007387 */ /* 0x0081e80000100800 */
[----:B0-----:R-:W3:Y:S04]  /*24ba0*/  LDL.LU R16, [R1+0x34c] ;  /* 0x00034c0001107983 */ /* 0x001ee80000300800 */
[----:B----4-:R-:W-:Y:S04]  /*24bb0*/  STS.U8 [R0+UR5+0x3e00], R12 ;  /* 0x003e000c00007988 */ /* 0x010fe80008000005 */
[----:B------:R-:W-:Y:S04]  /*24bc0*/  STS.U8 [R0+UR5+0x200], R24 ;  /* 0x0002001800007988 */ /* 0x000fe80008000005 */
[----:B------:R-:W-:Y:S04]  /*24bd0*/  STS.U8 [R0+UR5+0x600], R11 ;  /* 0x0006000b00007988 */ /* 0x000fe80008000005 */
[----:B------:R-:W-:Y:S04]  /*24be0*/  STS.U8 [R0+UR5+0xa00], R7 ;  /* 0x000a000700007988 */ /* 0x000fe80008000005 */
[----:B------:R-:W-:Y:S04]  /*24bf0*/  STS.U8 [R0+UR5+0xe00], R6 ;  /* 0x000e000600007988 */ /* 0x000fe80008000005 */
[----:B------:R-:W-:Y:S04]  /*24c00*/  STS.U8 [R0+UR5+0x1200], R5 ;  /* 0x0012000500007988 */ /* 0x000fe80008000005 */
[----:B------:R-:W-:Y:S04]  /*24c10*/  STS.U8 [R0+UR5+0x1600], R4 ;  /* 0x0016000400007988 */ /* 0x000fe80008000005 */
[----:B------:R-:W-:Y:S04]  /*24c20*/  STS.U8 [R0+UR5+0x1a00], R10 ;  /* 0x001a000a00007988 */ /* 0x000fe80008000005 */
[----:B---3--:R0:W-:Y:S04]  /*24c30*/  STL [R1+0x1168], R16 ;  /* 0x0011681001007387 */ /* 0x0081e80000100800 */
[----:B0-----:R-:W3:Y:S04]  /*24c40*/  LDL.LU R16, [R1+0x35c] ;  /* 0x00035c0001107983 */ /* 0x001ee80000300800 */
        /* <DEDUP_REMOVED lines=27> */
[----:B--2---:R-:W2:Y:S04]  /*24e00*/  LDL.LU R28, [R1+0x19c] ;  /* 0x00019c00011c7983 */ /* 0x004ea80000300800 */
[----:B------:R-:W2:Y:S04]  /*24e10*/  LDL.LU R29, [R1+0x18c] ;  /* 0x00018c00011d7983 */ /* 0x000ea80000300800 */
[----:B------:R-:W2:Y:S04]  /*24e20*/  LDL.LU R17, [R1+0x14c] ;  /* 0x00014c0001117983 */ /* 0x000ea80000300800 */
[----:B------:R0:W-:Y:S04]  /*24e30*/  STS.U8 [R0+UR5+0x3600], R3 ;  /* 0x0036000300007988 */ /* 0x0001e80008000005 */
[----:B------:R-:W2:Y:S04]  /*24e40*/  LDL.LU R18, [R1+0x13c] ;  /* 0x00013c0001127983 */ /* 0x000ea80000300800 */
[----:B------:R1:W-:Y:S04]  /*24e50*/  STS.U8 [R0+UR5+0x4200], R19 ;  /* 0x0042001300007988 */ /* 0x0003e80008000005 */
[----:B0-----:R-:W2:Y:S04]  /*24e60*/  LDL.LU R3, [R1+0xe4] ;  /* 0x0000e40001037983 */ /* 0x001ea80000300800 */
[----:B-1----:R-:W2:Y:S04]  /*24e70*/  LDL.LU R19, [R1+0x74] ;  /* 0x0000740001137983 */ /* 0x002ea80000300800 */
[----:B---3--:R0:W-:Y:S04]  /*24e80*/  STS.U8 [R0+UR5+0x4600], R16 ;  /* 0x0046001000007988 */ /* 0x0081e80008000005 */
[----:B0-----:R-:W3:Y:S04]  /*24e90*/  LDL.LU R16, [R1+0x1168] ;  /* 0x0011680001107983 */ /* 0x001ee80000300800 */
[----:B---3--:R0:W-:Y:S04]  /*24ea0*/  STS.U8 [R0+UR5+0x4a00], R16 ;  /* 0x004a001000007988 */ /* 0x0081e80008000005 */
[----:B0-----:R-:W3:Y:S04]  /*24eb0*/  LDL.LU R16, [R1+0x1164] ;  /* 0x0011640001107983 */ /* 0x001ee80000300800 */
[----:B----4-:R-:W-:Y:S04]  /*24ec0*/  STS.U8 [R0+UR5+0x6e00], R12 ;  /* 0x006e000c00007988 */ /* 0x010fe80008000005 */
[----:B------:R-:W-:Y:S04]  /*24ed0*/  STS.U8 [R0+UR5+0x5600], R2 ;  /* 0x0056000200007988 */ /* 0x000fe80008000005 */
[----:B---3--:R0:W-:Y:S04]  /*24ee0*/  STS.U8 [R0+UR5+0x4e00], R16 ;  /* 0x004e001000007988 */ /* 0x0081e80008000005 */
[----:B0-----:R-:W3:Y:S04]  /*24ef0*/  LDL.LU R16, [R1+0x1160] ;  /* 0x0011600001107983 */ /* 0x001ee80000300800 */
[----:B------:R-:W4:Y:S04]  /*24f00*/  LDL.LU R12, [R1+0x6c] ;  /* 0x00006c00010c7983 */ /* 0x000f280000300800 */
[----:B------:R-:W3:Y:S04]  /*24f10*/  LDL.LU R2, [R1+0x58] ;  /* 0x0000580001027983 */ /* 0x000ee80000300800 */
[----:B--2---:R-:W-:Y:S04]  /*24f20*/  STS.U8 [R0+UR5+0xb600], R3 ;  /* 0x00b6000300007988 */ /* 0x004fe80008000005 */
        /* <DEDUP_REMOVED lines=13> */
[----:B0-----:R-:W2:Y:S04]  /*25000*/  LDL.LU R2, [R1+0x5c] ;  /* 0x00005c0001027983 */ /* 0x001ea80000300800 */
        /* <DEDUP_REMOVED lines=12> */
[----:B------:R0:W-:Y:S04]  /*250d0*/  STS.U8 [R0+UR5+0x8a00], R7 ;  /* 0x008a000700007988 */ /* 0x0001e80008000005 */
[----:B------:R-:W3:Y:S04]  /*250e0*/  LDL.LU R11, [R1+0x488] ;  /* 0x00048800010b7983 */ /* 0x000ee80000300800 */
[----:B------:R1:W-:Y:S04]  /*250f0*/  STS.U8 [R0+UR5+0x8e00], R6 ;  /* 0x008e000600007988 */ /* 0x0003e80008000005 */
[----:B------:R4:W-:Y:S04]  /*25100*/  STS.U8 [R0+UR5+0x9200], R5 ;  /* 0x0092000500007988 */ /* 0x0009e80008000005 */
[----:B------:R4:W-:Y:S04]  /*25110*/  STS.U8 [R0+UR5+0x9600], R4 ;  /* 0x0096000400007988 */ /* 0x0009e80008000005 */
[----:B------:R4:W-:Y:S04]  /*25120*/  STS.U8 [R0+UR5+0x9a00], R10 ;  /* 0x009a000a00007988 */ /* 0x0009e80008000005 */
[----:B------:R4:W-:Y:S04]  /*25130*/  STS.U8 [R0+UR5+0x9e00], R26 ;  /* 0x009e001a00007988 */ /* 0x0009e80008000005 */
[----:B0-----:R-:W3:Y:S04]  /*25140*/  LDL.LU R7, [R1+0x478] ;  /* 0x0004780001077983 */ /* 0x001ee80000300800 */
[----:B-1----:R-:W3:Y:S04]  /*25150*/  LDL.LU R6, [R1+0x468] ;  /* 0x0004680001067983 */ /* 0x002ee80000300800 */
[----:B----4-:R-:W4:Y:S04]  /*25160*/  LDL.LU R5, [R1+0x458] ;  /* 0x0004580001057983 */ /* 0x010f280000300800 */
        /* <DEDUP_REMOVED lines=17> */
[----:B0-----:R-:W4:Y:S04]  /*25280*/  LDL.LU R12, [R1+0x398] ;  /* 0x00039800010c7983 */ /* 0x001f280000300800 */
[----:B-1----:R-:W4:Y:S04]  /*25290*/  LDL.LU R16, [R1+0x388] ;  /* 0x0003880001107983 */ /* 0x002f280000300800 */
[----:B--2---:R0:W-:Y:S04]  /*252a0*/  STS.U8 [R0+UR5+0xc600], R2 ;  /* 0x00c6000200007988 */ /* 0x0041e80008000005 */
[----:B0-----:R-:W2:Y:S04]  /*252b0*/  LDL.LU R2, [R1+0x115c] ;  /* 0x00115c0001027983 */ /* 0x001ea80000300800 */
[----:B---3--:R-:W-:Y:S04]  /*252c0*/  STS.U8 [R0+UR5+0xce00], R3 ;  /* 0x00ce000300007988 */ /* 0x008fe80008000005 */
[----:B------:R-:W-:Y:S04]  /*252d0*/  STS.U8 [R0+UR5+0xd600], R23 ;  /* 0x00d6001700007988 */ /* 0x000fe80008000005 */
[----:B--2---:R0:W-:Y:S04]  /*252e0*/  STS.U8 [R0+UR5+0xca00], R2 ;  /* 0x00ca000200007988 */ /* 0x0041e80008000005 */
[----:B0-----:R-:W2:Y:S04]  /*252f0*/  LDL.LU R2, [R1+0x1158] ;  /* 0x0011580001027983 */ /* 0x001ea80000300800 */
[----:B------:R-:W3:Y:S04]  /*25300*/  LDL.LU R3, [R1+0x1154] ;  /* 0x0011540001037983 */ /* 0x000ee80000300800 */
[----:B------:R-:W4:Y:S04]  /*25310*/  LDL.LU R23, [R1+0x348] ;  /* 0x0003480001177983 */ /* 0x000f280000300800 */
[----:B----4-:R0:W-:Y:S04]  /*25320*/  STL [R1+0x1148], R23 ;  /* 0x0011481701007387 */ /* 0x0101e80000100800 */
[----:B0-----:R-:W4:Y:S04]  /*25330*/  LDL.LU R23, [R1+0x358] ;  /* 0x0003580001177983 */ /* 0x001f280000300800 */
[----:B----4-:R0:W-:Y:S04]  /*25340*/  STL [R1+0x114c], R23 ;  /* 0x00114c1701007387 */ /* 0x0101e80000100800 */
[----:B0-----:R-:W4:Y:S04]  /*25350*/  LDL.LU R23, [R1+0x368] ;  /* 0x0003680001177983 */ /* 0x001f280000300800 */
[----:B------:R-:W-:Y:S04]  /*25360*/  STS.U8 [R0+UR5+0xda00], R22 ;  /* 0x00da001600007988 */ /* 0x000fe80008000005 */
[----:B------:R-:W-:Y:S04]  /*25370*/  STS.U8 [R0+UR5+0xde00], R13 ;  /* 0x00de000d00007988 */ /* 0x000fe80008000005 */
[----:B------:R-:W-:Y:S01]  /*25380*/  STS.U8 [R0+UR5+0xe200], R14 ;  /* 0x00e2000e00007988 */ /* 0x000fe20008000005 */
[----:B--2---:R-:W-:-:S03]  /*25390*/  LOP3.LUT R2, R2, 0x60, RZ, 0x3c, !PT ;  /* 0x0000006002027812 */ /* 0x004fc600078e3cff */
[----:B------:R-:W-:Y:S04]  /*253a0*/  STS.U8 [R0+UR5+0xf200], R15 ;  /* 0x00f2000f00007988 */ /* 0x000fe80008000005 */
[----:B------:R-:W-:Y:S04]  /*253b0*/  STS.U8 [R0+UR5+0xf600], R9 ;  /* 0x00f6000900007988 */ /* 0x000fe80008000005 */
[----:B------:R-:W-:Y:S04]  /*253c0*/  STS.U8 [R0+UR5+0xfa00], R25 ;  /* 0x00fa001900007988 */ /* 0x000fe80008000005 */
[----:B------:R-:W-:Y:S04]  /*253d0*/  STS.U8 [R0+UR5+0xd200], R8 ;  /* 0x00d2000800007988 */ /* 0x000fe80008000005 */
[----:B------:R-:W-:Y:S04]  /*253e0*/  STS.U8 [R0+UR5+0xe600], R21 ;  /* 0x00e6001500007988 */ /* 0x000fe80008000005 */
[----:B------:R-:W-:Y:S04]  /*253f0*/  STS.U8 [R0+UR5+0xea00], R20 ;  /* 0x00ea001400007988 */ /* 0x000fe80008000005 */
[----:B---3--:R-:W-:Y:S04]  /*25400*/  STS.U8 [R0+UR5+0xee00], R3 ;  /* 0x00ee000300007988 */ /* 0x008fe80008000005 */
[----:B------:R-:W-:Y:S04]  /*25410*/  STS.U8 [R0+UR5+0xfe00], R24 ;  /* 0x00fe001800007988 */ /* 0x000fe80008000005 */
[----:B------:R-:W-:Y:S04]  /*25420*/  STS.U8 [R2+UR5+0x300], R11 ;  /* 0x0003000b02007988 */ /* 0x000fe80008000005 */
[----:B------:R-:W-:Y:S04]  /*25430*/  STS.U8 [R2+UR5+0x700], R7 ;  /* 0x0007000702007988 */ /* 0x000fe80008000005 */
[----:B------:R-:W-:Y:S04]  /*25440*/  STS.U8 [R2+UR5+0xb00], R6 ;  /* 0x000b000602007988 */ /* 0x000fe80008000005 */
[----:B------:R-:W-:Y:S04]  /*25450*/  STS.U8 [R2+UR5+0xf00], R5 ;  /* 0x000f000502007988 */ /* 0x000fe80008000005 */
[----:B----4-:R0:W-:Y:S04]  /*25460*/  STL [R1+0x1150], R23 ;  /* 0x0011501701007387 */ /* 0x0101e80000100800 */
[----:B0-----:R-:W2:Y:S04]  /*25470*/  LDL.LU R23, [R1+0x378] ;  /* 0x0003780001177983 */ /* 0x001ea80000300800 */
[----:B------:R-:W3:Y:S04]  /*25480*/  LDL.LU R22, [R1+0x338] ;  /* 0x0003380001167983 */ /* 0x000ee80000300800 */
        /* <DEDUP_REMOVED lines=37> */
[----:B--2---:R0:W-:Y:S04]  /*256e0*/  STS.U8 [R2+UR5+0x3f00], R23 ;  /* 0x003f001702007988 */ /* 0x0041e80008000005 */
[----:B0-----:R-:W2:Y:S04]  /*256f0*/  LDL.LU R23, [R1+0x1150] ;  /* 0x0011500001177983 */ /* 0x001ea80000300800 */
[----:B--2---:R0:W-:Y:S04]  /*25700*/  STS.U8 [R2+UR5+0x4300], R23 ;  /* 0x0043001702007988 */ /* 0x0041e80008000005 */
[----:B0-----:R-:W2:Y:S04]  /*25710*/  LDL.LU R23, [R1+0x114c] ;  /* 0x00114c0001177983 */ /* 0x001ea80000300800 */
[----:B--2---:R0:W-:Y:S04]  /*25720*/  STS.U8 [R2+UR5+0x4700], R23 ;  /* 0x0047001702007988 */ /* 0x0041e80008000005 */
[----:B0-----:R-:W2:Y:S04]  /*25730*/  LDL.LU R23, [R1+0x1148] ;  /* 0x0011480001177983 */ /* 0x001ea80000300800 */
[----:B---3--:R-:W-:Y:S04]  /*25740*/  STS.U8 [R2+UR5+0x4f00], R22 ;  /* 0x004f001602007988 */ /* 0x008fe80008000005 */
        /* <DEDUP_REMOVED lines=21> */
[----:B--2---:R0:W-:Y:S04]  /*258a0*/  STS.U8 [R2+UR5+0x4b00], R23 ;  /* 0x004b001702007988 */ /* 0x0041e80008000005 */
[----:B0-----:R-:W2:Y:S04]  /*258b0*/  LDL.LU R23, [R1+0x1144] ;  /* 0x0011440001177983 */ /* 0x001ea80000300800 */
[----:B------:R-:W2:Y:S04]  /*258c0*/  LDL.LU R22, [R1+0x1140] ;  /* 0x0011400001167983 */ /* 0x000ea80000300800 */
[----:B------:R-:W3:Y:S04]  /*258d0*/  LDL.LU R13, [R1+0x113c] ;  /* 0x00113c00010d7983 */ /* 0x000ee80000300800 */
[----:B------:R-:W3:Y:S04]  /*258e0*/  LDL.LU R14, [R1+0x1138] ;  /* 0x00113800010e7983 */ /* 0x000ee80000300800 */
[----:B------:R-:W4:Y:S04]  /*258f0*/  LDL.LU R15, [R1+0x1134] ;  /* 0x00113400010f7983 */ /* 0x000f280000300800 */
[----:B------:R-:W2:Y:S04]  /*25900*/  LDL.LU R9, [R1+0x1130] ;  /* 0x0011300001097983 */ /* 0x000ea80000300800 */
        /* <DEDUP_REMOVED lines=10> */
[----:B------:R-:W2:Y:S04]  /*259b0*/  LDL.LU R28, [R1+0x1104] ;  /* 0x00110400011c7983 */ /* 0x000ea80000300800 */
[----:B------:R-:W3:Y:S04]  /*259c0*/  LDL.LU R29, [R1+0x1100] ;  /* 0x00110000011d7983 */ /* 0x000ee80000300800 */
[----:B------:R-:W2:Y:S04]  /*259d0*/  LDL.LU R17, [R1+0x10fc] ;  /* 0x0010fc0001117983 */ /* 0x000ea80000300800 */
[----:B------:R-:W3:Y:S04]  /*259e0*/  LDL.LU R18, [R1+0x10f8] ;  /* 0x0010f80001127983 */ /* 0x000ee80000300800 */
[----:B------:R-:W2:Y:S04]  /*259f0*/  LDL.LU R19, [R1+0x10f4] ;  /* 0x0010f40001137983 */ /* 0x000ea80000300800 */
[----:B------:R-:W4:Y:S04]  /*25a00*/  LDL.LU R12, [R1+0x10f0] ;  /* 0x0010f000010c7983 */ /* 0x000f280000300800 */
[----:B------:R-:W3:Y:S04]  /*25a10*/  LDL.LU R16, [R1+0x10ec] ;  /* 0x0010ec0001107983 */ /* 0x000ee80000300800 */
[----:B------:R-:W-:Y:S04]  /*25a20*/  STS.U8 [R2+UR5+0xa700], R0 ;  /* 0x00a7000002007988 */ /* 0x000fe80008000005 */
[----:B------:R-:W-:Y:S04]  /*25a30*/  STS.U8 [R2+UR5+0xab00], R3 ;  /* 0x00ab000302007988 */ /* 0x000fe80008000005 */
[----:B------:R-:W-:Y:S04]  /*25a40*/  STS.U8 [R2+UR5+0xaf00], R8 ;  /* 0x00af000802007988 */ /* 0x000fe80008000005 */
[----:B---3--:R0:W-:Y:S04]  /*25a50*/  STS.U8 [R2+UR5+0xbb00], R16 ;  /* 0x00bb001002007988 */ /* 0x0081e80008000005 */
[----:B0-----:R-:W3:Y:S04]  /*25a60*/  LDL.LU R16, [R1+0x10e8] ;  /* 0x0010e80001107983 */ /* 0x001ee80000300800 */
[----:B----4-:R0:W-:Y:S04]  /*25a70*/  STS.U8 [R2+UR5+0xbf00], R12 ;  /* 0x00bf000c02007988 */ /* 0x0101e80008000005 */
[----:B------:R1:W-:Y:S04]  /*25a80*/  STS.U8 [R2+UR5+0xdf00], R10 ;  /* 0x00df000a02007988 */ /* 0x0003e80008000005 */
[----:B0-----:R-:W4:Y:S04]  /*25a90*/  LDL.LU R12, [R1+0x10e4] ;  /* 0x0010e400010c7983 */ /* 0x001f280000300800 */
[----:B------:R-:W4:Y:S04]  /*25aa0*/  LDL.LU R0, [R1+0xc0] ;  /* 0x0000c00001007983 */ /* 0x000f280000300800 */
[----:B------:R-:W4:Y:S04]  /*25ab0*/  LDL.LU R3, [R1+0xcc] ;  /* 0x0000cc0001037983 */ /* 0x000f280000300800 */
[----:B------:R-:W4:Y:S04]  /*25ac0*/  LDL.LU R8, [R1+0xc8] ;  /* 0x0000c80001087983 */ /* 0x000f280000300800 */
[----:B-1----:R-:W4:Y:S04]  /*25ad0*/  LDL.LU R10, [R1+0xd4] ;  /* 0x0000d400010a7983 */ /* 0x002f280000300800 */
[----:B------:R-:W-:Y:S04]  /*25ae0*/  STS.U8 [R2+UR5+0xb300], R21 ;  /* 0x00b3001502007988 */ /* 0x000fe80008000005 */
[----:B------:R-:W-:Y:S04]  /*25af0*/  STS.U8 [R2+UR5+0xb700], R20 ;  /* 0x00b7001402007988 */ /* 0x000fe80008000005 */
        /* <DEDUP_REMOVED lines=14> */
[----:B---3--:R-:W-:Y:S01]  /*25be0*/  STS.U8 [R2+UR5+0xff00], R16 ;  /* 0x00ff001002007988 */ /* 0x008fe20008000005 */
[----:B------:R-:W-:Y:S06]  /*25bf0*/  BAR.SYNC.DEFER_BLOCKING 0x0 ;  /* 0x0000000000007b1d */ /* 0x000fec0000010000 */
[----:B----4-:R-:W-:Y:S04]  /*25c00*/  STL [R1+0x10e0], R10 ;  /* 0x0010e00a01007387 */ /* 0x010fe80000100800 */
[----:B------:R-:W-:Y:S04]  /*25c10*/  STL.64 [R1+0x10d8], R8 ;  /* 0x0010d80801007387 */ /* 0x000fe80000100a00 */
[----:B------:R-:W0:Y:S04]  /*25c20*/  LDSM.16.M88.4 R8, [R12+UR5] ;  /* 0x000000050c08783b */ /* 0x000e280008000200 */
[----:B0-----:R-:W-:Y:S01]  /*25c30*/  STL.64 [R1+0x50], R8 ;  /* 0x0000500801007387 */ /* 0x001fe20000100a00 */
[----:B------:R-:W-:-:S03]  /*25c40*/  IMAD.MOV.U32 R5, RZ, RZ, R8 ;  /* 0x000000ffff057224 */ /* 0x000fc600078e0008 */
[----:B------:R-:W-:Y:S01]  /*25c50*/  STL.64 [R1+0x58], R10 ;  /* 0x0000580a01007387 */ /* 0x000fe20000100a00 */
[----:B------:R-:W-:-:S03]  /*25c60*/  IMAD.MOV.U32 R27, RZ, RZ, R9 ;  /* 0x000000ffff1b7224 */ /* 0x000fc600078e0009 */
[----:B------:R-:W0:Y:S04]  /*25c70*/  LDSM.16.M88.4 R8, [R12+UR5+0x2000] ;  /* 0x002000050c08783b */ /* 0x000e280008000200 */
[----:B0-----:R-:W-:Y:S01]  /*25c80*/  STL.64 [R1+0x60], R8 ;  /* 0x0000600801007387 */ /* 0x001fe20000100a00 */
[----:B------:R-:W-:-:S03]  /*25c90*/  IMAD.MOV.U32 R24, RZ, RZ, R8 ;  /* 0x000000ffff187224 */ /* 0x000fc600078e0008 */
[----:B------:R-:W-:Y:S01]  /*25ca0*/  STL.64 [R1+0x68], R10 ;  /* 0x0000680a01007387 */ /* 0x000fe20000100a00 */
[----:B------:R-:W-:-:S03]  /*25cb0*/  IMAD.MOV.U32 R25, RZ, RZ, R9 ;  /* 0x000000ffff197224 */ /* 0x000fc600078e0009 */
[----:B------:R-:W0:Y:S04]  /*25cc0*/  LDSM.16.M88.4 R8, [R12+UR5+0x4000] ;  /* 0x004000050c08783b */ /* 0x000e280008000200 */
[----:B0-----:R-:W-:Y:S04]  /*25cd0*/  STL.64 [R1+0x70], R8 ;  /* 0x0000700801007387 */ /* 0x001fe80000100a00 */
        /* <DEDUP_REMOVED lines=19> */
[----:B------:R0:W-:Y:S01]  /*25e10*/  STL.64 [R1+0xb8], R10 ;  /* 0x0000b80a01007387 */ /* 0x0001e20000100a00 */
[----:B------:R-:W-:Y:S02]  /*25e20*/  IMAD.MOV.U32 R18, RZ, RZ, R8 ;  /* 0x000000ffff127224 */ /* 0x000fe400078e0008 */
[----:B------:R-:W-:Y:S01]  /*25e30*/  IMAD.MOV.U32 R19, RZ, RZ, R9 ;  /* 0x000000ffff137224 */ /* 0x000fe200078e0009 */
[----:B0-----:R-:W2:Y:S04]  /*25e40*/  LDL.LU R10, [R1+0x10e0] ;  /* 0x0010e000010a7983 */ /* 0x001ea80000300800 */
[----:B------:R-:W3:Y:S01]  /*25e50*/  LDL.LU.64 R8, [R1+0x10d8] ;  /* 0x0010d80001087983 */ /* 0x000ee20000300a00 */
[----:B------:R-:W-:-:S05]  /*25e60*/  IMAD R4, R13, 0x100, R14 ;  /* 0x000001000d047824 */ /* 0x000fca00078e020e */
[----:B------:R-:W-:Y:S01]  /*25e70*/  F2FP.F16.E4M3.UNPACK_B R11, R4 ;  /* 0x00000004ff0b723e */ /* 0x000fe200020006ff */
[----:B--2---:R-:W-:Y:S02]  /*25e80*/  IMAD R2, R3, 0x100, R10 ;  /* 0x0000010003027824 */ /* 0x004fe400078e020a */
[----:B---3--:R-:W-:Y:S02]  /*25e90*/  IMAD R3, R15, 0x100, R8 ;  /* 0x000001000f037824 */ /* 0x008fe400078e0208 */
[----:B------:R-:W0:Y:S01]  /*25ea0*/  LDSM.16.M88.4 R12, [R12+UR5+0xe000] ;  /* 0x00e000050c0c783b */ /* 0x000e220008000200 */
[----:B------:R-:W-:Y:S01]  /*25eb0*/  IMAD R0, R9, 0x100, R0 ;  /* 0x0000010009007824 */ /* 0x000fe200078e0200 */
[----:B------:R-:W-:-:S04]  /*25ec0*/  F2FP.F16.E4M3.UNPACK_B R10, R2 ;  /* 0x00000002ff0a723e */ /* 0x000fc800020006ff */
[----:B------:R-:W-:Y:S02]  /*25ed0*/  F2FP.F16.E4M3.UNPACK_B R8, R0 ;  /* 0x00000000ff08723e */ /* 0x000fe400020006ff */
[----:B------:R-:W2:Y:S01]  /*25ee0*/  LDL.LU R0, [R1+0x74] ;  /* 0x0000740001007983 */ /* 0x000ea20000300800 */
[----:B------:R-:W-:-:S03]  /*25ef0*/  IMAD.MOV.U32 R2, RZ, RZ, R5 ;  /* 0x000000ffff027224 */ /* 0x000fc600078e0005 */
[----:B0-----:R0:W-:Y:S04]  /*25f00*/  STL.64 [R1+0xc0], R12 ;  /* 0x0000c00c01007387 */ /* 0x0011e80000100a00 */
[----:B------:R1:W-:Y:S04]  /*25f10*/  STL.64 [R1+0xc8], R14 ;  /* 0x0000c80e01007387 */ /* 0x0003e80000100a00 */
[----:B0-----:R-:W3:Y:S04]  /*25f20*/  LDL.LU.64 R12, [R1+0x160] ;  /* 0x00016000010c7983 */ /* 0x001ee80000300a00 */
[----:B-1----:R-:W3:Y:S04]  /*25f30*/  LDL.LU.64 R14, [R1+0x168] ;  /* 0x00016800010e7983 */ /* 0x002ee80000300a00 */
[----:B------:R-:W4:Y:S04]  /*25f40*/  LDL.LU.64 R4, [R1+0x170] ;  /* 0x0001700001047983 */ /* 0x000f280000300a00 */
[----:B------:R-:W4:Y:S01]  /*25f50*/  LDL.LU.64 R6, [R1+0x178] ;  /* 0x0001780001067983 */ /* 0x000f220000300a00 */
[----:B------:R-:W-:-:S02]  /*25f60*/  F2FP.F16.E4M3.UNPACK_B R9, R3 ;  /* 0x00000003ff09723e */ /* 0x000fc400020006ff */
[----:B------:R-:W-:Y:S02]  /*25f70*/  F2FP.F16.E4M3.UNPACK_B R2, R2 ;  /* 0x00000002ff02723e */ /* 0x000fe400020006ff */
[----:B------:R-:W-:Y:S02]  /*25f80*/  F2FP.F16.E4M3.UNPACK_B R3, R27 ;  /* 0x0000001bff03723e */ /* 0x000fe400020006ff */
[----:B------:R-:W-:Y:S02]  /*25f90*/  F2FP.F16.E4M3.UNPACK_B R24, R24 ;  /* 0x00000018ff18723e */ /* 0x000fe400020006ff */
[----:B------:R-:W-:-:S03]  /*25fa0*/  F2FP.F16.E4M3.UNPACK_B R25, R25 ;  /* 0x00000019ff19723e */ /* 0x000fc600020006ff */
[C---:B----4-:R-:W-:Y:S07]  /*25fb0*/  HMMA.16816.F32 R4, R8.reuse, R2, R4 ;  /* 0x000000020804723c */ /* 0x050fee0000001804 */
[----:B------:R-:W-:Y:S02]  /*25fc0*/  F2FP.F16.E4M3.UNPACK_B R2, R26 ;  /* 0x0000001aff02723e */ /* 0x000fe400020006ff */
[----:B---3--:R-:W-:-:S14]  /*25fd0*/  HMMA.16816.F32 R24, R8, R24, R12 ;  /* 0x000000180818723c */ /* 0x008fdc000000180c */
[----:B------:R-:W-:Y:S04]  /*25fe0*/  STL [R1+0x1098], R4 ;  /* 0x0010980401007387 */ /* 0x000fe80000100800 */
[----:B------:R0:W-:Y:S04]  /*25ff0*/  STL [R1+0x1094], R5 ;  /* 0x0010940501007387 */ /* 0x0001e80000100800 */
[----:B------:R-:W-:Y:S04]  /*26000*/  STL [R1+0x1090], R6 ;  /* 0x0010900601007387 */ /* 0x000fe80000100800 */
[----:B------:R1:W-:Y:S04]  /*26010*/  STL [R1+0x108c], R7 ;  /* 0x00108c0701007387 */ /* 0x0003e80000100800 */
[----:B0-----:R-:W3:Y:S04]  /*26020*/  LDL.LU.64 R4, [R1+0x20] ;  /* 0x0000200001047983 */ /* 0x001ee80000300a00 */
[----:B-1----:R-:W3:Y:S04]  /*26030*/  LDL.LU.64 R6, [R1+0x28] ;  /* 0x0000280001067983 */ /* 0x002ee80000300a00 */
[----:B--2---:R-:W-:Y:S04]  /*26040*/  STL [R1+0x1084], R0 ;  /* 0x0010840001007387 */ /* 0x004fe80000100800 */
[----:B------:R-:W2:Y:S04]  /*26050*/  LDL.LU.64 R12, [R1] ;  /* 0x00000000010c7983 */ /* 0x000ea80000300a00 */
[----:B------:R-:W2:Y:S04]  /*26060*/  LDL.LU.64 R14, [R1+0x8] ;  /* 0x00000800010e7983 */ /* 0x000ea80000300a00 */
[----:B------:R-:W-:Y:S04]  /*26070*/  STL [R1+0x1088], R24 ;  /* 0x0010881801007387 */ /* 0x000fe80000100800 */
[----:B------:R0:W-:Y:S04]  /*26080*/  STL [R1+0x1080], R25 ;  /* 0x0010801901007387 */ /* 0x0001e80000100800 */
[----:B------:R-:W-:Y:S04]  /*26090*/  STL [R1+0x107c], R26 ;  /* 0x00107c1a01007387 */ /* 0x000fe80000100800 */
[----:B------:R1:W-:Y:S04]  /*260a0*/  STL [R1+0x1078], R27 ;  /* 0x0010781b01007387 */ /* 0x0003e80000100800 */
[----:B0-----:R-:W4:Y:S04]  /*260b0*/  LDL.LU.64 R24, [R1+0x150] ;  /* 0x0001500001187983 */ /* 0x001f280000300a00 */
[----:B-1----:R-:W4:Y:S01]  /*260c0*/  LDL.LU.64 R26, [R1+0x158] ;  /* 0x00015800011a7983 */ /* 0x002f220000300a00 */
[----:B------:R-:W-:-:S02]  /*260d0*/  F2FP.F16.E4M3.UNPACK_B R3, R0 ;  /* 0x00000000ff03723e */ /* 0x000fc400020006ff */
[----:B------:R-:W-:Y:S02]  /*260e0*/  F2FP.F16.E4M3.UNPACK_B R28, R28 ;  /* 0x0000001cff1c723e */ /* 0x000fe400020006ff */
[----:B------:R-:W-:-:S03]  /*260f0*/  F2FP.F16.E4M3.UNPACK_B R29, R29 ;  /* 0x0000001dff1d723e */ /* 0x000fc600020006ff */
[C---:B----4-:R-:W-:Y:S07]  /*26100*/  HMMA.16816.F32 R24, R8.reuse, R2, R24 ;  /* 0x000000020818723c */ /* 0x050fee0000001818 */
[----:B------:R-:W-:Y:S02]  /*26110*/  F2FP.F16.E4M3.UNPACK_B R2, R21 ;  /* 0x00000015ff02723e */ /* 0x000fe400020006ff */
[----:B------:R-:W-:Y:S01]  /*26120*/  F2FP.F16.E4M3.UNPACK_B R3, R20 ;  /* 0x00000014ff03723e */ /* 0x000fe200020006ff */
[----:B------:R-:W4:Y:S06]  /*26130*/  LDL.LU R21, [R1+0x10d4] ;  /* 0x0010d40001157983 */ /* 0x000f2c0000300800 */
[C---:B--2---:R-:W-:Y:S07]  /*26140*/  HMMA.16816.F32 R12, R8.reuse, R2, R12 ;  /* 0x00000002080c723c */ /* 0x044fee000000180c */
[----:B------:R-:W-:Y:S04]  /*26150*/  STL.64 [R1+0x10], R24 ;  /* 0x0000101801007387 */ /* 0x000fe80000100a00 */
[----:B------:R3:W-:Y:S04]  /*26160*/  STL.64 [R1+0x18], R26 ;  /* 0x0000181a01007387 */ /* 0x0007e80000100a00 */
[----:B------:R-:W4:Y:S01]  /*26170*/  LDL.LU R20, [R1+0x10d0] ;  /* 0x0010d00001147983 */ /* 0x000f220000300800 */
[----:B---3--:R-:W-:Y:S08]  /*26180*/  HMMA.16816.F32 R24, R8, R28, R4 ;  /* 0x0000001c0818723c */ /* 0x008ff00000001804 */
[----:B------:R-:W-:Y:S01]  /*26190*/  IMAD.MOV.U32 R0, RZ, RZ, R13 ;  /* 0x000000ffff007224 */ /* 0x000fe200078e000d */
[----:B------:R-:W-:-:S02]  /*261a0*/  F2FP.F16.E4M3.UNPACK_B R28, R16 ;  /* 0x00000010ff1c723e */ /* 0x000fc400020006ff */
[----:B------:R-:W-:Y:S01]  /*261b0*/  F2FP.F16.E4M3.UNPACK_B R29, R17 ;  /* 0x00000011ff1d723e */ /* 0x000fe200020006ff */
[----:B------:R-:W2:Y:S04]  /*261c0*/  LDL.LU R16, [R1+0x10cc] ;  /* 0x0010cc0001107983 */ /* 0x000ea80000300800 */
[----:B------:R-:W2:Y:S08]  /*261d0*/  LDL.LU R17, [R1+0x10c8] ;  /* 0x0010c80001117983 */ /* 0x000eb00000300800 */
[----:B------:R-:W-:-:S02]  /*261e0*/  IMAD.MOV.U32 R5, RZ, RZ, R25 ;  /* 0x000000ffff057224 */ /* 0x000fc400078e0019 */
[----:B------:R-:W-:Y:S02]  /*261f0*/  IMAD.MOV.U32 R6, RZ, RZ, R26 ;  /* 0x000000ffff067224 */ /* 0x000fe400078e001a */
[----:B------:R-:W-:Y:S02]  /*26200*/  IMAD.MOV.U32 R4, RZ, RZ, R24 ;  /* 0x000000ffff047224 */ /* 0x000fe400078e0018 */
[----:B------:R-:W-:Y:S02]  /*26210*/  IMAD.MOV.U32 R25, RZ, RZ, R14 ;  /* 0x000000ffff197224 */ /* 0x000fe400078e000e */
[----:B------:R-:W-:Y:S02]  /*26220*/  IMAD.MOV.U32 R26, RZ, RZ, R15 ;  /* 0x000000ffff1a7224 */ /* 0x000fe400078e000f */
[----:B------:R-:W-:Y:S01]  /*26230*/  IMAD.MOV.U32 R24, RZ, RZ, R12 ;  /* 0x000000ffff187224 */ /* 0x000fe200078e000c */
[----:B------:R-:W3:Y:S04]  /*26240*/  LDL.LU.64 R14, [R1+0x10c0] ;  /* 0x0010c000010e7983 */ /* 0x000ee80000300a00 */
[----:B------:R-:W3:Y:S01]  /*26250*/  LDL.LU.64 R12, [R1+0x10b8] ;  /* 0x0010b800010c7983 */ /* 0x000ee20000300a00 */
[----:B------:R-:W-:-:S02]  /*26260*/  F2FP.F16.E4M3.UNPACK_B R2, R18 ;  /* 0x00000012ff02723e */ /* 0x000fc400020006ff */
[----:B------:R-:W-:Y:S01]  /*26270*/  F2FP.F16.E4M3.UNPACK_B R3, R19 ;  /* 0x00000013ff03723e */ /* 0x000fe200020006ff */
[----:B------:R-:W2:Y:S04]  /*26280*/  LDL.LU R18, [R1+0x10b0] ;  /* 0x0010b00001127983 */ /* 0x000ea80000300800 */
[----:B------:R-:W2:Y:S01]  /*26290*/  LDL.LU R19, [R1+0x10ac] ;  /* 0x0010ac0001137983 */ /* 0x000ea20000300800 */
[----:B------:R-:W-:Y:S01]  /*262a0*/  IMAD.MOV.U32 R7, RZ, RZ, R27 ;  /* 0x000000ffff077224 */ /* 0x000fe200078e001b */
[----:B---3--:R-:W-:-:S15]  /*262b0*/  HMMA.16816.F32 R12, R8, R28, R12 ;  /* 0x0000001c080c723c */ /* 0x008fde000000180c */
[----:B------:R-:W-:-:S08]  /*262c0*/  NOP ;  /* 0x0000000000007918 */ /* 0x000fd00000000000 */
[----:B------:R0:W-:Y:S04]  /*262d0*/  STL [R1+0x4], R13 ;  /* 0x0000040d01007387 */ /* 0x0001e80000100800 */
[----:B------:R1:W-:Y:S01]  /*262e0*/  STL.64 [R1+0x8], R14 ;  /* 0x0000080e01007387 */ /* 0x0003e20000100a00 */
[----:B------:R-:W-:-:S03]  /*262f0*/  IMAD.MOV.U32 R27, RZ, RZ, R12 ;  /* 0x000000ffff1b7224 */ /* 0x000fc600078e000c */
[----:B------:R-:W3:Y:S04]  /*26300*/  LDL.LU R12, [R1+0x1bc] ;  /* 0x0001bc00010c7983 */ /* 0x000ee80000300800 */
[----:B0-----:R-:W3:Y:S04]  /*26310*/  LDL.LU R13, [R1+0x1b4] ;  /* 0x0001b400010d7983 */ /* 0x001ee80000300800 */
[----:B-1----:R-:W2:Y:S04]  /*26320*/  LDL.LU R14, [R1+0x1cc] ;  /* 0x0001cc00010e7983 */ /* 0x002ea80000300800 */
[----:B------:R-:W2:Y:S04]  /*26330*/  LDL.LU R15, [R1+0x1c8] ;  /* 0x0001c800010f7983 */ /* 0x000ea80000300800 */
[----:B------:R-:W2:Y:S04]  /*26340*/  LDL R28, [R1+0xc0] ;  /* 0x0000c000011c7983 */ /* 0x000ea80000100800 */
[----:B------:R-:W2:Y:S01]  /*26350*/  LDL R29, [R1+0xc4] ;  /* 0x0000c400011d7983 */ /* 0x000ea20000100800 */
[----:B---3--:R-:W-:-:S02]  /*26360*/  IMAD R12, R13, 0x100, R12 ;  /* 0x000001000d0c7824 */ /* 0x008fc400078e020c */
[----:B----4-:R-:W-:Y:S02]  /*26370*/  IMAD R13, R21, 0x100, R20 ;  /* 0x00000100150d7824 */ /* 0x010fe400078e0214 */
[----:B--2---:R-:W-:Y:S01]  /*26380*/  IMAD R14, R15, 0x100, R14 ;  /* 0x000001000f0e7824 */ /* 0x004fe200078e020e */
[----:B------:R-:W2:Y:S04]  /*26390*/  LDL.LU R20, [R1+0x10a8] ;  /* 0x0010a80001147983 */ /* 0x000ea80000300800 */
[----:B------:R-:W2:Y:S01]  /*263a0*/  LDL.LU R21, [R1+0x10a4] ;  /* 0x0010a40001157983 */ /* 0x000ea20000300800 */
[----:B------:R-:W-:-:S03]  /*263b0*/  IMAD R15, R23, 0x100, R22 ;  /* 0x00000100170f7824 */ /* 0x000fc600078e0216 */
[----:B------:R-:W2:Y:S04]  /*263c0*/  LDL.LU R22, [R1+0x10a0] ;  /* 0x0010a00001167983 */ /* 0x000ea80000300800 */
[----:B------:R-:W2:Y:S01]  /*263d0*/  LDL.LU R23, [R1+0x109c] ;  /* 0x00109c0001177983 */ /* 0x000ea20000300800 */
[----:B------:R-:W-:Y:S02]  /*263e0*/  F2FP.F16.E4M3.UNPACK_B R28, R28 ;  /* 0x0000001cff1c723e */ /* 0x000fe400020006ff */
[----:B------:R-:W-:Y:S01]  /*263f0*/  F2FP.F16.E4M3.UNPACK_B R29, R29 ;  /* 0x0000001dff1d723e */ /* 0x000fe200020006ff */
[----:B------:R-:W-:Y:S01]  /*26400*/  HMMA.16816.F32 R16, R8, R2, R16 ;  /* 0x000000020810723c */ /* 0x000fe20000001810 */
[----:B------:R-:W3:Y:S04]  /*26410*/  LDL.LU R2, [R1+0x50] ;  /* 0x0000500001027983 */ /* 0x000ee80000300800 */
[----:B------:R-:W4:-:S15]  /*26420*/  LDL.LU R3, [R1+0x54] ;  /* 0x0000540001037983 */ /* 0x000f1e0000300800 */
[----:B------:R-:W-:-:S03]  /*26430*/  NOP ;  /* 0x0000000000007918 */ /* 0x000fc60000000000 */
[----:B------:R-:W-:Y:S04]  /*26440*/  STL [R1+0x1030], R17 ;  /* 0x0010301101007387 */ /* 0x000fe80000100800 */
[----:B------:R0:W-:Y:S04]  /*26450*/  STL [R1+0x102c], R18 ;  /* 0x00102c1201007387 */ /* 0x0001e80000100800 */
[----:B0-----:R-:W4:Y:S04]  /*26460*/  LDL.LU R18, [R1+0x64] ;  /* 0x0000640001127983 */ /* 0x001f280000300800 */
[----:B------:R0:W-:Y:S04]  /*26470*/  STL [R1+0x1028], R19 ;  /* 0x0010281301007387 */ /* 0x0001e80000100800 */
[----:B0-----:R-:W4:Y:S04]  /*26480*/  LDL.LU R19, [R1+0x60] ;  /* 0x0000600001137983 */ /* 0x001f280000300800 */
[----:B------:R-:W4:Y:S01]  /*26490*/  LDL.LU R17, [R1+0x70] ;  /* 0x0000700001117983 */ /* 0x000f220000300800 */
[----:B--2---:R-:W-:-:S15]  /*264a0*/  HMMA.16816.F32 R8, R8, R28, R20 ;  /* 0x0000001c0808723c */ /* 0x004fde0000001814 */
[----:B------:R-:W-:-:S08]  /*264b0*/  NOP ;  /* 0x0000000000007918 */ /* 0x000fd00000000000 */
[----:B------:R0:W-:Y:S04]  /*264c0*/  STL [R1+0x1014], R8 ;  /* 0x0010140801007387 */ /* 0x0001e80000100800 */
[----:B------:R1:W-:Y:S04]  /*264d0*/  STL [R1+0x1010], R9 ;  /* 0x0010100901007387 */ /* 0x0003e80000100800 */
[----:B------:R2:W-:Y:S04]  /*264e0*/  STL [R1+0x100c], R10 ;  /* 0x00100c0a01007387 */ /* 0x0005e80000100800 */
[----:B------:R3:W-:Y:S01]  /*264f0*/  STL [R1+0x1008], R11 ;  /* 0x0010080b01007387 */ /* 0x0007e20000100800 */
[----:B0-----:R-:W-:-:S02]  /*26500*/  IMAD.MOV.U32 R8, RZ, RZ, R4 ;  /* 0x000000ffff087224 */ /* 0x001fc400078e0004 */
[----:B-1----:R-:W-:Y:S01]  /*26510*/  IMAD.MOV.U32 R9, RZ, RZ, R5 ;  /* 0x000000ffff097224 */ /* 0x002fe200078e0005 */
[----:B------:R-:W4:Y:S04]  /*26520*/  LDL.LU R4, [R1+0x1098] ;  /* 0x0010980001047983 */ /* 0x000f280000300800 */
[----:B------:R-:W4:Y:S01]  /*26530*/  LDL.LU R5, [R1+0x1094] ;  /* 0x0010940001057983 */ /* 0x000f220000300800 */
[----:B--2---:R-:W-:Y:S02]  /*26540*/  IMAD.MOV.U32 R10, RZ, RZ, R6 ;  /* 0x000000ffff0a7224 */ /* 0x004fe400078e0006 */
[----:B---3--:R-:W-:Y:S01]  /*26550*/  IMAD.MOV.U32 R11, RZ, RZ, R7 ;  /* 0x000000ffff0b7224 */ /* 0x008fe200078e0007 */
[----:B------:R-:W2:Y:S04]  /*26560*/  LDL.LU R6, [R1+0x1090] ;  /* 0x0010900001067983 */ /* 0x000ea80000300800 */
[----:B------:R-:W2:Y:S01]  /*26570*/  LDL.LU R7, [R1+0x108c] ;  /* 0x00108c0001077983 */ /* 0x000ea20000300800 */
[----:B------:R-:W-:-:S02]  /*26580*/  F2FP.F16.E4M3.UNPACK_B R12, R12 ;  /* 0x0000000cff0c723e */ /* 0x000fc400020006ff */
[----:B------:R-:W-:Y:S02]  /*26590*/  F2FP.F16.E4M3.UNPACK_B R14, R14 ;  /* 0x0000000eff0e723e */ /* 0x000fe400020006ff */
[----:B------:R-:W-:Y:S02]  /*265a0*/  F2FP.F16.E4M3.UNPACK_B R13, R13 ;  /* 0x0000000dff0d723e */ /* 0x000fe400020006ff */
[----:B------:R-:W-:Y:S02]  /*265b0*/  F2FP.F16.E4M3.UNPACK_B R15, R15 ;  /* 0x0000000fff0f723e */ /* 0x000fe400020006ff */
[----:B------:R-:W-:Y:S02]  /*265c0*/  F2FP.F16.E4M3.UNPACK_B R2, R2.H1 ;  /* 0x00000002ff02723e */ /* 0x000fe400030006ff */
[----:B----4-:R-:W-:Y:S01]  /*265d0*/  F2FP.F16.E4M3.UNPACK_B R3, R3.H1 ;  /* 0x00000003ff03723e */ /* 0x010fe200030006ff */
[----:B------:R-:W-:Y:S04]  /*265e0*/  STL.64 [R1+0x1070], R10 ;  /* 0x0010700a01007387 */ /* 0x000fe80000100a00 */
[----:B------:R0:W-:Y:S04]  /*265f0*/  STL.64 [R1+0x1068], R8 ;  /* 0x0010680801007387 */ /* 0x0001e80000100a00 */
[----:B0-----:R-:W3:Y:S04]  /*26600*/  LDL.LU R8, [R1+0x10] ;  /* 0x0000100001087983 */ /* 0x001ee80000300800 */
[----:B------:R-:W3:Y:S04]  /*26610*/  LDL.LU R9, [R1+0x14] ;  /* 0x0000140001097983 */ /* 0x000ee80000300800 */
[----:B------:R-:W3:Y:S04]  /*26620*/  LDL.LU R10, [R1+0x18] ;  /* 0x00001800010a7983 */ /* 0x000ee80000300800 */
[----:B------:R-:W3:Y:S01]  /*26630*/  LDL.LU R11, [R1+0x1c] ;  /* 0x00001c00010b7983 */ /* 0x000ee20000300800 */
        /* <DEDUP_REMOVED lines=8> */
[----:B------:R-:W3:Y:S04]  /*266c0*/  LDL.LU R24, [R1+0x1088] ;  /* 0x0010880001187983 */ /* 0x000ee80000300800 */
[----:B------:R-:W3:Y:S01]  /*266d0*/  LDL.LU R0, [R1+0x1084] ;  /* 0x0010840001007983 */ /* 0x000ee20000300800 */
[----:B--2---:R-:W-:Y:S02]  /*266e0*/  IMAD.MOV.U32 R22, RZ, RZ, R25 ;  /* 0x000000ffff167224 */ /* 0x004fe400078e0019 */
[----:B----4-:R-:W-:Y:S01]  /*266f0*/  IMAD.MOV.U32 R23, RZ, RZ, R26 ;  /* 0x000000ffff177224 */ /* 0x010fe200078e001a */
[----:B------:R-:W2:Y:S04]  /*26700*/  LDL.LU R25, [R1+0x1080] ;  /* 0x0010800001197983 */ /* 0x000ea80000300800 */
[----:B------:R-:W2:Y:S04]  /*26710*/  LDL.LU R26, [R1+0x107c] ;  /* 0x00107c00011a7983 */ /* 0x000ea80000300800 */
[----:B------:R0:W-:Y:S01]  /*26720*/  STL.64 [R1+0x1060], R22 ;  /* 0x0010601601007387 */ /* 0x0001e20000100a00 */
[----:B------:R-:W-:-:S02]  /*26730*/  F2FP.F16.E4M3.UNPACK_B R2, R17.H1 ;  /* 0x00000011ff02723e */ /* 0x000fc400030006ff */
[----:B------:R-:W-:Y:S02]  /*26740*/  F2FP.F16.E4M3.UNPACK_B R29, R18.H1 ;  /* 0x00000012ff1d723e */ /* 0x000fe400030006ff */
[----:B------:R-:W-:Y:S01]  /*26750*/  F2FP.F16.E4M3.UNPACK_B R28, R19.H1 ;  /* 0x00000013ff1c723e */ /* 0x000fe200030006ff */
[----:B0-----:R-:W4:Y:S04]  /*26760*/  LDL.LU R22, [R1+0x90] ;  /* 0x0000900001167983 */ /* 0x001f280000300800 */
[----:B------:R-:W4:Y:S04]  /*26770*/  LDL.LU R23, [R1+0x94] ;  /* 0x0000940001177983 */ /* 0x000f280000300800 */
[----:B------:R0:W-:Y:S04]  /*26780*/  STL.64 [R1+0x1058], R20 ;  /* 0x0010581401007387 */ /* 0x0001e80000100a00 */
[----:B0-----:R-:W4:Y:S04]  /*26790*/  LDL.LU R20, [R1+0x80] ;  /* 0x0000800001147983 */ /* 0x001f280000300800 */
[----:B------:R-:W4:Y:S04]  /*267a0*/  LDL.LU R21, [R1+0x84] ;  /* 0x0000840001157983 */ /* 0x000f280000300800 */
[----:B------:R-:W2:Y:S01]  /*267b0*/  LDL.LU R17, [R1+0x2bc] ;  /* 0x0002bc0001117983 */ /* 0x000ea20000300800 */
[----:B---3--:R-:W-:-:S03]  /*267c0*/  F2FP.F16.E4M3.UNPACK_B R3, R0.H1 ;  /* 0x00000000ff03723e */ /* 0x008fc600030006ff */
[----:B------:R-:W3:Y:S04]  /*267d0*/  LDL.LU R0, [R1+0x2b8] ;  /* 0x0002b80001007983 */ /* 0x000ee80000300800 */
[----:B------:R-:W4:Y:S04]  /*267e0*/  LDL.LU R18, [R1+0x2dc] ;  /* 0x0002dc0001127983 */ /* 0x000f280000300800 */
[----:B------:R-:W4:Y:S01]  /*267f0*/  LDL.LU R19, [R1+0x2d4] ;  /* 0x0002d40001137983 */ /* 0x000f220000300800 */
[----:B------:R-:W-:Y:S03]  /*26800*/  HMMA.16816.F32 R8, R12, R2, R8 ;  /* 0x000000020c08723c */ /* 0x000fe60000001808 */
[----:B----4-:R-:W-:Y:S04]  /*26810*/  STL.64 [R1+0x1040], R18 ;  /* 0x0010401201007387 */ /* 0x010fe80000100a00 */
[----:B--2---:R0:W-:Y:S02]  /*26820*/  STL.64 [R1+0x1038], R16 ;  /* 0x0010381001007387 */ /* 0x0041e40000100a00 */
[----:B0-----:R-:W-:-:S02]  /*26830*/  IMAD.MOV.U32 R16, RZ, RZ, R27 ;  /* 0x000000ffff107224 */ /* 0x001fc400078e001b */
[----:B------:R-:W2:Y:S04]  /*26840*/  LDL.LU R27, [R1+0x1078] ;  /* 0x00107800011b7983 */ /* 0x000ea80000300800 */
[----:B------:R-:W4:Y:S04]  /*26850*/  LDL.LU R17, [R1+0x4] ;  /* 0x0000040001117983 */ /* 0x000f280000300800 */
[----:B------:R-:W3:Y:S04]  /*26860*/  LDL.LU R18, [R1+0x8] ;  /* 0x0000080001127983 */ /* 0x000ee80000300800 */
[----:B------:R-:W3:Y:S01]  /*26870*/  LDL.LU R19, [R1+0xc] ;  /* 0x00000c0001137983 */ /* 0x000ee20000300800 */
[----:B--2---:R-:W-:Y:S03]  /*26880*/  HMMA.16816.F32 R4, R12, R28, R24 ;  /* 0x0000001c0c04723c */ /* 0x004fe60000001818 */
[----:B---3--:R0:W-:Y:S04]  /*26890*/  STL.64 [R1+0x1050], R18 ;  /* 0x0010501201007387 */ /* 0x0081e80000100a00 */
[----:B0-----:R-:W2:Y:S04]  /*268a0*/  LDL.LU R18, [R1+0xa0] ;  /* 0x0000a00001127983 */ /* 0x001ea80000300800 */
[----:B------:R-:W3:Y:S04]  /*268b0*/  LDL.LU R19, [R1+0xa4] ;  /* 0x0000a40001137983 */ /* 0x000ee80000300800 */
[----:B----4-:R-:W-:Y:S04]  /*268c0*/  STL.64 [R1+0x1048], R16 ;  /* 0x0010481001007387 */ /* 0x010fe80000100a00 */
[----:B------:R-:W4:Y:S04]  /*268d0*/  LDL.LU R26, [R1+0xb0] ;  /* 0x0000b000011a7983 */ /* 0x000f280000300800 */
[----:B------:R-:W4:Y:S04]  /*268e0*/  LDL.LU R27, [R1+0xb4] ;  /* 0x0000b400011b7983 */ /* 0x000f280000300800 */
[----:B------:R-:W4:Y:S04]  /*268f0*/  LDL.LU R28, [R1+0x2d8] ;  /* 0x0002d800011c7983 */ /* 0x000f280000300800 */
[----:B------:R-:W4:Y:S04]  /*26900*/  LDL.LU R29, [R1+0xc4] ;  /* 0x0000c400011d7983 */ /* 0x000f280000300800 */
[----:B------:R-:W-:Y:S04]  /*26910*/  STL.64 [R1+0x10], R8 ;  /* 0x0000100801007387 */ /* 0x000fe80000100a00 */
[----:B------:R0:W-:Y:S04]  /*26920*/  STL.64 [R1+0x18], R10 ;  /* 0x0000180a01007387 */ /* 0x0001e80000100a00 */
[----:B0-----:R-:W2:Y:S04]  /*26930*/  LDL.LU.64 R10, [R1+0x1070] ;  /* 0x00107000010a7983 */ /* 0x001ea80000300a00 */
[----:B------:R-:W2:Y:S01]  /*26940*/  LDL.LU.64 R8, [R1+0x1068] ;  /* 0x0010680001087983 */ /* 0x000ea20000300a00 */
[----:B------:R-:W-:-:S02]  /*26950*/  F2FP.F16.E4M3.UNPACK_B R24, R20.H1 ;  /* 0x00000014ff18723e */ /* 0x000fc400030006ff */
[----:B------:R-:W-:Y:S02]  /*26960*/  F2FP.F16.E4M3.UNPACK_B R25, R21.H1 ;  /* 0x00000015ff19723e */ /* 0x000fe400030006ff */
[----:B------:R-:W-:Y:S02]  /*26970*/  F2FP.F16.E4M3.UNPACK_B R2, R22.H1 ;  /* 0x00000016ff02723e */ /* 0x000fe400030006ff */
[----:B------:R-:W-:-:S03]  /*26980*/  F2FP.F16.E4M3.UNPACK_B R3, R23.H1 ;  /* 0x00000017ff03723e */ /* 0x000fc600030006ff */
[----:B--2---:R-:W-:-:S15]  /*26990*/  HMMA.16816.F32 R20, R12, R24, R8 ;  /* 0x000000180c14723c */ /* 0x004fde0000001808 */
[----:B------:R-:W-:-:S09]  /*269a0*/  NOP ;  /* 0x0000000000007918 */ /* 0x000fd20000000000 */
[----:B------:R-:W-:Y:S02]  /*269b0*/  IMAD.MOV.U32 R10, RZ, RZ, R22 ;  /* 0x000000ffff0a7224 */ /* 0x000fe400078e0016 */
[----:B------:R-:W-:Y:S02]  /*269c0*/  IMAD.MOV.U32 R11, RZ, RZ, R23 ;  /* 0x000000ffff0b7224 */ /* 0x000fe400078e0017 */
[----:B------:R-:W-:Y:S02]  /*269d0*/  IMAD.MOV.U32 R8, RZ, RZ, R20 ;  /* 0x000000ffff087224 */ /* 0x000fe400078e0014 */
[----:B------:R-:W-:Y:S01]  /*269e0*/  IMAD.MOV.U32 R9, RZ, RZ, R21 ;  /* 0x000000ffff097224 */ /* 0x000fe200078e0015 */
[----:B------:R-:W2:Y:S04]  /*269f0*/  LDL.LU.64 R22, [R1+0x1060] ;  /* 0x0010600001167983 */ /* 0x000ea80000300a00 */
[----:B------:R-:W2:Y:S01]  /*26a00*/  LDL.LU.64 R20, [R1+0x1058] ;  /* 0x0010580001147983 */ /* 0x000ea20000300a00 */
[----:B------:R-:W-:-:S02]  /*26a10*/  F2FP.F16.E4M3.UNPACK_B R24, R18.H1 ;  /* 0x00000012ff18723e */ /* 0x000fc400030006ff */
[----:B---3--:R-:W-:Y:S02]  /*26a20*/  F2FP.F16.E4M3.UNPACK_B R25, R19.H1 ;  /* 0x00000013ff19723e */ /* 0x008fe400030006ff */
        /* <DEDUP_REMOVED lines=8> */
[----:B----4-:R-:W-:-:S02]  /*26ab0*/  F2FP.F16.E4M3.UNPACK_B R2, R26.H1 ;  /* 0x0000001aff02723e */ /* 0x010fc400030006ff */
[----:B------:R-:W-:Y:S02]  /*26ac0*/  F2FP.F16.E4M3.UNPACK_B R3, R27.H1 ;  /* 0x0000001bff03723e */ /* 0x000fe400030006ff */
[----:B--2---:R-:W-:Y:S01]  /*26ad0*/  HMMA.16816.F32 R24, R12, R24, R16 ;  /* 0x000000180c18723c */ /* 0x004fe20000001810 */
[----:B------:R-:W2:Y:S04]  /*26ae0*/  LDL.LU.64 R18, [R1+0x1040] ;  /* 0x0010400001127983 */ /* 0x000ea80000300a00 */
[----:B------:R-:W3:-:S15]  /*26af0*/  LDL.LU.64 R16, [R1+0x1038] ;  /* 0x0010380001107983 */ /* 0x000ede0000300a00 */
[----:B------:R-:W-:-:S03]  /*26b00*/  NOP ;  /* 0x0000000000007918 */ /* 0x000fc60000000000 */
[----:B------:R0:W-:Y:S04]  /*26b10*/  STL.64 [R1+0xfe0], R26 ;  /* 0x000fe01a01007387 */ /* 0x0001e80000100a00 */
[----:B0-----:R-:W4:Y:S04]  /*26b20*/  LDL.LU R26, [R1+0x2e0] ;  /* 0x0002e000011a7983 */ /* 0x001f280000300800 */
[----:B------:R-:W4:Y:S04]  /*26b30*/  LDL.LU R27, [R1+0xc0] ;  /* 0x0000c000011b7983 */ /* 0x000f280000300800 */
[----:B------:R0:W-:Y:S04]  /*26b40*/  STL.64 [R1+0xfd8], R24 ;  /* 0x000fd81801007387 */ /* 0x0001e80000100a00 */
[----:B0-----:R-:W4:Y:S04]  /*26b50*/  LDL.LU R25, [R1+0x2d0] ;  /* 0x0002d00001197983 */ /* 0x001f280000300800 */
[----:B------:R-:W4:Y:S01]  /*26b60*/  LDL.LU R24, [R1+0x2e4] ;  /* 0x0002e40001187983 */ /* 0x000f220000300800 */
[----:B--2---:R-:W-:-:S02]  /*26b70*/  IMAD R28, R28, 0x100, R18 ;  /* 0x000001001c1c7824 */ /* 0x004fc400078e0212 */
[----:B---3--:R-:W-:Y:S02]  /*26b80*/  IMAD R0, R0, 0x100, R17 ;  /* 0x0000010000007824 */ /* 0x008fe400078e0211 */
[----:B------:R-:W2:Y:S04]  /*26b90*/  LDL.LU R17, [R1+0x1030] ;  /* 0x0010300001117983 */ /* 0x000ea80000300800 */
[----:B------:R-:W2:Y:S01]  /*26ba0*/  LDL.LU R18, [R1+0x102c] ;  /* 0x00102c0001127983 */ /* 0x000ea20000300800 */
[----:B----4-:R-:W-:-:S03]  /*26bb0*/  IMAD R25, R25, 0x100, R19 ;  /* 0x0000010019197824 */ /* 0x010fc600078e0213 */
[----:B------:R-:W2:Y:S01]  /*26bc0*/  LDL.LU R19, [R1+0x1028] ;  /* 0x0010280001137983 */ /* 0x000ea20000300800 */
[----:B------:R-:W-:Y:S02]  /*26bd0*/  IMAD R24, R26, 0x100, R24 ;  /* 0x000001001a187824 */ /* 0x000fe400078e0218 */
[----:B------:R-:W-:Y:S01]  /*26be0*/  IMAD.MOV.U32 R26, RZ, RZ, R22 ;  /* 0x000000ffff1a7224 */ /* 0x000fe200078e0016 */
[----:B--2---:R-:W-:Y:S01]  /*26bf0*/  HMMA.16816.F32 R16, R12, R2, R16 ;  /* 0x000000020c10723c */ /* 0x004fe20000001810 */
[----:B------:R-:W2:Y:S04]  /*26c00*/  LDL R2, [R1+0x58] ;  /* 0x0000580001027983 */ /* 0x000ea80000100800 */
[----:B------:R-:W3:-:S15]  /*26c10*/  LDL R3, [R1+0x5c] ;  /* 0x00005c0001037983 */ /* 0x000ede0000100800 */
[----:B------:R-:W-:-:S03]  /*26c20*/  NOP ;  /* 0x0000000000007918 */ /* 0x000fc60000000000 */
[----:B------:R0:W-:Y:S04]  /*26c30*/  STL.64 [R1], R16 ;  /* 0x0000001001007387 */ /* 0x0001e80000100a00 */
[----:B------:R1:W-:Y:S01]  /*26c40*/  STL.64 [R1+0x8], R18 ;  /* 0x0000081201007387 */ /* 0x0003e20000100a00 */
[----:B0-----:R-:W-:Y:S02]  /*26c50*/  F2FP.F16.E4M3.UNPACK_B R16, R0 ;  /* 0x00000000ff10723e */ /* 0x001fe400020006ff */
[----:B-1----:R-:W-:Y:S02]  /*26c60*/  F2FP.F16.E4M3.UNPACK_B R18, R28 ;  /* 0x0000001cff12723e */ /* 0x002fe400020006ff */
[----:B------:R-:W-:Y:S02]  /*26c70*/  F2FP.F16.E4M3.UNPACK_B R28, R27.H1 ;  /* 0x0000001bff1c723e */ /* 0x000fe400030006ff */
[----:B------:R-:W-:-:S02]  /*26c80*/  F2FP.F16.E4M3.UNPACK_B R19, R24 ;  /* 0x00000018ff13723e */ /* 0x000fc400020006ff */
[----:B------:R-:W-:Y:S01]  /*26c90*/  F2FP.F16.E4M3.UNPACK_B R17, R25 ;  /* 0x00000019ff11723e */ /* 0x000fe200020006ff */
[----:B------:R-:W4:Y:S01]  /*26ca0*/  LDL R0, [R1+0x7c] ;  /* 0x00007c0001007983 */ /* 0x000f220000100800 */
[----:B------:R-:W-:Y:S02]  /*26cb0*/  IMAD.MOV.U32 R24, RZ, RZ, R20 ;  /* 0x000000ffff187224 */ /* 0x000fe400078e0014 */
[----:B------:R-:W-:Y:S01]  /*26cc0*/  IMAD.MOV.U32 R27, RZ, RZ, R23 ;  /* 0x000000ffff1b7224 */ /* 0x000fe200078e0017 */
[----:B------:R-:W4:Y:S01]  /*26cd0*/  LDL.LU R20, [R1+0x1024] ;  /* 0x0010240001147983 */ /* 0x000f220000300800 */
[----:B------:R-:W-:-:S03]  /*26ce0*/  IMAD.MOV.U32 R25, RZ, RZ, R21 ;  /* 0x000000ffff197224 */ /* 0x000fc600078e0015 */
[----:B------:R-:W4:Y:S04]  /*26cf0*/  LDL.LU R21, [R1+0x1020] ;  /* 0x0010200001157983 */ /* 0x000f280000300800 */
[----:B------:R-:W4:Y:S04]  /*26d00*/  LDL.LU R22, [R1+0x101c] ;  /* 0x00101c0001167983 */ /* 0x000f280000300800 */
[----:B------:R-:W4:Y:S04]  /*26d10*/  LDL.LU R23, [R1+0x1018] ;  /* 0x0010180001177983 */ /* 0x000f280000300800 */
[----:B------:R-:W-:Y:S04]  /*26d20*/  STL.64 [R1+0xff0], R26 ;  /* 0x000ff01a01007387 */ /* 0x000fe80000100a00 */
[----:B------:R0:W-:Y:S02]  /*26d30*/  STL.64 [R1+0xfe8], R24 ;  /* 0x000fe81801007387 */ /* 0x0001e40000100a00 */
[----:B0-----:R-:W-:-:S02]  /*26d40*/  IMAD.MOV.U32 R24, RZ, RZ, R8 ;  /* 0x000000ffff187224 */ /* 0x001fc400078e0008 */
[----:B------:R-:W-:Y:S01]  /*26d50*/  IMAD.MOV.U32 R25, RZ, RZ, R9 ;  /* 0x000000ffff197224 */ /* 0x000fe200078e0009 */
[----:B------:R-:W2:Y:S04]  /*26d60*/  LDL.LU R8, [R1+0x1014] ;  /* 0x0010140001087983 */ /* 0x000ea80000300800 */
[----:B------:R-:W2:Y:S01]  /*26d70*/  LDL.LU R9, [R1+0x1010] ;  /* 0x0010100001097983 */ /* 0x000ea20000300800 */
[----:B------:R-:W-:Y:S02]  /*26d80*/  IMAD.MOV.U32 R26, RZ, RZ, R10 ;  /* 0x000000ffff1a7224 */ /* 0x000fe400078e000a */
[----:B------:R-:W-:Y:S01]  /*26d90*/  IMAD.MOV.U32 R27, RZ, RZ, R11 ;  /* 0x000000ffff1b7224 */ /* 0x000fe200078e000b */
[----:B------:R-:W2:Y:S04]  /*26da0*/  LDL.LU R10, [R1+0x100c] ;  /* 0x00100c00010a7983 */ /* 0x000ea80000300800 */
[----:B------:R-:W2:Y:S01]  /*26db0*/  LDL.LU R11, [R1+0x1008] ;  /* 0x00100800010b7983 */ /* 0x000ea20000300800 */
[----:B------:R-:W-:-:S03]  /*26dc0*/  F2FP.F16.E4M3.UNPACK_B R29, R29.H1 ;  /* 0x0000001dff1d723e */ /* 0x000fc600030006ff */
[----:B------:R-:W-:Y:S04]  /*26dd0*/  STL.64 [R1+0x1000], R26 ;  /* 0x0010001a01007387 */ /* 0x000fe80000100a00 */
[----:B------:R0:W-:Y:S04]  /*26de0*/  STL.64 [R1+0xff8], R24 ;  /* 0x000ff81801007387 */ /* 0x0001e80000100a00 */
[----:B0-----:R-:W4:Y:S04]  /*26df0*/  LDL.LU R24, [R1+0x10] ;  /* 0x0000100001187983 */ /* 0x001f280000300800 */
[----:B------:R-:W4:Y:S04]  /*26e00*/  LDL.LU R25, [R1+0x14] ;  /* 0x0000140001197983 */ /* 0x000f280000300800 */
[----:B------:R-:W4:Y:S04]  /*26e10*/  LDL.LU R26, [R1+0x18] ;  /* 0x00001800011a7983 */ /* 0x000f280000300800 */
[----:B------:R-:W4:Y:S01]  /*26e20*/  LDL.LU R27, [R1+0x1c] ;  /* 0x00001c00011b7983 */ /* 0x000f220000300800 */
[----:B--2---:R-:W-:Y:S03]  /*26e30*/  HMMA.16816.F32 R8, R12, R28, R8 ;  /* 0x0000001c0c08723c */ /* 0x004fe60000001808 */
[----:B------:R-:W2:Y:S04]  /*26e40*/  LDL R15, [R1+0x78] ;  /* 0x00007800010f7983 */ /* 0x000ea80000100800 */
[----:B------:R-:W2:Y:S04]  /*26e50*/  LDL R28, [R1+0x68] ;  /* 0x00006800011c7983 */ /* 0x000ea80000100800 */
[----:B------:R-:W2:Y:S01]  /*26e60*/  LDL R29, [R1+0x6c] ;  /* 0x00006c00011d7983 */ /* 0x000ea20000100800 */
[----:B------:R-:W-:-:S02]  /*26e70*/  F2FP.F16.E4M3.UNPACK_B R2, R2 ;  /* 0x00000002ff02723e */ /* 0x000fc400020006ff */
[----:B---3--:R-:W-:-:S07]  /*26e80*/  F2FP.F16.E4M3.UNPACK_B R3, R3 ;  /* 0x00000003ff03723e */ /* 0x008fce00020006ff */
[----:B----4-:R-:W-:Y:S07]  /*26e90*/  HMMA.16816.F32 R20, R16, R2, R20 ;  /* 0x000000021014723c */ /* 0x010fee0000001814 */
[----:B------:R-:W-:Y:S01]  /*26ea0*/  F2FP.F16.E4M3.UNPACK_B R3, R0 ;  /* 0x00000000ff03723e */ /* 0x000fe200020006ff */
[----:B------:R0:W-:Y:S04]  /*26eb0*/  STL [R1+0xfd4], R8 ;  /* 0x000fd40801007387 */ /* 0x0001e80000100800 */
[----:B------:R1:W-:Y:S04]  /*26ec0*/  STL [R1+0xfd0], R9 ;  /* 0x000fd00901007387 */ /* 0x0003e80000100800 */
[----:B------:R3:W-:Y:S04]  /*26ed0*/  STL [R1+0xfcc], R10 ;  /* 0x000fcc0a01007387 */ /* 0x0007e80000100800 */
[----:B------:R4:W-:Y:S01]  /*26ee0*/  STL [R1+0xfc8], R11 ;  /* 0x000fc80b01007387 */ /* 0x0009e20000100800 */
[----:B--2---:R-:W-:-:S07]  /*26ef0*/  F2FP.F16.E4M3.UNPACK_B R2, R15 ;  /* 0x0000000fff02723e */ /* 0x004fce00020006ff */
[C---:B------:R-:W-:Y:S01]  /*26f00*/  HMMA.16816.F32 R24, R16.reuse, R2, R24 ;  /* 0x000000021018723c */ /* 0x040fe20000001818 */
[----:B------:R-:W-:Y:S02]  /*26f10*/  F2FP.F16.E4M3.UNPACK_B R12, R28 ;  /* 0x0000001cff0c723e */ /* 0x000fe400020006ff */
[----:B------:R-:W-:Y:S01]  /*26f20*/  F2FP.F16.E4M3.UNPACK_B R13, R29 ;  /* 0x0000001dff0d723e */ /* 0x000fe200020006ff */
[----:B------:R-:W2:Y:S04]  /*26f30*/  LDL R28, [R1+0xc8] ;  /* 0x0000c800011c7983 */ /* 0x000ea80000100800 */
[----:B------:R-:W2:Y:S04]  /*26f40*/  LDL R29, [R1+0xcc] ;  /* 0x0000cc00011d7983 */ /* 0x000ea80000100800 */
[----:B0-----:R-:W2:Y:S04]  /*26f50*/  LDL.LU R8, [R1+0x3e4] ;  /* 0x0003e40001087983 */ /* 0x001ea80000300800 */
[----:B------:R-:W2:Y:S04]  /*26f60*/  LDL.LU R0, [R1+0x3dc] ;  /* 0x0003dc0001007983 */ /* 0x000ea80000300800 */
[----:B-1----:R-:W2:Y:S04]  /*26f70*/  LDL.LU R9, [R1+0x3fc] ;  /* 0x0003fc0001097983 */ /* 0x002ea80000300800 */
[----:B---3--:R-:W3:Y:S04]  /*26f80*/  LDL.LU R10, [R1+0x3f4] ;  /* 0x0003f400010a7983 */ /* 0x008ee80000300800 */
[----:B----4-:R-:W4:Y:S01]  /*26f90*/  LDL.LU R11, [R1+0x40c] ;  /* 0x00040c00010b7983 */ /* 0x010f220000300800 */
[----:B------:R-:W-:Y:S03]  /*26fa0*/  HMMA.16816.F32 R12, R16, R12, R4 ;  /* 0x0000000c100c723c */ /* 0x000fe60000001804 */
[----:B------:R-:W2:Y:S04]  /*26fb0*/  LDL R4, [R1+0x88] ;  /* 0x0000880001047983 */ /* 0x000ea80000100800 */
[----:B------:R-:W3:Y:S04]  /*26fc0*/  LDL R5, [R1+0x8c] ;  /* 0x00008c0001057983 */ /* 0x000ee80000100800 */
[----:B------:R-:W4:Y:S04]  /*26fd0*/  LDL R6, [R1+0xb8] ;  /* 0x0000b80001067983 */ /* 0x000f280000100800 */
[----:B------:R-:W4:Y:S04]  /*26fe0*/  LDL R7, [R1+0xbc] ;  /* 0x0000bc0001077983 */ /* 0x000f280000100800 */
[----:B------:R-:W-:Y:S04]  /*26ff0*/  STL.64 [R1+0x10], R24 ;  /* 0x0000101801007387 */ /* 0x000fe80000100a00 */
[----:B------:R0:W-:Y:S04]  /*27000*/  STL.64 [R1+0x18], R26 ;  /* 0x0000181a01007387 */ /* 0x0001e80000100a00 */
[----:B0-----:R-:W4:Y:S04]  /*27010*/  LDL.LU.64 R26, [R1+0x1000] ;  /* 0x00100000011a7983 */ /* 0x001f280000300a00 */
[----:B------:R-:W4:Y:S04]  /*27020*/  LDL.LU.64 R24, [R1+0xff8] ;  /* 0x000ff80001187983 */ /* 0x000f280000300a00 */
[----:B------:R-:W4:Y:S04]  /*27030*/  LDL R2, [R1+0x98] ;  /* 0x0000980001027983 */ /* 0x000f280000100800 */
[----:B------:R-:W4:Y:S01]  /*27040*/  LDL R3, [R1+0x9c] ;  /* 0x00009c0001037983 */ /* 0x000f220000100800 */
[----:B--2---:R-:W-:-:S02]  /*27050*/  F2FP.F16.E4M3.UNPACK_B R4, R4 ;  /* 0x00000004ff04723e */ /* 0x004fc400020006ff */
[----:B---3--:R-:W-:-:S07]  /*27060*/  F2FP.F16.E4M3.UNPACK_B R5, R5 ;  /* 0x00000005ff05723e */ /* 0x008fce00020006ff */
[----:B----4-:R-:W-:-:S15]  /*27070*/  HMMA.16816.F32 R24, R16, R4, R24 ;  /* 0x000000041018723c */ /* 0x010fde0000001818 */
[----:B------:R-:W-:-:S08]  /*27080*/  NOP ;  /* 0x0000000000007918 */ /* 0x000fd00000000000 */
[----:B------:R-:W-:Y:S04]  /*27090*/  STL.64 [R1+0x20], R24 ;  /* 0x0000201801007387 */ /* 0x000fe80000100a00 */
[----:B------:R0:W-:Y:S04]  /*270a0*/  STL.64 [R1+0x28], R26 ;  /* 0x0000281a01007387 */ /* 0x0001e80000100a00 */
[----:B0-----:R-:W2:Y:S04]  /*270b0*/  LDL.LU.64 R26, [R1+0xff0] ;  /* 0x000ff000011a7983 */ /* 0x001ea80000300a00 */
[----:B------:R-:W2:Y:S01]  /*270c0*/  LDL.LU.64 R24, [R1+0xfe8] ;  /* 0x000fe80001187983 */ /* 0x000ea20000300a00 */
[----:B------:R-:W-:-:S02]  /*270d0*/  F2FP.F16.E4M3.UNPACK_B R2, R2 ;  /* 0x00000002ff02723e */ /* 0x000fc400020006ff */
[----:B------:R-:W-:Y:S01]  /*270e0*/  F2FP.F16.E4M3.UNPACK_B R3, R3 ;  /* 0x00000003ff03723e */ /* 0x000fe200020006ff */
[----:B------:R-:W3:Y:S04]  /*270f0*/  LDL R4, [R1+0xa8] ;  /* 0x0000a80001047983 */ /* 0x000ee80000100800 */
[----:B------:R-:W4:Y:S02]  /*27100*/  LDL R5, [R1+0xac] ;  /* 0x0000ac0001057983 */ /* 0x000f240000100800 */
[----:B--2---:R-:W-:-:S15]  /*27110*/  HMMA.16816.F32 R24, R16, R2, R24 ;  /* 0x000000021018723c */ /* 0x004fde0000001818 */
[----:B------:R-:W-:-:S08]  /*27120*/  NOP ;  /* 0x0000000000007918 */ /* 0x000fd00000000000 */
[----:B------:R-:W-:Y:S04]  /*27130*/  STL.64 [R1+0x40], R24 ;  /* 0x0000401801007387 */ /* 0x000fe80000100a00 */
[----:B------:R0:W-:Y:S04]  /*27140*/  STL.64 [R1+0x48], R26 ;  /* 0x0000481a01007387 */ /* 0x0001e80000100a00 */
[----:B0-----:R-:W2:Y:S04]  /*27150*/  LDL.LU.64 R26, [R1+0xfe0] ;  /* 0x000fe000011a7983 */ /* 0x001ea80000300a00 */
[----:B------:R-:W2:Y:S01]  /*27160*/  LDL.LU.64 R24, [R1+0xfd8] ;  /* 0x000fd80001187983 */ /* 0x000ea20000300a00 */
[----:B---3--:R-:W-:-:S02]  /*27170*/  F2FP.F16.E4M3.UNPACK_B R4, R4 ;  /* 0x00000004ff04723e */ /* 0x008fc400020006ff */
[----:B----4-:R-:W-:Y:S02]  /*27180*/  F2FP.F16.E4M3.UNPACK_B R5, R5 ;  /* 0x00000005ff05723e */ /* 0x010fe400020006ff */
[----:B------:R-:W-:Y:S02]  /*27190*/  F2FP.F16.E4M3.UNPACK_B R2, R6 ;  /* 0x00000006ff02723e */ /* 0x000fe400020006ff */
[----:B------:R-:W-:-:S03]  /*271a0*/  F2FP.F16.E4M3.UNPACK_B R3, R7 ;  /* 0x00000007ff03723e */ /* 0x000fc600020006ff */
[C---:B--2---:R-:W-:Y:S01]  /*271b0*/  HMMA.16816.F32 R24, R16.reuse, R4, R24 ;  /* 0x000000041018723c */ /* 0x044fe20000001818 */
[----:B------:R-:W2:Y:S04]  /*271c0*/  LDL.LU R4, [R1] ;  /* 0x0000000001047983 */ /* 0x000ea80000300800 */
[----:B------:R-:W2:Y:S04]  /*271d0*/  LDL.LU R5, [R1+0x4] ;  /* 0x0000040001057983 */ /* 0x000ea80000300800 */
[----:B------:R-:W2:Y:S04]  /*271e0*/  LDL.LU R6, [R1+0x8] ;  /* 0x0000080001067983 */ /* 0x000ea80000300800 */
[----:B------:R-:W2:Y:S10]  /*271f0*/  LDL.LU R7, [R1+0xc] ;  /* 0x00000c0001077983 */ /* 0x000eb40000300800 */
[----:B------:R0:W-:Y:S04]  /*27200*/  STL.64 [R1+0xfa0], R26 ;  /* 0x000fa01a01007387 */ /* 0x0001e80000100a00 */
[----:B0-----:R-:W3:Y:S04]  /*27210*/  LDL.LU R26, [R1+0x68] ;  /* 0x00006800011a7983 */ /* 0x001ee80000300800 */
[----:B------:R-:W4:Y:S04]  /*27220*/  LDL.LU R27, [R1+0x6c] ;  /* 0x00006c00011b7983 */ /* 0x000f280000300800 */
[----:B------:R0:W-:Y:S04]  /*27230*/  STL.64 [R1+0xf98], R24 ;  /* 0x000f981801007387 */ /* 0x0001e80000100a00 */
[----:B0-----:R-:W4:Y:S04]  /*27240*/  LDL.LU R24, [R1+0x78] ;  /* 0x0000780001187983 */ /* 0x001f280000300800 */
[----:B------:R-:W4:Y:S01]  /*27250*/  LDL.LU R25, [R1+0x7c] ;  /* 0x00007c0001197983 */ /* 0x000f220000300800 */
[----:B--2---:R-:W-:Y:S03]  /*27260*/  HMMA.16816.F32 R4, R16, R2, R4 ;  /* 0x000000021004723c */ /* 0x004fe60000001804 */
[----:B------:R-:W2:Y:S04]  /*27270*/  LDL.LU R2, [R1+0x58] ;  /* 0x0000580001027983 */ /* 0x000ea80000300800 */
[----:B------:R-:W3:-:S15]  /*27280*/  LDL.LU R3, [R1+0x5c] ;  /* 0x00005c0001037983 */ /* 0x000ede0000300800 */
[----:B------:R-:W-:-:S01]  /*27290*/  NOP ;  /* 0x0000000000007918 */ /* 0x000fc20000000000 */
[----:B------:R0:W-:Y:S04]  /*272a0*/  STL.64 [R1+0xfb0], R6 ;  /* 0x000fb00601007387 */ /* 0x0001e80000100a00 */
[----:B0-----:R-:W4:Y:S04]  /*272b0*/  LDL.LU R6, [R1+0x3f8] ;  /* 0x0003f80001067983 */ /* 0x001f280000300800 */
[----:B------:R-:W3:Y:S04]  /*272c0*/  LDL.LU R7, [R1+0xd0] ;  /* 0x0000d00001077983 */ /* 0x000ee80000300800 */
[----:B------:R0:W-:Y:S04]  /*272d0*/  STL.64 [R1+0xfa8], R4 ;  /* 0x000fa80401007387 */ /* 0x0001e80000100a00 */
[----:B0-----:R-:W2:Y:S04]  /*272e0*/  LDL.LU R5, [R1+0x3f0] ;  /* 0x0003f00001057983 */ /* 0x001ea80000300800 */
[----:B------:R-:W3:Y:S01]  /*272f0*/  LDL.LU R4, [R1+0x404] ;  /* 0x0004040001047983 */ /* 0x000ee20000300800 */
[----:B------:R-:W-:-:S03]  /*27300*/  IMAD R0, R0, 0x100, R8 ;  /* 0x0000010000007824 */ /* 0x000fc600078e0208 */
[----:B------:R-:W3:Y:S01]  /*27310*/  LDL.LU R8, [R1+0xfd4] ;  /* 0x000fd40001087983 */ /* 0x000ee20000300800 */
[----:B----4-:R-:W-:-:S03]  /*27320*/  IMAD R6, R6, 0x100, R9 ;  /* 0x0000010006067824 */ /* 0x010fc600078e0209 */
[----:B------:R-:W4:Y:S01]  /*27330*/  LDL.LU R9, [R1+0xfd0] ;  /* 0x000fd00001097983 */ /* 0x000f220000300800 */
[----:B--2---:R-:W-:Y:S02]  /*27340*/  IMAD R5, R5, 0x100, R10 ;  /* 0x0000010005057824 */ /* 0x004fe400078e020a */
[----:B---3--:R-:W-:Y:S01]  /*27350*/  IMAD R4, R4, 0x100, R11 ;  /* 0x0000010004047824 */ /* 0x008fe200078e020b */
[----:B------:R-:W4:Y:S04]  /*27360*/  LDL.LU R10, [R1+0xfcc] ;  /* 0x000fcc00010a7983 */ /* 0x000f280000300800 */
[----:B------:R-:W4:Y:S01]  /*27370*/  LDL.LU R11, [R1+0xfc8] ;  /* 0x000fc800010b7983 */ /* 0x000f220000300800 */
[----:B------:R-:W-:Y:S02]  /*27380*/  F2FP.F16.E4M3.UNPACK_B R28, R28 ;  /* 0x0000001cff1c723e */ /* 0x000fe400020006ff */
[----:B------:R-:W-:-:S02]  /*27390*/  F2FP.F16.E4M3.UNPACK_B R29, R29 ;  /* 0x0000001dff1d723e */ /* 0x000fc400020006ff */
[----:B------:R-:W-:Y:S02]  /*273a0*/  F2FP.F16.E4M3.UNPACK_B R2, R2.H1 ;  /* 0x00000002ff02723e */ /* 0x000fe400030006ff */
[----:B------:R-:W-:-:S03]  /*273b0*/  F2FP.F16.E4M3.UNPACK_B R3, R3.H1 ;  /* 0x00000003ff03723e */ /* 0x000fc600030006ff */
[----:B----4-:R-:W-:-:S15]  /*273c0*/  HMMA.16816.F32 R8, R16, R28, R8 ;  /* 0x0000001c1008723c */ /* 0x010fde0000001808 */
[----:B------:R-:W-:-:S08]  /*273d0*/  NOP ;  /* 0x0000000000007918 */ /* 0x000fd00000000000 */
[----:B------:R0:W-:Y:S01]  /*273e0*/  STL [R1], R8 ;  /* 0x0000000801007387 */ /* 0x0001e20000100800 */
[----:B------:R-:W-:Y:S02]  /*273f0*/  IMAD.MOV.U32 R28, RZ, RZ, R9 ;  /* 0x000000ffff1c7224 */ /* 0x000fe400078e0009 */
[----:B------:R-:W-:Y:S02]  /*27400*/  IMAD.MOV.U32 R19, RZ, RZ, R10 ;  /* 0x000000ffff137224 */ /* 0x000fe400078e000a */
[----:B------:R-:W-:Y:S01]  /*27410*/  IMAD.MOV.U32 R18, RZ, RZ, R11 ;  /* 0x000000ffff127224 */ /* 0x000fe200078e000b */
[----:B------:R-:W-:Y:S02]  /*27420*/  F2FP.F16.E4M3.UNPACK_B R10, R6 ;  /* 0x00000006ff0a723e */ /* 0x000fe400020006ff */
[----:B------:R-:W-:Y:S02]  /*27430*/  F2FP.F16.E4M3.UNPACK_B R9, R5 ;  /* 0x00000005ff09723e */ /* 0x000fe400020006ff */
[----:B0-----:R-:W-:-:S02]  /*27440*/  F2FP.F16.E4M3.UNPACK_B R8, R0 ;  /* 0x00000000ff08723e */ /* 0x001fc400020006ff */
[----:B------:R-:W-:Y:S02]  /*27450*/  LOP3.LUT R0, R7, 0x40, RZ, 0x3c, !PT ;  /* 0x0000004007007812 */ /* 0x000fe400078e3cff */
[----:B------:R-:W-:-:S03]  /*27460*/  F2FP.F16.E4M3.UNPACK_B R11, R4 ;  /* 0x00000004ff0b723e */ /* 0x000fc600020006ff */
[----:B------:R-:W0:Y:S01]  /*27470*/  LDSM.16.M88.4 R4, [R0+UR5] ;  /* 0x000000050004783b */ /* 0x000e220008000200 */
[----:B------:R-:W-:Y:S02]  /*27480*/  F2FP.F16.E4M3.UNPACK_B R16, R26.H1 ;  /* 0x0000001aff10723e */ /* 0x000fe400030006ff */
[----:B------:R-:W-:Y:S01]  /*27490*/  F2FP.F16.E4M3.UNPACK_B R17, R27.H1 ;  /* 0x0000001bff11723e */ /* 0x000fe200030006ff */
[----:B------:R-:W2:Y:S04]  /*274a0*/  LDL.LU R26, [R1+0x88] ;  /* 0x00008800011a7983 */ /* 0x000ea80000300800 */
[----:B------:R-:W3:Y:S01]  /*274b0*/  LDL.LU R27, [R1+0x8c] ;  /* 0x00008c00011b7983 */ /* 0x000ee20000300800 */
[----:B------:R-:W-:Y:S03]  /*274c0*/  HMMA.16816.F32 R20, R8, R2, R20 ;  /* 0x000000020814723c */ /* 0x000fe60000001814 */
[----:B0-----:R-:W-:Y:S04]  /*274d0*/  STL.64 [R1+0xf0], R4 ;  /* 0x0000f00401007387 */ /* 0x001fe80000100a00 */
[----:B------:R-:W-:Y:S04]  /*274e0*/  STL.64 [R1+0xf8], R6 ;  /* 0x0000f80601007387 */ /* 0x000fe80000100a00 */
[----:B------:R-:W0:-:S12]  /*274f0*/  LDSM.16.M88.4 R4, [R0+UR5+0x2000] ;  /* 0x002000050004783b */ /* 0x000e180008000200 */
[----:B------:R-:W-:Y:S04]  /*27500*/  STL [R1+0xf74], R20 ;  /* 0x000f741401007387 */ /* 0x000fe80000100800 */
[----:B------:R-:W-:Y:S04]  /*27510*/  STL [R1+0xf70], R21 ;  /* 0x000f701501007387 */ /* 0x000fe80000100800 */
[----:B------:R-:W-:Y:S04]  /*27520*/  STL [R1+0xf6c], R22 ;  /* 0x000f6c1601007387 */ /* 0x000fe80000100800 */
[----:B------:R1:W-:Y:S04]  /*27530*/  STL [R1+0xf68], R23 ;  /* 0x000f681701007387 */ /* 0x0003e80000100800 */
[----:B-1----:R-:W4:Y:S04]  /*27540*/  LDL.LU R23, [R1+0x98] ;  /* 0x0000980001177983 */ /* 0x002f280000300800 */
[----:B------:R-:W4:Y:S04]  /*27550*/  LDL.LU R22, [R1+0x9c] ;  /* 0x00009c0001167983 */ /* 0x000f280000300800 */
[----:B0-----:R-:W-:Y:S04]  /*27560*/  STL.64 [R1+0x110], R4 ;  /* 0x0001100401007387 */ /* 0x001fe80000100a00 */
[----:B------:R-:W-:Y:S04]  /*27570*/  STL.64 [R1+0x118], R6 ;  /* 0x0001180601007387 */ /* 0x000fe80000100a00 */
[----:B------:R-:W2:Y:S04]  /*27580*/  LDL.LU R21, [R1+0xa8] ;  /* 0x0000a80001157983 */ /* 0x000ea80000300800 */
[----:B------:R-:W2:Y:S04]  /*27590*/  LDL.LU R20, [R1+0xac] ;  /* 0x0000ac0001147983 */ /* 0x000ea80000300800 */
[----:B------:R-:W0:Y:S04]  /*275a0*/  LDSM.16.M88.4 R4, [R0+UR5+0x4000] ;  /* 0x004000050004783b */ /* 0x000e280008000200 */
[----:B----4-:R-:W-:Y:S04]  /*275b0*/  STL.64 [R1+0xfc0], R22 ;  /* 0x000fc01601007387 */ /* 0x010fe80000100a00 */
[----:B--2---:R1:W-:Y:S04]  /*275c0*/  STL.64 [R1+0xfb8], R20 ;  /* 0x000fb81401007387 */ /* 0x0043e80000100a00 */
[----:B-1----:R-:W2:Y:S04]  /*275d0*/  LDL.LU R20, [R1+0x10] ;  /* 0x0000100001147983 */ /* 0x002ea80000300800 */
[----:B------:R-:W2:Y:S04]  /*275e0*/  LDL.LU R21, [R1+0x14] ;  /* 0x0000140001157983 */ /* 0x000ea80000300800 */
[----:B------:R-:W2:Y:S04]  /*275f0*/  LDL.LU R22, [R1+0x18] ;  /* 0x0000180001167983 */ /* 0x000ea80000300800 */
[----:B------:R-:W2:Y:S01]  /*27600*/  LDL.LU R23, [R1+0x1c] ;  /* 0x00001c0001177983 */ /* 0x000ea20000300800 */
[----:B------:R-:W-:Y:S01]  /*27610*/  HMMA.16816.F32 R12, R8, R16, R12 ;  /* 0x00000010080c723c */ /* 0x000fe2000000180c */
[----:B------:R-:W-:-:S02]  /*27620*/  F2FP.F16.E4M3.UNPACK_B R2, R24.H1 ;  /* 0x00000018ff02723e */ /* 0x000fc400030006ff */
[----:B------:R-:W-:Y:S01]  /*27630*/  F2FP.F16.E4M3.UNPACK_B R3, R25.H1 ;  /* 0x00000019ff03723e */ /* 0x000fe200030006ff */
[----:B0-----:R-:W-:-:S03]  /*27640*/  IMAD.MOV.U32 R29, RZ, RZ, R5 ;  /* 0x000000ffff1d7224 */ /* 0x001fc600078e0005 */
[----:B------:R-:W-:Y:S02]  /*27650*/  F2FP.F16.E4M3.UNPACK_B R16, R26.H1 ;  /* 0x0000001aff10723e */ /* 0x000fe400030006ff */
[----:B---3--:R-:W-:-:S14]  /*27660*/  F2FP.F16.E4M3.UNPACK_B R17, R27.H1 ;  /* 0x0000001bff11723e */ /* 0x008fdc00030006ff */
[----:B------:R-:W-:Y:S04]  /*27670*/  STL [R1+0xf64], R12 ;  /* 0x000f640c01007387 */ /* 0x000fe80000100800 */
[----:B------:R-:W-:Y:S04]  /*27680*/  STL [R1+0xf60], R13 ;  /* 0x000f600d01007387 */ /* 0x000fe80000100800 */
[----:B------:R-:W-:Y:S04]  /*27690*/  STL [R1+0xf5c], R14 ;  /* 0x000f5c0e01007387 */ /* 0x000fe80000100800 */
[----:B------:R-:W-:Y:S04]  /*276a0*/  STL [R1+0xf58], R15 ;  /* 0x000f580f01007387 */ /* 0x000fe80000100800 */
[----:B------:R0:W-:Y:S04]  /*276b0*/  STL.64 [R1+0x100], R4 ;  /* 0x0001000401007387 */ /* 0x0001e80000100a00 */
[----:B------:R1:W-:Y:S04]  /*276c0*/  STL.64 [R1+0x108], R6 ;  /* 0x0001080601007387 */ /* 0x0003e80000100a00 */
[----:B0-----:R-:W3:Y:S04]  /*276d0*/  LDL.LU R4, [R1+0x40] ;  /* 0x0000400001047983 */ /* 0x001ee80000300800 */
[----:B------:R-:W3:Y:S04]  /*276e0*/  LDL.LU R5, [R1+0x44] ;  /* 0x0000440001057983 */ /* 0x000ee80000300800 */
[----:B-1----:R-:W3:Y:S04]  /*276f0*/  LDL.LU R6, [R1+0x48] ;  /* 0x0000480001067983 */ /* 0x002ee80000300800 */
[----:B------:R-:W3:Y:S04]  /*27700*/  LDL.LU R7, [R1+0x4c] ;  /* 0x00004c0001077983 */ /* 0x000ee80000300800 */
[----:B------:R-:W4:Y:S04]  /*27710*/  LDL.LU R24, [R1+0x4a0] ;  /* 0x0004a00001187983 */ /* 0x000f280000300800 */
[----:B------:R-:W4:Y:S04]  /*27720*/  LDL.LU R25, [R1+0x49c] ;  /* 0x00049c0001197983 */ /* 0x000f280000300800 */
[----:B------:R-:W4:Y:S04]  /*27730*/  LDL.LU R26, [R1+0xb8] ;  /* 0x0000b800011a7983 */ /* 0x000f280000300800 */
[----:B------:R-:W4:Y:S01]  /*27740*/  LDL.LU R27, [R1+0xbc] ;  /* 0x0000bc00011b7983 */ /* 0x000f220000300800 */
[----:B--2---:R-:W-:-:S15]  /*27750*/  HMMA.16816.F32 R20, R8, R2, R20 ;  /* 0x000000020814723c */ /* 0x004fde0000001814 */
[----:B------:R-:W-:-:S09]  /*27760*/  NOP ;  /* 0x0000000000007918 */ /* 0x000fd20000000000 */
[----:B------:R-:W-:Y:S02]  /*27770*/  IMAD.MOV.U32 R14, RZ, RZ, R22 ;  /* 0x000000ffff0e7224 */ /* 0x000fe400078e0016 */
[----:B------:R-:W-:Y:S02]  /*27780*/  IMAD.MOV.U32 R15, RZ, RZ, R23 ;  /* 0x000000ffff0f7224 */ /* 0x000fe400078e0017 */
[----:B------:R-:W-:Y:S02]  /*27790*/  IMAD.MOV.U32 R12, RZ, RZ, R20 ;  /* 0x000000ffff0c7224 */ /* 0x000fe400078e0014 */
[----:B------:R-:W-:Y:S02]  /*277a0*/  IMAD.MOV.U32 R13, RZ, RZ, R21 ;  /* 0x000000ffff0d7224 */ /* 0x000fe400078e0015 */
[----:B------:R-:W0:Y:S04]  /*277b0*/  LDSM.16.M88.4 R20, [R0+UR5+0x6000] ;  /* 0x006000050014783b */ /* 0x000e280008000200 */
[----:B------:R-:W-:Y:S04]  /*277c0*/  STL.64 [R1+0xf80], R14 ;  /* 0x000f800e01007387 */ /* 0x000fe80000100a00 */
[----:B------:R1:W-:Y:S04]  /*277d0*/  STL.64 [R1+0xf78], R12 ;  /* 0x000f780c01007387 */ /* 0x0003e80000100a00 */
[----:B-1----:R-:W2:Y:S04]  /*277e0*/  LDL.LU R12, [R1+0x20] ;  /* 0x00002000010c7983 */ /* 0x002ea80000300800 */
[----:B------:R-:W2:Y:S04]  /*277f0*/  LDL.LU R13, [R1+0x24] ;  /* 0x00002400010d7983 */ /* 0x000ea80000300800 */
[----:B------:R-:W2:Y:S04]  /*27800*/  LDL.LU R14, [R1+0x28] ;  /* 0x00002800010e7983 */ /* 0x000ea80000300800 */
[----:B------:R-:W2:Y:S04]  /*27810*/  LDL.LU R15, [R1+0x2c] ;  /* 0x00002c00010f7983 */ /* 0x000ea80000300800 */
[----:B0-----:R-:W-:Y:S04]  /*27820*/  STL.64 [R1+0xe0], R20 ;  /* 0x0000e01401007387 */ /* 0x001fe80000100a00 */
[----:B------:R0:W-:Y:S04]  /*27830*/  STL.64 [R1+0xe8], R22 ;  /* 0x0000e81601007387 */ /* 0x0001e80000100a00 */
[----:B0-----:R-:W3:Y:S04]  /*27840*/  LDL.LU.64 R22, [R1+0xfc0] ;  /* 0x000fc00001167983 */ /* 0x001ee80000300a00 */
[----:B------:R-:W4:Y:S01]  /*27850*/  LDL.LU.64 R20, [R1+0xfb8] ;  /* 0x000fb80001147983 */ /* 0x000f220000300a00 */
[----:B--2---:R-:W-:-:S15]  /*27860*/  HMMA.16816.F32 R12, R8, R16, R12 ;  /* 0x00000010080c723c */ /* 0x004fde000000180c */
[----:B------:R-:W-:-:S08]  /*27870*/  NOP ;  /* 0x0000000000007918 */ /* 0x000fd00000000000 */
[----:B------:R-:W-:Y:S04]  /*27880*/  STL.64 [R1+0x30], R12 ;  /* 0x0000300c01007387 */ /* 0x000fe80000100a00 */
[----:B------:R-:W-:Y:S04]  /*27890*/  STL.64 [R1+0x38], R14 ;  /* 0x0000380e01007387 */ /* 0x000fe80000100a00 */
[----:B------:R-:W0:Y:S04]  /*278a0*/  LDSM.16.M88.4 R12, [R0+UR5+0x8000] ;  /* 0x00800005000c783b */ /* 0x000e280008000200 */
[----:B0-----:R0:W-:Y:S04]  /*278b0*/  STL.64 [R1+0xd0], R12 ;  /* 0x0000d00c01007387 */ /* 0x0011e80000100a00 */
[----:B------:R1:W-:Y:S04]  /*278c0*/  STL.64 [R1+0xd8], R14 ;  /* 0x0000d80e01007387 */ /* 0x0003e80000100a00 */
[----:B0-----:R-:W2:Y:S01]  /*278d0*/  LDL.LU R12, [R1] ;  /* 0x00000000010c7983 */ /* 0x001ea20000300800 */
[----:B---3--:R-:W-:-:S02]  /*278e0*/  F2FP.F16.E4M3.UNPACK_B R2, R23.H1 ;  /* 0x00000017ff02723e */ /* 0x008fc400030006ff */
[----:B------:R-:W-:-:S07]  /*278f0*/  F2FP.F16.E4M3.UNPACK_B R3, R22.H1 ;  /* 0x00000016ff03723e */ /* 0x000fce00030006ff */
[----:B------:R-:W-:Y:S01]  /*27900*/  HMMA.16816.F32 R4, R8, R2, R4 ;  /* 0x000000020804723c */ /* 0x000fe20000001804 */
[----:B----4-:R-:W-:Y:S02]  /*27910*/  F2FP.F16.E4M3.UNPACK_B R16, R21.H1 ;  /* 0x00000015ff10723e */ /* 0x010fe400030006ff */
[----:B------:R-:W-:Y:S01]  /*27920*/  F2FP.F16.E4M3.UNPACK_B R17, R20.H1 ;  /* 0x00000014ff11723e */ /* 0x000fe200030006ff */
[----:B------:R-:W-:Y:S02]  /*27930*/  IMAD.MOV.U32 R13, RZ, RZ, R28 ;  /* 0x000000ffff0d7224 */ /* 0x000fe400078e001c */
[----:B-1----:R-:W-:Y:S02]  /*27940*/  IMAD.MOV.U32 R14, RZ, RZ, R19 ;  /* 0x000000ffff0e7224 */ /* 0x002fe400078e0013 */
[----:B------:R-:W-:Y:S02]  /*27950*/  IMAD.MOV.U32 R15, RZ, RZ, R18 ;  /* 0x000000ffff0f7224 */ /* 0x000fe400078e0012 */
[----:B------:R-:W-:Y:S01]  /*27960*/  IMAD R28, R25, 0x100, R24 ;  /* 0x00000100191c7824 */ /* 0x000fe200078e0218 */
[----:B------:R-:W-:-:S02]  /*27970*/  F2FP.F16.E4M3.UNPACK_B R18, R26.H1 ;  /* 0x0000001aff12723e */ /* 0x000fc400030006ff */
[----:B------:R-:W-:Y:S02]  /*27980*/  F2FP.F16.E4M3.UNPACK_B R19, R27.H1 ;  /* 0x0000001bff13723e */ /* 0x000fe400030006ff */
[----:B------:R-:W-:Y:S09]  /*27990*/  LDSM.16.M88.4 R24, [R0+UR5+0xc000] ;  /* 0x00c000050018783b */ /* 0x000ff20008000200 */
[----:B------:R-:W-:-:S02]  /*279a0*/  IMAD.MOV.U32 R20, RZ, RZ, R4 ;  /* 0x000000ffff147224 */ /* 0x000fc400078e0004 */
[----:B------:R-:W-:Y:S02]  /*279b0*/  IMAD.MOV.U32 R21, RZ, RZ, R5 ;  /* 0x000000ffff157224 */ /* 0x000fe400078e0005 */
[----:B------:R-:W-:Y:S02]  /*279c0*/  IMAD.MOV.U32 R22, RZ, RZ, R6 ;  /* 0x000000ffff167224 */ /* 0x000fe400078e0006 */
[----:B------:R-:W-:Y:S02]  /*279d0*/  IMAD.MOV.U32 R23, RZ, RZ, R7 ;  /* 0x000000ffff177224 */ /* 0x000fe400078e0007 */
[----:B------:R-:W0:Y:S04]  /*279e0*/  LDSM.16.M88.4 R4, [R0+UR5+0xa000] ;  /* 0x00a000050004783b */ /* 0x000e280008000200 */
[----:B------:R1:W-:Y:S04]  /*279f0*/  STL.64 [R1+0xf90], R14 ;  /* 0x000f900e01007387 */ /* 0x0003e80000100a00 */
[----:B-1----:R-:W3:Y:S04]  /*27a00*/  LDL.LU R14, [R1+0xc8] ;  /* 0x0000c800010e7983 */ /* 0x002ee80000300800 */
[----:B------:R-:W4:Y:S04]  /*27a10*/  LDL.LU R15, [R1+0xcc] ;  /* 0x0000cc00010f7983 */ /* 0x000f280000300800 */
[----:B--2---:R1:W-:Y:S04]  /*27a20*/  STL.64 [R1+0xf88], R12 ;  /* 0x000f880c01007387 */ /* 0x0043e80000100a00 */
[----:B-1----:R-:W2:Y:S04]  /*27a30*/  LDL.LU R12, [R1+0x4b8] ;  /* 0x0004b800010c7983 */ /* 0x002ea80000300800 */
[----:B------:R-:W2:Y:S04]  /*27a40*/  LDL.LU R13, [R1+0x4b4] ;  /* 0x0004b400010d7983 */ /* 0x000ea80000300800 */
[----:B------:R-:W3:Y:S04]  /*27a50*/  LDL.LU R2, [R1+0x4a8] ;  /* 0x0004a80001027983 */ /* 0x000ee80000300800 */
[----:B------:R-:W3:Y:S04]  /*27a60*/  LDL.LU R3, [R1+0x4a4] ;  /* 0x0004a40001037983 */ /* 0x000ee80000300800 */
[----:B0-----:R-:W-:Y:S04]  /*27a70*/  STL.64 [R1+0x90], R4 ;  /* 0x0000900401007387 */ /* 0x001fe80000100a00 */
[----:B------:R0:W-:Y:S04]  /*27a80*/  STL.64 [R1+0x98], R6 ;  /* 0x0000980601007387 */ /* 0x0001e80000100a00 */
[----:B0-----:R-:W4:Y:S04]  /*27a90*/  LDL.LU.64 R6, [R1+0xfb0] ;  /* 0x000fb00001067983 */ /* 0x001f280000300a00 */
[----:B------:R-:W4:Y:S04]  /*27aa0*/  LDL.LU.64 R4, [R1+0xfa8] ;  /* 0x000fa80001047983 */ /* 0x000f280000300a00 */
[----:B------:R-:W-:Y:S04]  /*27ab0*/  STL.64 [R1+0x80], R24 ;  /* 0x0000801801007387 */ /* 0x000fe80000100a00 */
[----:B------:R0:W-:Y:S04]  /*27ac0*/  STL.64 [R1+0x88], R26 ;  /* 0x0000881a01007387 */ /* 0x0001e80000100a00 */
[----:B0-----:R-:W2:Y:S04]  /*27ad0*/  LDL.LU.64 R26, [R1+0xfa0] ;  /* 0x000fa000011a7983 */ /* 0x001ea80000300a00 */
[----:B------:R-:W2:Y:S02]  /*27ae0*/  LDL.LU.64 R24, [R1+0xf98] ;  /* 0x000f980001187983 */ /* 0x000ea40000300a00 */
[----:B--2---:R-:W-:-:S15]  /*27af0*/  HMMA.16816.F32 R24, R8, R16, R24 ;  /* 0x000000100818723c */ /* 0x004fde0000001818 */
[----:B------:R-:W-:-:S08]  /*27b00*/  NOP ;  /* 0x0000000000007918 */ /* 0x000fd00000000000 */
[----:B------:R0:W-:Y:S04]  /*27b10*/  STL.64 [R1+0x20], R24 ;  /* 0x0000201801007387 */ /* 0x0001e80000100a00 */
[----:B------:R1:W-:Y:S04]  /*27b20*/  STL [R1+0x28], R26 ;  /* 0x0000281a01007387 */ /* 0x0003e80000100800 */
[----:B0-----:R-:W2:Y:S04]  /*27b30*/  LDL.LU R25, [R1+0x4b0] ;  /* 0x0004b00001197983 */ /* 0x001ea80000300800 */
[----:B-1----:R-:W2:Y:S01]  /*27b40*/  LDL.LU R26, [R1+0x4ac] ;  /* 0x0004ac00011a7983 */ /* 0x002ea20000300800 */
[----:B----4-:R-:W-:Y:S07]  /*27b50*/  HMMA.16816.F32 R16, R8, R18, R4 ;  /* 0x000000120810723c */ /* 0x010fee0000001804 */
[----:B------:R-:W-:-:S15]  /*27b60*/  F2FP.F16.E4M3.UNPACK_B R4, R28 ;  /* 0x0000001cff04723e */ /* 0x000fde00020006ff */
[----:B------:R-:W-:-:S01]  /*27b70*/  NOP ;  /* 0x0000000000007918 */ /* 0x000fc20000000000 */
[----:B------:R0:W-:Y:S04]  /*27b80*/  STL.64 [R1+0xf30], R18 ;  /* 0x000f301201007387 */ /* 0x0001e80000100a00 */
[----:B0-----:R-:W4:Y:S04]  /*27b90*/  LDL R18, [R1+0x114] ;  /* 0x0001140001127983 */ /* 0x001f280000100800 */
[----:B------:R-:W4:Y:S04]  /*27ba0*/  LDL R19, [R1+0x100] ;  /* 0x0001000001137983 */ /* 0x000f280000100800 */
[----:B------:R0:W-:Y:S04]  /*27bb0*/  STL.64 [R1+0xf28], R16 ;  /* 0x000f281001007387 */ /* 0x0001e80000100a00 */
[----:B------:R-:W4:Y:S04]  /*27bc0*/  LDL R28, [R1+0xf0] ;  /* 0x0000f000011c7983 */ /* 0x000f280000100800 */
[----:B0-----:R-:W4:Y:S04]  /*27bd0*/  LDL R16, [R1+0xf4] ;  /* 0x0000f40001107983 */ /* 0x001f280000100800 */
[----:B------:R-:W4:Y:S01]  /*27be0*/  LDL R17, [R1+0x110] ;  /* 0x0001100001117983 */ /* 0x000f220000100800 */
[----:B--2---:R-:W-:-:S02]  /*27bf0*/  IMAD R24, R26, 0x100, R25 ;  /* 0x000001001a187824 */ /* 0x004fc400078e0219 */
[----:B---3--:R-:W-:Y:S02]  /*27c00*/  IMAD R25, R3, 0x100, R2 ;  /* 0x0000010003197824 */ /* 0x008fe400078e0202 */
[----:B------:R-:W-:Y:S01]  /*27c10*/  IMAD R26, R13, 0x100, R12 ;  /* 0x000001000d1a7824 */ /* 0x000fe200078e020c */
[----:B------:R-:W-:Y:S02]  /*27c20*/  F2FP.F16.E4M3.UNPACK_B R2, R14.H1 ;  /* 0x0000000eff02723e */ /* 0x000fe400030006ff */
[----:B------:R-:W-:Y:S02]  /*27c30*/  F2FP.F16.E4M3.UNPACK_B R3, R15.H1 ;  /* 0x0000000fff03723e */ /* 0x000fe400030006ff */
[----:B------:R-:W0:Y:S04]  /*27c40*/  LDSM.16.M88.4 R12, [R0+UR5+0xe000] ;  /* 0x00e00005000c783b */ /* 0x000e280008000200 */
[----:B0-----:R-:W-:Y:S04]  /*27c50*/  STL.64 [R1+0x70], R12 ;  /* 0x0000700c01007387 */ /* 0x001fe80000100a00 */
[----:B------:R0:W-:Y:S04]  /*27c60*/  STL.64 [R1+0x78], R14 ;  /* 0x0000780e01007387 */ /* 0x0001e80000100a00 */
[----:B0-----:R-:W2:Y:S04]  /*27c70*/  LDL.LU.64 R14, [R1+0xf90] ;  /* 0x000f9000010e7983 */ /* 0x001ea80000300a00 */
[----:B------:R-:W2:Y:S02]  /*27c80*/  LDL.LU.64 R12, [R1+0xf88] ;  /* 0x000f8800010c7983 */ /* 0x000ea40000300a00 */
[----:B--2---:R-:W-:Y:S02]  /*27c90*/  HMMA.16816.F32 R8, R8, R2, R12 ;  /* 0x000000020808723c */ /* 0x004fe4000000180c */
[----:B------:R-:W2:Y:S04]  /*27ca0*/  LDL.LU.64 R14, [R1+0xf80] ;  /* 0x000f8000010e7983 */ /* 0x000ea80000300a00 */
[----:B------:R-:W3:-:S15]  /*27cb0*/  LDL.LU.64 R12, [R1+0xf78] ;  /* 0x000f7800010c7983 */ /* 0x000ede0000300a00 */
[----:B------:R-:W-:-:S02]  /*27cc0*/  NOP ;  /* 0x0000000000007918 */ /* 0x000fc40000000000 */
[----:B------:R-:W-:Y:S04]  /*27cd0*/  STL.64 [R1+0xf40], R10 ;  /* 0x000f400a01007387 */ /* 0x000fe80000100a00 */
[----:B------:R0:W-:Y:S02]  /*27ce0*/  STL.64 [R1+0xf38], R8 ;  /* 0x000f380801007387 */ /* 0x0001e40000100a00 */
[----:B0-----:R-:W-:Y:S02]  /*27cf0*/  IMAD.MOV.U32 R8, RZ, RZ, R20 ;  /* 0x000000ffff087224 */ /* 0x001fe400078e0014 */
[----:B------:R-:W-:Y:S01]  /*27d00*/  IMAD.MOV.U32 R9, RZ, RZ, R21 ;  /* 0x000000ffff097224 */ /* 0x000fe200078e0015 */
[----:B------:R-:W4:Y:S04]  /*27d10*/  LDL.LU R20, [R1+0xf74] ;  /* 0x000f740001147983 */ /* 0x000f280000300800 */
[----:B------:R-:W4:Y:S01]  /*27d20*/  LDL.LU R21, [R1+0xf70] ;  /* 0x000f700001157983 */ /* 0x000f220000300800 */
[----:B------:R-:W-:-:S02]  /*27d30*/  IMAD.MOV.U32 R10, RZ, RZ, R22 ;  /* 0x000000ffff0a7224 */ /* 0x000fc400078e0016 */
[----:B------:R-:W-:Y:S01]  /*27d40*/  IMAD.MOV.U32 R11, RZ, RZ, R23 ;  /* 0x000000ffff0b7224 */ /* 0x000fe200078e0017 */
[----:B------:R-:W4:Y:S04]  /*27d50*/  LDL.LU R22, [R1+0xf6c] ;  /* 0x000f6c0001167983 */ /* 0x000f280000300800 */
[----:B------:R-:W4:Y:S04]  /*27d60*/  LDL.LU R23, [R1+0xf68] ;  /* 0x000f680001177983 */ /* 0x000f280000300800 */
[----:B------:R-:W-:Y:S04]  /*27d70*/  STL.64 [R1+0xf50], R10 ;  /* 0x000f500a01007387 */ /* 0x000fe80000100a00 */
[----:B------:R3:W-:Y:S02]  /*27d80*/  STL.64 [R1+0xf48], R8 ;  /* 0x000f480801007387 */ /* 0x0007e40000100a00 */
[----:B---3--:R-:W-:-:S02]  /*27d90*/  IMAD.MOV.U32 R8, RZ, RZ, R12 ;  /* 0x000000ffff087224 */ /* 0x008fc400078e000c */
[----:B------:R-:W-:Y:S01]  /*27da0*/  IMAD.MOV.U32 R9, RZ, RZ, R13 ;  /* 0x000000ffff097224 */ /* 0x000fe200078e000d */
[----:B------:R-:W3:Y:S04]  /*27db0*/  LDL.LU R12, [R1+0xf64] ;  /* 0x000f6400010c7983 */ /* 0x000ee80000300800 */
[----:B------:R-:W3:Y:S01]  /*27dc0*/  LDL.LU R13, [R1+0xf60] ;  /* 0x000f6000010d7983 */ /* 0x000ee20000300800 */
[----:B--2---:R-:W-:Y:S02]  /*27dd0*/  IMAD.MOV.U32 R10, RZ, RZ, R14 ;  /* 0x000000ffff0a7224 */ /* 0x004fe400078e000e */
[----:B------:R-:W-:Y:S01]  /*27de0*/  IMAD.MOV.U32 R11, RZ, RZ, R15 ;  /* 0x000000ffff0b7224 */ /* 0x000fe200078e000f */
[----:B------:R-:W3:Y:S04]  /*27df0*/  LDL.LU R14, [R1+0xf5c] ;  /* 0x000f5c00010e7983 */ /* 0x000ee80000300800 */
[----:B------:R-:W3:Y:S01]  /*27e00*/  LDL.LU R15, [R1+0xf58] ;  /* 0x000f5800010f7983 */ /* 0x000ee20000300800 */
[----:B------:R-:W-:-:S02]  /*27e10*/  F2FP.F16.E4M3.UNPACK_B R6, R24 ;  /* 0x00000018ff06723e */ /* 0x000fc400020006ff */
[----:B------:R-:W-:Y:S02]  /*27e20*/  F2FP.F16.E4M3.UNPACK_B R5, R25 ;  /* 0x00000019ff05723e */ /* 0x000fe400020006ff */
[----:B------:R-:W-:Y:S02]  /*27e30*/  F2FP.F16.E4M3.UNPACK_B R7, R26 ;  /* 0x0000001aff07723e */ /* 0x000fe400020006ff */
[----:B----4-:R-:W-:Y:S02]  /*27e40*/  F2FP.F16.E4M3.UNPACK_B R24, R28 ;  /* 0x0000001cff18723e */ /* 0x010fe400020006ff */
[----:B------:R-:W-:Y:S02]  /*27e50*/  F2FP.F16.E4M3.UNPACK_B R25, R16 ;  /* 0x00000010ff19723e */ /* 0x000fe400020006ff */
[----:B------:R-:W-:Y:S02]  /*27e60*/  F2FP.F16.E4M3.UNPACK_B R2, R17 ;  /* 0x00000011ff02723e */ /* 0x000fe400020006ff */
[----:B------:R-:W-:-:S02]  /*27e70*/  F2FP.F16.E4M3.UNPACK_B R3, R18 ;  /* 0x00000012ff03723e */ /* 0x000fc400020006ff */
[----:B------:R-:W-:Y:S01]  /*27e80*/  F2FP.F16.E4M3.UNPACK_B R28, R19 ;  /* 0x00000013ff1c723e */ /* 0x000fe200020006ff */
[----:B------:R-:W-:Y:S01]  /*27e90*/  IMAD.MOV.U32 R19, RZ, RZ, R27 ;  /* 0x000000ffff137224 */ /* 0x000fe200078e001b */
[----:B------:R-:W-:Y:S01]  /*27ea0*/  F2FP.F16.E4M3.UNPACK_B R29, R29 ;  /* 0x0000001dff1d723e */ /* 0x000fe200020006ff */
[C---:B------:R-:W-:Y:S06]  /*27eb0*/  HMMA.16816.F32 R20, R4.reuse, R24, R20 ;  /* 0x000000180414723c */ /* 0x040fec0000001814 */
[----:B------:R-:W-:-:S15]  /*27ec0*/  HMMA.16816.F32 R8, R4, R28, R8 ;  /* 0x0000001c0408723c */ /* 0x000fde0000001808 */
[----:B------:R-:W-:-:S02]  /*27ed0*/  NOP ;  /* 0x0000000000007918 */ /* 0x000fc40000000000 */
[----:B------:R0:W-:Y:S04]  /*27ee0*/  STL.64 [R1+0xf20], R22 ;  /* 0x000f201601007387 */ /* 0x0001e80000100a00 */
[----:B0-----:R-:W2:Y:S04]  /*27ef0*/  LDL R22, [R1+0x90] ;  /* 0x0000900001167983 */ /* 0x001ea80000100800 */
[----:B------:R-:W4:Y:S04]  /*27f00*/  LDL R23, [R1+0x94] ;  /* 0x0000940001177983 */ /* 0x000f280000100800 */
[----:B------:R0:W-:Y:S04]  /*27f10*/  STL.64 [R1+0xf18], R20 ;  /* 0x000f181401007387 */ /* 0x0001e80000100a00 */
[----:B0-----:R-:W2:Y:S04]  /*27f20*/  LDL R20, [R1+0xd0] ;  /* 0x0000d00001147983 */ /* 0x001ea80000100800 */
[----:B------:R-:W4:Y:S04]  /*27f30*/  LDL R21, [R1+0xd4] ;  /* 0x0000d40001157983 */ /* 0x000f280000100800 */
[----:B------:R-:W4:Y:S04]  /*27f40*/  LDL.LU R16, [R1+0x20] ;  /* 0x0000200001107983 */ /* 0x000f280000300800 */
[----:B------:R-:W4:Y:S04]  /*27f50*/  LDL.LU R17, [R1+0x24] ;  /* 0x0000240001117983 */ /* 0x000f280000300800 */
[----:B------:R-:W4:Y:S04]  /*27f60*/  LDL.LU R18, [R1+0x28] ;  /* 0x0000280001127983 */ /* 0x000f280000300800 */
[----:B------:R-:W4:Y:S01]  /*27f70*/  LDL.LU R0, [R1+0x4bc] ;  /* 0x0004bc0001007983 */ /* 0x000f220000300800 */
[----:B---3--:R-:W-:Y:S03]  /*27f80*/  HMMA.16816.F32 R24, R4, R2, R12 ;  /* 0x000000020418723c */ /* 0x008fe6000000180c */
[----:B------:R-:W3:Y:S04]  /*27f90*/  LDL R12, [R1+0xe0] ;  /* 0x0000e000010c7983 */ /* 0x000ee80000100800 */
[----:B------:R-:W2:Y:S04]  /*27fa0*/  LDL R13, [R1+0xe4] ;  /* 0x0000e400010d7983 */ /* 0x000ea80000100800 */
[----:B------:R-:W4:Y:S04]  /*27fb0*/  LDL.LU R14, [R1+0x4cc] ;  /* 0x0004cc00010e7983 */ /* 0x000f280000300800 */
[----:B------:R-:W4:Y:S08]  /*27fc0*/  LDL.LU R15, [R1+0x4d4] ;  /* 0x0004d400010f7983 */ /* 0x000f300000300800 */
[----:B------:R0:W-:Y:S04]  /*27fd0*/  STL [R1+0xf04], R24 ;  /* 0x000f041801007387 */ /* 0x0001e80000100800 */
[----:B------:R1:W-:Y:S04]  /*27fe0*/  STL [R1+0xf00], R25 ;  /* 0x000f001901007387 */ /* 0x0003e80000100800 */
[----:B------:R1:W-:Y:S04]  /*27ff0*/  STL [R1+0xefc], R26 ;  /* 0x000efc1a01007387 */ /* 0x0003e80000100800 */
[----:B------:R1:W-:Y:S04]  /*28000*/  STL [R1+0xef8], R27 ;  /* 0x000ef81b01007387 */ /* 0x0003e80000100800 */
[----:B0-----:R-:W4:Y:S04]  /*28010*/  LDL.LU R24, [R1+0x30] ;  /* 0x0000300001187983 */ /* 0x001f280000300800 */
[----:B-1----:R-:W4:Y:S04]  /*28020*/  LDL.LU R25, [R1+0x34] ;  /* 0x0000340001197983 */ /* 0x002f280000300800 */
[----:B------:R-:W4:Y:S04]  /*28030*/  LDL.LU R26, [R1+0x38] ;  /* 0x00003800011a7983 */ /* 0x000f280000300800 */
[----:B------:R-:W4:Y:S04]  /*28040*/  LDL.LU R27, [R1+0x3c] ;  /* 0x00003c00011b7983 */ /* 0x000f280000300800 */
[----:B------:R-:W-:Y:S04]  /*28050*/  STL.64 [R1+0x10], R8 ;  /* 0x0000100801007387 */ /* 0x000fe80000100a00 */
[----:B------:R0:W-:Y:S04]  /*28060*/  STL.64 [R1+0x18], R10 ;  /* 0x0000180a01007387 */ /* 0x0001e80000100a00 */
[----:B0-----:R-:W4:Y:S04]  /*28070*/  LDL.LU.64 R10, [R1+0xf50] ;  /* 0x000f5000010a7983 */ /* 0x001f280000300a00 */
[----:B------:R-:W4:Y:S01]  /*28080*/  LDL.LU.64 R8, [R1+0xf48] ;  /* 0x000f480001087983 */ /* 0x000f220000300a00 */
[----:B---3--:R-:W-:-:S02]  /*28090*/  F2FP.F16.E4M3.UNPACK_B R2, R12 ;  /* 0x0000000cff02723e */ /* 0x008fc400020006ff */
[----:B--2---:R-:W-:Y:S02]  /*280a0*/  F2FP.F16.E4M3.UNPACK_B R3, R13 ;  /* 0x0000000dff03723e */ /* 0x004fe400020006ff */
[----:B------:R-:W-:Y:S02]  /*280b0*/  F2FP.F16.E4M3.UNPACK_B R12, R20 ;  /* 0x00000014ff0c723e */ /* 0x000fe400020006ff */
[----:B----4-:R-:W-:Y:S01]  /*280c0*/  F2FP.F16.E4M3.UNPACK_B R13, R21 ;  /* 0x00000015ff0d723e */ /* 0x010fe200020006ff */
[----:B------:R-:W2:Y:S04]  /*280d0*/  LDL R20, [R1+0x70] ;  /* 0x0000700001147983 */ /* 0x000ea80000100800 */
[----:B------:R-:W3:Y:S01]  /*280e0*/  LDL R21, [R1+0x74] ;  /* 0x0000740001157983 */ /* 0x000ee20000100800 */
[C---:B------:R-:W-:Y:S07]  /*280f0*/  HMMA.16816.F32 R24, R4.reuse, R2, R24 ;  /* 0x000000020418723c */ /* 0x040fee0000001818 */
[----:B------:R-:W-:Y:S01]  /*28100*/  F2FP.F16.E4M3.UNPACK_B R2, R22 ;  /* 0x00000016ff02723e */ /* 0x000fe200020006ff */
[----:B------:R-:W-:Y:S01]  /*28110*/  HMMA.16816.F32 R8, R4, R12, R8 ;  /* 0x0000000c0408723c */ /* 0x000fe20000001808 */
[----:B------:R-:W-:-:S07]  /*28120*/  F2FP.F16.E4M3.UNPACK_B R3, R23 ;  /* 0x00000017ff03723e */ /* 0x000fce00020006ff */
[----:B------:R-:W-:Y:S07]  /*28130*/  HMMA.16816.F32 R16, R4, R2, R16 ;  /* 0x000000020410723c */ /* 0x000fee0000001810 */
[----:B------:R-:W-:Y:S04]  /*28140*/  STL.64 [R1+0x40], R24 ;  /* 0x0000401801007387 */ /* 0x000fe80000100a00 */
[----:B------:R0:W-:Y:S04]  /*28150*/  STL.64 [R1+0x48], R26 ;  /* 0x0000481a01007387 */ /* 0x0001e80000100a00 */
[----:B------:R-:W4:Y:S04]  /*28160*/  LDL.LU R22, [R1+0xf0] ;  /* 0x0000f00001167983 */ /* 0x000f280000300800 */
[----:B------:R-:W2:Y:S01]  /*28170*/  LDL.LU R23, [R1+0xf4] ;  /* 0x0000f40001177983 */ /* 0x000ea20000300800 */
[----:B0-----:R-:W-:-:S02]  /*28180*/  IMAD.MOV.U32 R26, RZ, RZ, R10 ;  /* 0x000000ffff1a7224 */ /* 0x001fc400078e000a */
[----:B------:R-:W-:Y:S02]  /*28190*/  IMAD.MOV.U32 R27, RZ, RZ, R11 ;  /* 0x000000ffff1b7224 */ /* 0x000fe400078e000b */
[----:B------:R-:W-:Y:S02]  /*281a0*/  IMAD.MOV.U32 R24, RZ, RZ, R8 ;  /* 0x000000ffff187224 */ /* 0x000fe400078e0008 */
[----:B------:R-:W-:Y:S01]  /*281b0*/  IMAD.MOV.U32 R25, RZ, RZ, R9 ;  /* 0x000000ffff197224 */ /* 0x000fe200078e0009 */
[----:B------:R-:W3:Y:S04]  /*281c0*/  LDL.LU.64 R10, [R1+0xf40] ;  /* 0x000f4000010a7983 */ /* 0x000ee80000300a00 */
[----:B------:R-:W3:Y:S04]  /*281d0*/  LDL.LU.64 R8, [R1+0xf38] ;  /* 0x000f380001087983 */ /* 0x000ee80000300a00 */
[----:B------:R-:W4:Y:S04]  /*281e0*/  LDL R12, [R1+0x80] ;  /* 0x00008000010c7983 */ /* 0x000f280000100800 */
[----:B------:R-:W2:Y:S04]  /*281f0*/  LDL R13, [R1+0x84] ;  /* 0x00008400010d7983 */ /* 0x000ea80000100800 */
[----:B------:R-:W3:Y:S04]  /*28200*/  LDL.LU R28, [R1+0x100] ;  /* 0x00010000011c7983 */ /* 0x000ee80000300800 */
[----:B------:R-:W3:Y:S04]  /*28210*/  LDL.LU R29, [R1+0x104] ;  /* 0x00010400011d7983 */ /* 0x000ee80000300800 */
[----:B------:R0:W-:Y:S04]  /*28220*/  STL [R1+0xf14], R27 ;  /* 0x000f141b01007387 */ /* 0x0001e80000100800 */
[----:B0-----:R-:W3:Y:S04]  /*28230*/  LDL.LU R27, [R1+0x4d8] ;  /* 0x0004d800011b7983 */ /* 0x001ee80000300800 */
[----:B------:R0:W-:Y:S04]  /*28240*/  STL [R1+0xf10], R26 ;  /* 0x000f101a01007387 */ /* 0x0001e80000100800 */
[----:B0-----:R-:W3:Y:S04]  /*28250*/  LDL.LU R26, [R1+0x4c4] ;  /* 0x0004c400011a7983 */ /* 0x001ee80000300800 */
[----:B------:R0:W-:Y:S04]  /*28260*/  STL [R1+0xf0c], R25 ;  /* 0x000f0c1901007387 */ /* 0x0001e80000100800 */
[----:B0-----:R-:W3:Y:S04]  /*28270*/  LDL.LU R25, [R1+0x4c8] ;  /* 0x0004c80001197983 */ /* 0x001ee80000300800 */
[----:B------:R0:W-:Y:S04]  /*28280*/  STL [R1+0xf08], R24 ;  /* 0x000f081801007387 */ /* 0x0001e80000100800 */
[----:B0-----:R-:W3:Y:S04]  /*28290*/  LDL.LU R24, [R1+0x4d0] ;  /* 0x0004d00001187983 */ /* 0x001ee80000300800 */
[----:B------:R-:W-:Y:S04]  /*282a0*/  STL.64 [R1+0x30], R16 ;  /* 0x0000301001007387 */ /* 0x000fe80000100a00 */
[----:B------:R0:W-:Y:S04]  /*282b0*/  STL.64 [R1+0x38], R18 ;  /* 0x0000381201007387 */ /* 0x0001e80000100a00 */
[----:B0-----:R-:W3:Y:S04]  /*282c0*/  LDL.LU.64 R18, [R1+0xf30] ;  /* 0x000f300001127983 */ /* 0x001ee80000300a00 */
[----:B------:R-:W3:Y:S04]  /*282d0*/  LDL.LU.64 R16, [R1+0xf28] ;  /* 0x000f280001107983 */ /* 0x000ee80000300a00 */
[----:B------:R-:W3:Y:S01]  /*282e0*/  LDL.LU R3, [R1+0x4c0] ;  /* 0x0004c00001037983 */ /* 0x000ee20000300800 */
[----:B----4-:R-:W-:-:S02]  /*282f0*/  F2FP.F16.E4M3.UNPACK_B R12, R12 ;  /* 0x0000000cff0c723e */ /* 0x010fc400020006ff */
[----:B--2---:R-:W-:Y:S01]  /*28300*/  F2FP.F16.E4M3.UNPACK_B R13, R13 ;  /* 0x0000000dff0d723e */ /* 0x004fe200020006ff */
[----:B---3--:R-:W-:Y:S02]  /*28310*/  IMAD R15, R15, 0x100, R27 ;  /* 0x000001000f0f7824 */ /* 0x008fe400078e021b */
[----:B------:R-:W-:-:S04]  /*28320*/  IMAD R2, R26, 0x100, R25 ;  /* 0x000001001a027824 */ /* 0x000fc800078e0219 */
[----:B------:R-:W-:Y:S01]  /*28330*/  HMMA.16816.F32 R16, R4, R12, R16 ;  /* 0x0000000c0410723c */ /* 0x000fe20000001810 */
[----:B------:R-:W-:Y:S01]  /*28340*/  IMAD R0, R0, 0x100, R3 ;  /* 0x0000010000007824 */ /* 0x000fe200078e0203 */
[----:B------:R-:W-:-:S05]  /*28350*/  F2FP.F16.E4M3.UNPACK_B R3, R23.H1 ;  /* 0x00000017ff03723e */ /* 0x000fca00030006ff */
[----:B------:R-:W-:Y:S02]  /*28360*/  F2FP.F16.E4M3.UNPACK_B R13, R2 ;  /* 0x00000002ff0d723e */ /* 0x000fe400020006ff */
[----:B------:R-:W-:-:S15]  /*28370*/  F2FP.F16.E4M3.UNPACK_B R2, R22.H1 ;  /* 0x00000016ff02723e */ /* 0x000fde00030006ff */
[----:B------:R-:W-:Y:S02]  /*28380*/  IMAD.MOV.U32 R27, RZ, RZ, R16 ;  /* 0x000000ffff1b7224 */ /* 0x000fe400078e0010 */
[----:B------:R-:W-:Y:S01]  /*28390*/  IMAD.MOV.U32 R26, RZ, RZ, R17 ;  /* 0x000000ffff1a7224 */ /* 0x000fe200078e0011 */
[----:B------:R-:W-:Y:S02]  /*283a0*/  F2FP.F16.E4M3.UNPACK_B R16, R20 ;  /* 0x00000014ff10723e */ /* 0x000fe400020006ff */
[----:B------:R-:W-:-:S07]  /*283b0*/  F2FP.F16.E4M3.UNPACK_B R17, R21 ;  /* 0x00000015ff11723e */ /* 0x000fce00020006ff */
[----:B------:R-:W-:Y:S01]  /*283c0*/  HMMA.16816.F32 R20, R4, R16, R8 ;  /* 0x000000100414723c */ /* 0x000fe20000001808 */
[----:B------:R-:W-:Y:S02]  /*283d0*/  IMAD R14, R14, 0x100, R24 ;  /* 0x000001000e0e7824 */ /* 0x000fe400078e0218 */
[----:B------:R-:W-:Y:S02]  /*283e0*/  IMAD.MOV.U32 R25, RZ, RZ, R18 ;  /* 0x000000ffff197224 */ /* 0x000fe400078e0012 */
[----:B------:R-:W-:Y:S01]  /*283f0*/  IMAD.MOV.U32 R24, RZ, RZ, R19 ;  /* 0x000000ffff187224 */ /* 0x000fe200078e0013 */
[----:B------:R-:W2:Y:S01]  /*28400*/  LDL.LU R18, [R1+0x110] ;  /* 0x0001100001127983 */ /* 0x000ea20000300800 */
[----:B------:R-:W-:-:S03]  /*28410*/  F2FP.F16.E4M3.UNPACK_B R12, R0 ;  /* 0x00000000ff0c723e */ /* 0x000fc600020006ff */
[----:B------:R-:W3:-:S14]  /*28420*/  LDL.LU R19, [R1+0x114] ;  /* 0x0001140001137983 */ /* 0x000edc0000300800 */
[----:B------:R-:W-:Y:S02]  /*28430*/  IMAD.MOV.U32 R6, RZ, RZ, R22 ;  /* 0x000000ffff067224 */ /* 0x000fe400078e0016 */
[----:B------:R-:W-:Y:S02]  /*28440*/  IMAD.MOV.U32 R0, RZ, RZ, R23 ;  /* 0x000000ffff007224 */ /* 0x000fe400078e0017 */
[----:B------:R-:W-:Y:S02]  /*28450*/  IMAD.MOV.U32 R8, RZ, RZ, R20 ;  /* 0x000000ffff087224 */ /* 0x000fe400078e0014 */
[----:B------:R-:W-:Y:S01]  /*28460*/  IMAD.MOV.U32 R7, RZ, RZ, R21 ;  /* 0x000000ffff077224 */ /* 0x000fe200078e0015 */
[----:B------:R-:W4:Y:S04]  /*28470*/  LDL.LU.64 R22, [R1+0xf20] ;  /* 0x000f200001167983 */ /* 0x000f280000300a00 */
[----:B------:R-:W4:Y:S01]  /*28480*/  LDL.LU.64 R20, [R1+0xf18] ;  /* 0x000f180001147983 */ /* 0x000f220000300a00 */
[----:B------:R-:W-:-:S02]  /*28490*/  F2FP.F16.E4M3.UNPACK_B R14, R14 ;  /* 0x0000000eff0e723e */ /* 0x000fc400020006ff */
[----:B------:R-:W-:-:S07]  /*284a0*/  F2FP.F16.E4M3.UNPACK_B R15, R15 ;  /* 0x0000000fff0f723e */ /* 0x000fce00020006ff */
[----:B----4-:R-:W-:Y:S07]  /*284b0*/  HMMA.16816.F32 R20, R12, R2, R20 ;  /* 0x000000020c14723c */ /* 0x010fee0000001814 */
[----:B------:R-:W-:-:S15]  /*284c0*/  F2FP.F16.E4M3.UNPACK_B R2, R28.H1 ;  /* 0x0000001cff02723e */ /* 0x000fde00030006ff */
[----:B------:R-:W-:-:S01]  /*284d0*/  NOP ;  /* 0x0000000000007918 */ /* 0x000fc20000000000 */
[----:B------:R-:W-:Y:S04]  /*284e0*/  STL.64 [R1+0xea0], R22 ;  /* 0x000ea01601007387 */ /* 0x000fe80000100a00 */
[----:B------:R-:W-:Y:S04]  /*284f0*/  STL.64 [R1+0xe98], R20 ;  /* 0x000e981401007387 */ /* 0x000fe80000100a00 */
[----:B------:R-:W4:Y:S04]  /*28500*/  LDL R28, [R1+0xf8] ;  /* 0x0000f800011c7983 */ /* 0x000f280000100800 */
[----:B----4-:R0:W-:Y:S04]  /*28510*/  STL [R1+0xeb8], R28 ;  /* 0x000eb81c01007387 */ /* 0x0101e80000100800 */
[----:B0-----:R-:W4:Y:S04]  /*28520*/  LDL.LU R28, [R1+0xd28] ;  /* 0x000d2800011c7983 */ /* 0x001f280000300800 */
[----:B----4-:R0:W-:Y:S04]  /*28530*/  STL [R1+0xebc], R28 ;  /* 0x000ebc1c01007387 */ /* 0x0101e80000100800 */
[----:B0-----:R-:W4:Y:S01]  /*28540*/  LDL.LU R28, [R1+0xd30] ;  /* 0x000d3000011c7983 */ /* 0x001f220000300800 */
[----:B------:R-:W-:-:S02]  /*28550*/  F2FP.F16.E4M3.UNPACK_B R3, R29.H1 ;  /* 0x0000001dff03723e */ /* 0x000fc400030006ff */
[----:B--2---:R-:W-:Y:S02]  /*28560*/  F2FP.F16.E4M3.UNPACK_B R4, R18.H1 ;  /* 0x00000012ff04723e */ /* 0x004fe400030006ff */
[----:B---3--:R-:W-:Y:S01]  /*28570*/  F2FP.F16.E4M3.UNPACK_B R5, R19.H1 ;  /* 0x00000013ff05723e */ /* 0x008fe200030006ff */
[----:B------:R-:W-:Y:S02]  /*28580*/  IMAD.MOV.U32 R22, RZ, RZ, R6 ;  /* 0x000000ffff167224 */ /* 0x000fe400078e0006 */
[----:B------:R-:W-:Y:S02]  /*28590*/  IMAD.MOV.U32 R23, RZ, RZ, R0 ;  /* 0x000000ffff177224 */ /* 0x000fe400078e0000 */
[----:B------:R-:W-:Y:S02]  /*285a0*/  IMAD.MOV.U32 R20, RZ, RZ, R8 ;  /* 0x000000ffff147224 */ /* 0x000fe400078e0008 */
[----:B------:R-:W-:Y:S01]  /*285b0*/  IMAD.MOV.U32 R21, RZ, RZ, R7 ;  /* 0x000000ffff157224 */ /* 0x000fe200078e0007 */
[----:B----4-:R0:W-:Y:S04]  /*285c0*/  STL [R1+0xec0], R28 ;  /* 0x000ec01c01007387 */ /* 0x0101e80000100800 */
[----:B0-----:R-:W2:Y:S04]  /*285d0*/  LDL.LU R28, [R1+0xd20] ;  /* 0x000d2000011c7983 */ /* 0x001ea80000300800 */
[----:B------:R-:W3:Y:S04]  /*285e0*/  LDL R29, [R1+0xfc] ;  /* 0x0000fc00011d7983 */ /* 0x000ee80000100800 */
[----:B------:R-:W4:Y:S04]  /*285f0*/  LDL.LU R16, [R1+0x10] ;  /* 0x0000100001107983 */ /* 0x000f280000300800 */
[----:B------:R-:W4:Y:S04]  /*28600*/  LDL.LU R17, [R1+0x14] ;  /* 0x0000140001117983 */ /* 0x000f280000300800 */
[----:B------:R-:W4:Y:S04]  /*28610*/  LDL.LU R18, [R1+0x18] ;  /* 0x0000180001127983 */ /* 0x000f280000300800 */
[----:B------:R-:W4:Y:S04]  /*28620*/  LDL.LU R19, [R1+0x1c] ;  /* 0x00001c0001137983 */ /* 0x000f280000300800 */
[----:B------:R-:W2:Y:S04]  /*28630*/  LDL.LU R6, [R1+0xd0] ;  /* 0x0000d00001067983 */ /* 0x000ea80000300800 */
[----:B------:R-:W3:Y:S04]  /*28640*/  LDL.LU R7, [R1+0xd4] ;  /* 0x0000d40001077983 */ /* 0x000ee80000300800 */
[----:B------:R-:W3:Y:S04]  /*28650*/  LDL.LU R0, [R1+0x94] ;  /* 0x0000940001007983 */ /* 0x000ee80000300800 */
[----:B------:R0:W-:Y:S04]  /*28660*/  STL.64 [R1+0xeb0], R22 ;  /* 0x000eb01601007387 */ /* 0x0001e80000100a00 */
[----:B------:R1:W-:Y:S01]  /*28670*/  STL.64 [R1+0xea8], R20 ;  /* 0x000ea81401007387 */ /* 0x0003e20000100a00 */
[----:B0-----:R-:W-:-:S02]  /*28680*/  IMAD.MOV.U32 R22, RZ, RZ, R25 ;  /* 0x000000ffff167224 */ /* 0x001fc400078e0019 */
[----:B-1----:R-:W-:Y:S02]  /*28690*/  IMAD.MOV.U32 R20, RZ, RZ, R27 ;  /* 0x000000ffff147224 */ /* 0x002fe400078e001b */
[----:B------:R-:W-:Y:S01]  /*286a0*/  IMAD.MOV.U32 R23, RZ, RZ, R24 ;  /* 0x000000ffff177224 */ /* 0x000fe200078e0018 */
[----:B------:R-:W4:Y:S01]  /*286b0*/  LDL.LU R27, [R1+0xf14] ;  /* 0x000f1400011b7983 */ /* 0x000f220000300800 */
[----:B------:R-:W-:-:S03]  /*286c0*/  IMAD.MOV.U32 R21, RZ, RZ, R26 ;  /* 0x000000ffff157224 */ /* 0x000fc600078e001a */
[----:B------:R-:W2:Y:S04]  /*286d0*/  LDL.LU R26, [R1+0xf10] ;  /* 0x000f1000011a7983 */ /* 0x000ea80000300800 */
[----:B------:R-:W3:Y:S04]  /*286e0*/  LDL.LU R25, [R1+0xf0c] ;  /* 0x000f0c0001197983 */ /* 0x000ee80000300800 */
[----:B------:R-:W4:Y:S04]  /*286f0*/  LDL.LU R24, [R1+0xf08] ;  /* 0x000f080001187983 */ /* 0x000f280000300800 */
[----:B------:R-:W-:Y:S04]  /*28700*/  STL.64 [R1+0xed0], R22 ;  /* 0x000ed01601007387 */ /* 0x000fe80000100a00 */
[----:B------:R0:W-:Y:S04]  /*28710*/  STL.64 [R1+0xec8], R20 ;  /* 0x000ec81401007387 */ /* 0x0001e80000100a00 */
[----:B0-----:R-:W2:Y:S04]  /*28720*/  LDL.LU R20, [R1+0x30] ;  /* 0x0000300001147983 */ /* 0x001ea80000300800 */
[----:B------:R-:W2:Y:S04]  /*28730*/  LDL.LU R21, [R1+0x34] ;  /* 0x0000340001157983 */ /* 0x000ea80000300800 */
[----:B------:R-:W3:Y:S04]  /*28740*/  LDL.LU R22, [R1+0x38] ;  /* 0x0000380001167983 */ /* 0x000ee80000300800 */
[----:B------:R-:W3:Y:S04]  /*28750*/  LDL.LU R23, [R1+0x3c] ;  /* 0x00003c0001177983 */ /* 0x000ee80000300800 */
[----:B---3--:R-:W-:Y:S04]  /*28760*/  STL.64 [R1+0xee0], R22 ;  /* 0x000ee01601007387 */ /* 0x008fe80000100a00 */
[----:B--2---:R4:W-:Y:S02]  /*28770*/  STL.64 [R1+0xed8], R20 ;  /* 0x000ed81401007387 */ /* 0x0049e40000100a00 */
[----:B----4-:R-:W-:-:S02]  /*28780*/  IMAD.MOV.U32 R20, RZ, RZ, R24 ;  /* 0x000000ffff147224 */ /* 0x010fc400078e0018 */
[----:B------:R-:W-:Y:S01]  /*28790*/  IMAD.MOV.U32 R21, RZ, RZ, R25 ;  /* 0x000000ffff157224 */ /* 0x000fe200078e0019 */
[----:B------:R-:W2:Y:S04]  /*287a0*/  LDL.LU R24, [R1+0xf04] ;  /* 0x000f040001187983 */ /* 0x000ea80000300800 */
[----:B------:R-:W2:Y:S01]  /*287b0*/  LDL.LU R25, [R1+0xf00] ;  /* 0x000f000001197983 */ /* 0x000ea20000300800 */
[----:B------:R-:W-:Y:S02]  /*287c0*/  IMAD.MOV.U32 R22, RZ, RZ, R26 ;  /* 0x000000ffff167224 */ /* 0x000fe400078e001a */
[----:B------:R-:W-:Y:S01]  /*287d0*/  IMAD.MOV.U32 R23, RZ, RZ, R27 ;  /* 0x000000ffff177224 */ /* 0x000fe200078e001b */
[----:B------:R-:W2:Y:S04]  /*287e0*/  LDL.LU R26, [R1+0xefc] ;  /* 0x000efc00011a7983 */ /* 0x000ea80000300800 */
[----:B------:R-:W2:Y:S04]  /*287f0*/  LDL.LU R27, [R1+0xef8] ;  /* 0x000ef800011b7983 */ /* 0x000ea80000300800 */
[----:B------:R-:W-:Y:S04]  /*28800*/  STL.64 [R1+0xef0], R22 ;  /* 0x000ef01601007387 */ /* 0x000fe80000100a00 */
[----:B------:R0:W-:Y:S04]  /*28810*/  STL.64 [R1+0xee8], R20 ;  /* 0x000ee81401007387 */ /* 0x0001e80000100a00 */
[----:B0-----:R-:W3:Y:S04]  /*28820*/  LDL.LU R20, [R1+0x40] ;  /* 0x0000400001147983 */ /* 0x001ee80000300800 */
[----:B------:R-:W3:Y:S04]  /*28830*/  LDL.LU R21, [R1+0x44] ;  /* 0x0000440001157983 */ /* 0x000ee80000300800 */
[----:B------:R-:W3:Y:S04]  /*28840*/  LDL.LU R22, [R1+0x48] ;  /* 0x0000480001167983 */ /* 0x000ee80000300800 */
[----:B------:R-:W3:Y:S01]  /*28850*/  LDL.LU R23, [R1+0x4c] ;  /* 0x00004c0001177983 */ /* 0x000ee20000300800 */
[C---:B--2---:R-:W-:Y:S03]  /*28860*/  HMMA.16816.F32 R8, R12.reuse, R4, R24 ;  /* 0x000000040c08723c */ /* 0x044fe60000001818 */
[----:B------:R-:W2:Y:S04]  /*28870*/  LDL.LU R5, [R1+0xe0] ;  /* 0x0000e00001057983 */ /* 0x000ea80000300800 */
[----:B------:R-:W4:Y:S01]  /*28880*/  LDL.LU R24, [R1+0xe4] ;  /* 0x0000e40001187983 */ /* 0x000f220000300800 */
[----:B------:R-:W-:Y:S03]  /*28890*/  HMMA.16816.F32 R16, R12, R2, R16 ;  /* 0x000000020c10723c */ /* 0x000fe60000001810 */
[----:B------:R-:W3:Y:S04]  /*288a0*/  LDL.LU R25, [R1+0x90] ;  /* 0x0000900001197983 */ /* 0x000ee80000300800 */
[----:B------:R-:W3:Y:S04]  /*288b0*/  LDL.LU R26, [R1+0xd2c] ;  /* 0x000d2c00011a7983 */ /* 0x000ee80000300800 */
[----:B------:R-:W3:Y:S01]  /*288c0*/  LDL.LU R27, [R1+0xd34] ;  /* 0x000d3400011b7983 */ /* 0x000ee20000300800 */
[----:B------:R-:W-:-:S02]  /*288d0*/  F2FP.F16.E4M3.UNPACK_B R2, R6.H1 ;  /* 0x00000006ff02723e */ /* 0x000fc400030006ff */
[----:B------:R-:W-:-:S09]  /*288e0*/  F2FP.F16.E4M3.UNPACK_B R3, R7.H1 ;  /* 0x00000007ff03723e */ /* 0x000fd200030006ff */
[----:B------:R0:W-:Y:S04]  /*288f0*/  STL [R1+0xe94], R19 ;  /* 0x000e941301007387 */ /* 0x0001e80000100800 */
[----:B0-----:R-:W3:Y:S01]  /*28900*/  LDL.LU R19, [R1+0x74] ;  /* 0x0000740001137983 */ /* 0x001ee20000300800 */
[----:B--2---:R-:W-:Y:S02]  /*28910*/  F2FP.F16.E4M3.UNPACK_B R4, R5.H1 ;  /* 0x00000005ff04723e */ /* 0x004fe400030006ff */
[----:B----4-:R-:W-:-:S07]  /*28920*/  F2FP.F16.E4M3.UNPACK_B R5, R24.H1 ;  /* 0x00000018ff05723e */ /* 0x010fce00030006ff */
[C---:B---3--:R-:W-:Y:S01]  /*28930*/  HMMA.16816.F32 R4, R12.reuse, R4, R20 ;  /* 0x000000040c04723c */ /* 0x048fe20000001814 */
[----:B------:R-:W2:Y:S04]  /*28940*/  LDL.LU.64 R22, [R1+0xef0] ;  /* 0x000ef00001167983 */ /* 0x000ea80000300a00 */
[----:B------:R-:W2:Y:S01]  /*28950*/  LDL.LU.64 R20, [R1+0xee8] ;  /* 0x000ee80001147983 */ /* 0x000ea20000300a00 */
[----:B------:R-:W-:Y:S02]  /*28960*/  F2FP.F16.E4M3.UNPACK_B R24, R25.H1 ;  /* 0x00000019ff18723e */ /* 0x000fe400030006ff */
[----:B------:R-:W-:Y:S01]  /*28970*/  F2FP.F16.E4M3.UNPACK_B R25, R0.H1 ;  /* 0x00000000ff19723e */ /* 0x000fe200030006ff */
[----:B--2---:R-:W-:-:S15]  /*28980*/  HMMA.16816.F32 R20, R12, R2, R20 ;  /* 0x000000020c14723c */ /* 0x004fde0000001814 */
[----:B------:R-:W-:-:S08]  /*28990*/  NOP ;  /* 0x0000000000007918 */ /* 0x000fd00000000000 */
[----:B------:R-:W-:Y:S04]  /*289a0*/  STL.64 [R1+0x60], R20 ;  /* 0x0000601401007387 */ /* 0x000fe80000100a00 */
[----:B------:R0:W-:Y:S01]  /*289b0*/  STL [R1+0x68], R22 ;  /* 0x0000681601007387 */ /* 0x0001e20000100800 */
[----:B------:R-:W-:-:S03]  /*289c0*/  IMAD.MOV.U32 R0, RZ, RZ, R23 ;  /* 0x000000ffff007224 */ /* 0x000fc600078e0017 */
[----:B0-----:R-:W2:Y:S04]  /*289d0*/  LDL.LU.64 R22, [R1+0xee0] ;  /* 0x000ee00001167983 */ /* 0x001ea80000300a00 */
[----:B------:R-:W2:Y:S04]  /*289e0*/  LDL.LU.64 R20, [R1+0xed8] ;  /* 0x000ed80001147983 */ /* 0x000ea80000300a00 */
[----:B------:R-:W3:Y:S04]  /*289f0*/  LDL.LU R2, [R1+0x80] ;  /* 0x0000800001027983 */ /* 0x000ee80000300800 */
[----:B------:R-:W4:Y:S04]  /*28a00*/  LDL.LU R3, [R1+0x84] ;  /* 0x0000840001037983 */ /* 0x000f280000300800 */
[----:B------:R0:W-:Y:S04]  /*28a10*/  STL [R1+0xe90], R0 ;  /* 0x000e900001007387 */ /* 0x0001e80000100800 */
[----:B0-----:R-:W4:Y:S01]  /*28a20*/  LDL.LU R0, [R1+0xd38] ;  /* 0x000d380001007983 */ /* 0x001f220000300800 */
[----:B--2---:R-:W-:-:S15]  /*28a30*/  HMMA.16816.F32 R20, R12, R24, R20 ;  /* 0x000000180c14723c */ /* 0x004fde0000001814 */
[----:B------:R-:W-:-:S08]  /*28a40*/  NOP ;  /* 0x0000000000007918 */ /* 0x000fd00000000000 */
[----:B------:R-:W-:Y:S04]  /*28a50*/  STL.64 [R1+0x50], R20 ;  /* 0x0000501401007387 */ /* 0x000fe80000100a00 */
[----:B------:R0:W-:Y:S04]  /*28a60*/  STL.64 [R1+0x58], R22 ;  /* 0x0000581601007387 */ /* 0x0001e80000100a00 */
[----:B0-----:R-:W2:Y:S04]  /*28a70*/  LDL.LU.64 R22, [R1+0xed0] ;  /* 0x000ed00001167983 */ /* 0x001ea80000300a00 */
[----:B------:R-:W2:Y:S04]  /*28a80*/  LDL.LU.64 R20, [R1+0xec8] ;  /* 0x000ec80001147983 */ /* 0x000ea80000300a00 */
[----:B------:R-:W3:Y:S04]  /*28a90*/  LDL.LU R24, [R1+0xd1c] ;  /* 0x000d1c0001187983 */ /* 0x000ee80000300800 */
[----:B------:R-:W2:Y:S01]  /*28aa0*/  LDL.LU R25, [R1+0xd24] ;  /* 0x000d240001197983 */ /* 0x000ea20000300800 */
[----:B---3--:R-:W-:-:S03]  /*28ab0*/  IMAD R24, R24, 0x100, R28 ;  /* 0x0000010018187824 */ /* 0x008fc600078e021c */
[----:B------:R-:W3:Y:S01]  /*28ac0*/  LDL.LU R28, [R1+0xec0] ;  /* 0x000ec000011c7983 */ /* 0x000ee20000300800 */
[----:B------:R-:W-:Y:S02]  /*28ad0*/  F2FP.F16.E4M3.UNPACK_B R2, R2.H1 ;  /* 0x00000002ff02723e */ /* 0x000fe400030006ff */
[----:B----4-:R-:W-:-:S07]  /*28ae0*/  F2FP.F16.E4M3.UNPACK_B R3, R3.H1 ;  /* 0x00000003ff03723e */ /* 0x010fce00030006ff */
[----:B--2---:R-:W-:Y:S01]  /*28af0*/  HMMA.16816.F32 R20, R12, R2, R20 ;  /* 0x000000020c14723c */ /* 0x004fe20000001814 */
[----:B---3--:R-:W-:Y:S02]  /*28b00*/  IMAD R26, R26, 0x100, R28 ;  /* 0x000001001a1a7824 */ /* 0x008fe400078e021c */
[----:B------:R-:W2:Y:S01]  /*28b10*/  LDL.LU R28, [R1+0xebc] ;  /* 0x000ebc00011c7983 */ /* 0x000ea20000300800 */
[----:B------:R-:W-:-:S15]  /*28b20*/  IMAD R27, R27, 0x100, R0 ;  /* 0x000001001b1b7824 */ /* 0x000fde00078e0200 */
[----:B------:R-:W-:-:S05]  /*28b30*/  NOP ;  /* 0x0000000000007918 */ /* 0x000fca0000000000 */
[----:B------:R-:W-:Y:S02]  /*28b40*/  IMAD.MOV.U32 R0, RZ, RZ, R23 ;  /* 0x000000ffff007224 */ /* 0x000fe400078e0017 */
[----:B--2---:R-:W-:Y:S02]  /*28b50*/  IMAD R25, R25, 0x100, R28 ;  /* 0x0000010019197824 */ /* 0x004fe400078e021c */
[----:B------:R-:W2:Y:S04]  /*28b60*/  LDL.LU R28, [R1+0xeb8] ;  /* 0x000eb800011c7983 */ /* 0x000ea80000300800 */
[----:B------:R-:W-:Y:S04]  /*28b70*/  STL.64 [R1+0x40], R20 ;  /* 0x0000401401007387 */ /* 0x000fe80000100a00 */
[----:B------:R0:W-:Y:S04]  /*28b80*/  STL [R1+0x48], R22 ;  /* 0x0000481601007387 */ /* 0x0001e80000100800 */
[----:B0-----:R-:W3:Y:S04]  /*28b90*/  LDL.LU.64 R22, [R1+0xeb0] ;  /* 0x000eb00001167983 */ /* 0x001ee80000300a00 */
[----:B------:R-:W3:Y:S04]  /*28ba0*/  LDL.LU.64 R20, [R1+0xea8] ;  /* 0x000ea80001147983 */ /* 0x000ee80000300a00 */
[----:B------:R-:W4:Y:S02]  /*28bb0*/  LDL.LU R3, [R1+0x70] ;  /* 0x0000700001037983 */ /* 0x000f240000300800 */
[----:B----4-:R-:W-:-:S02]  /*28bc0*/  F2FP.F16.E4M3.UNPACK_B R2, R3.H1 ;  /* 0x00000003ff02723e */ /* 0x010fc400030006ff */
[----:B------:R-:W-:-:S07]  /*28bd0*/  F2FP.F16.E4M3.UNPACK_B R3, R19.H1 ;  /* 0x00000013ff03723e */ /* 0x000fce00030006ff */
[----:B---3--:R-:W-:-:S15]  /*28be0*/  HMMA.16816.F32 R20, R12, R2, R20 ;  /* 0x000000020c14723c */ /* 0x008fde0000001814 */
[----:B------:R-:W-:-:S08]  /*28bf0*/  NOP ;  /* 0x0000000000007918 */ /* 0x000fd00000000000 */
[----:B------:R0:W-:Y:S01]  /*28c00*/  STL [R1+0x30], R20 ;  /* 0x0000301401007387 */ /* 0x0001e20000100800 */
[----:B------:R-:W-:Y:S02]  /*28c10*/  IMAD.MOV.U32 R15, RZ, RZ, R22 ;  /* 0x000000ffff0f7224 */ /* 0x000fe400078e0016 */
[----:B------:R-:W-:Y:S02]  /*28c20*/  IMAD.MOV.U32 R14, RZ, RZ, R23 ;  /* 0x000000ffff0e7224 */ /* 0x000fe400078e0017 */
[----:B------:R-:W-:Y:S01]  /*28c30*/  IMAD.MOV.U32 R19, RZ, RZ, R21 ;  /* 0x000000ffff137224 */ /* 0x000fe200078e0015 */
[----:B------:R-:W3:Y:S04]  /*28c40*/  LDL.LU.64 R22, [R1+0xea0] ;  /* 0x000ea00001167983 */ /* 0x000ee80000300a00 */
[----:B0-----:R-:W3:Y:S01]  /*28c50*/  LDL.LU.64 R20, [R1+0xe98] ;  /* 0x000e980001147983 */ /* 0x001ee20000300a00 */
[----:B------:R-:W-:-:S02]  /*28c60*/  F2FP.F16.E4M3.UNPACK_B R24, R24 ;  /* 0x00000018ff18723e */ /* 0x000fc400020006ff */
[----:B------:R-:W-:Y:S02]  /*28c70*/  F2FP.F16.E4M3.UNPACK_B R26, R26 ;  /* 0x0000001aff1a723e */ /* 0x000fe400020006ff */
[----:B------:R-:W-:Y:S02]  /*28c80*/  F2FP.F16.E4M3.UNPACK_B R25, R25 ;  /* 0x00000019ff19723e */ /* 0x000fe400020006ff */
[----:B------:R-:W-:Y:S02]  /*28c90*/  F2FP.F16.E4M3.UNPACK_B R27, R27 ;  /* 0x0000001bff1b723e */ /* 0x000fe400020006ff */
[----:B--2---:R-:W-:Y:S02]  /*28ca0*/  F2FP.F16.E4M3.UNPACK_B R28, R28 ;  /* 0x0000001cff1c723e */ /* 0x004fe400020006ff */
[----:B------:R-:W-:Y:S01]  /*28cb0*/  F2FP.F16.E4M3.UNPACK_B R29, R29 ;  /* 0x0000001dff1d723e */ /* 0x000fe200020006ff */
[----:B------:R-:W2:Y:S04]  /*28cc0*/  LDL R2, [R1+0x118] ;  /* 0x0001180001027983 */ /* 0x000ea80000100800 */
[----:B------:R-:W4:Y:S04]  /*28cd0*/  LDL R3, [R1+0x11c] ;  /* 0x00011c0001037983 */ /* 0x000f280000100800 */
[----:B------:R-:W4:Y:S04]  /*28ce0*/  LDL R12, [R1+0x108] ;  /* 0x00010800010c7983 */ /* 0x000f280000100800 */
[----:B------:R-:W4:Y:S01]  /*28cf0*/  LDL R13, [R1+0x10c] ;  /* 0x00010c00010d7983 */ /* 0x000f220000100800 */
[----:B---3--:R-:W-:-:S15]  /*28d00*/  HMMA.16816.F32 R20, R24, R28, R20 ;  /* 0x0000001c1814723c */ /* 0x008fde0000001814 */
[----:B------:R-:W-:-:S08]  /*28d10*/  NOP ;  /* 0x0000000000007918 */ /* 0x000fd00000000000 */
[----:B------:R-:W-:Y:S04]  /*28d20*/  STL.64 [R1+0x20], R20 ;  /* 0x0000201401007387 */ /* 0x000fe80000100a00 */
[----:B------:R0:W-:Y:S02]  /*28d30*/  STL.64 [R1+0x28], R22 ;  /* 0x0000281601007387 */ /* 0x0001e40000100a00 */
[----:B0-----:R-:W-:Y:S02]  /*28d40*/  IMAD.MOV.U32 R23, RZ, RZ, R19 ;  /* 0x000000ffff177224 */ /* 0x001fe400078e0013 */
[----:B------:R-:W3:Y:S04]  /*28d50*/  LDL.LU R19, [R1+0xe94] ;  /* 0x000e940001137983 */ /* 0x000ee80000300800 */
[----:B------:R-:W3:Y:S04]  /*28d60*/  LDL R29, [R1+0xe8] ;  /* 0x0000e800011d7983 */ /* 0x000ee80000100800 */
[----:B------:R-:W3:Y:S01]  /*28d70*/  LDL R20, [R1+0xec] ;  /* 0x0000ec0001147983 */ /* 0x000ee20000100800 */
[----:B--2---:R-:W-:-:S02]  /*28d80*/  F2FP.F16.E4M3.UNPACK_B R2, R2 ;  /* 0x00000002ff02723e */ /* 0x004fc400020006ff */
[----:B----4-:R-:W-:Y:S02]  /*28d90*/  F2FP.F16.E4M3.UNPACK_B R3, R3 ;  /* 0x00000003ff03723e */ /* 0x010fe400020006ff */
[----:B------:R-:W-:Y:S02]  /*28da0*/  F2FP.F16.E4M3.UNPACK_B R12, R12 ;  /* 0x0000000cff0c723e */ /* 0x000fe400020006ff */
[----:B------:R-:W-:Y:S01]  /*28db0*/  F2FP.F16.E4M3.UNPACK_B R13, R13 ;  /* 0x0000000dff0d723e */ /* 0x000fe200020006ff */
[----:B------:R-:W2:Y:S04]  /*28dc0*/  LDL R21, [R1+0xd8] ;  /* 0x0000d80001157983 */ /* 0x000ea80000100800 */
[----:B------:R-:W4:Y:S01]  /*28dd0*/  LDL R22, [R1+0xdc] ;  /* 0x0000dc0001167983 */ /* 0x000f220000100800 */
[----:B------:R-:W-:-:S15]  /*28de0*/  HMMA.16816.F32 R8, R24, R2, R8 ;  /* 0x000000021808723c */ /* 0x000fde0000001808 */
[----:B------:R-:W-:-:S08]  /*28df0*/  NOP ;  /* 0x0000000000007918 */ /* 0x000fd00000000000 */
[----:B------:R-:W-:Y:S04]  /*28e00*/  STL.64 [R1+0x10], R8 ;  /* 0x0000100801007387 */ /* 0x000fe80000100a00 */
[----:B------:R0:W-:Y:S01]  /*28e10*/  STL.64 [R1+0x18], R10 ;  /* 0x0000180a01007387 */ /* 0x0001e20000100a00 */
[----:B---3--:R-:W-:Y:S02]  /*28e20*/  F2FP.F16.E4M3.UNPACK_B R2, R29 ;  /* 0x0000001dff02723e */ /* 0x008fe400020006ff */
[----:B------:R-:W-:Y:S01]  /*28e30*/  F2FP.F16.E4M3.UNPACK_B R3, R20 ;  /* 0x00000014ff03723e */ /* 0x000fe200020006ff */
[C---:B------:R-:W-:Y:S06]  /*28e40*/  HMMA.16816.F32 R16, R24.reuse, R12, R16 ;  /* 0x0000000c1810723c */ /* 0x040fec0000001810 */
[----:B------:R-:W-:-:S15]  /*28e50*/  HMMA.16816.F32 R4, R24, R2, R4 ;  /* 0x000000021804723c */ /* 0x000fde0000001804 */
[----:B------:R-:W-:-:S03]  /*28e60*/  NOP ;  /* 0x0000000000007918 */ /* 0x000fc60000000000 */
[----:B------:R-:W-:-:S05]  /*28e70*/  IMAD.MOV.U32 R13, RZ, RZ, R16 ;  /* 0x000000ffff0d7224 */ /* 0x000fca00078e0010 */
[----:B------:R1:W-:Y:S04]  /*28e80*/  STL.64 [R1+0xe28], R6 ;  /* 0x000e280601007387 */ /* 0x0003e80000100a00 */
[----:B------:R3:W-:Y:S04]  /*28e90*/  STL.64 [R1+0xe20], R4 ;  /* 0x000e200401007387 */ /* 0x0007e80000100a00 */
[----:B------:R-:W2:Y:S01]  /*28ea0*/  LDL.LU R16, [R1+0x40] ;  /* 0x0000400001107983 */ /* 0x000ea20000300800 */
[----:B------:R-:W-:-:S03]  /*28eb0*/  IMAD.MOV.U32 R12, RZ, RZ, R17 ;  /* 0x000000ffff0c7224 */ /* 0x000fc600078e0011 */
[----:B--2---:R-:W-:Y:S04]  /*28ec0*/  STL [R1+0xe60], R16 ;  /* 0x000e601001007387 */ /* 0x004fe80000100800 */
[----:B------:R-:W2:Y:S01]  /*28ed0*/  LDL.LU R17, [R1+0x44] ;  /* 0x0000440001117983 */ /* 0x000ea20000300800 */
[----:B0-----:R-:W-:Y:S02]  /*28ee0*/  IMAD.MOV.U32 R11, RZ, RZ, R18 ;  /* 0x000000ffff0b7224 */ /* 0x001fe400078e0012 */
[----:B------:R-:W-:Y:S01]  /*28ef0*/  IMAD.MOV.U32 R10, RZ, RZ, R19 ;  /* 0x000000ffff0a7224 */ /* 0x000fe200078e0013 */
[----:B--2---:R-:W-:Y:S04]  /*28f00*/  STL [R1+0xe64], R17 ;  /* 0x000e641101007387 */ /* 0x004fe80000100800 */
[----:B------:R-:W2:Y:S01]  /*28f10*/  LDL.LU R18, [R1+0x48] ;  /* 0x0000480001127983 */ /* 0x000ea20000300800 */
[----:B------:R-:W-:-:S02]  /*28f20*/  IMAD.MOV.U32 R19, RZ, RZ, R0 ;  /* 0x000000ffff137224 */ /* 0x000fc400078e0000 */
[----:B-1----:R-:W-:Y:S02]  /*28f30*/  IMAD.MOV.U32 R6, RZ, RZ, R11 ;  /* 0x000000ffff067224 */ /* 0x002fe400078e000b */
[----:B------:R-:W-:Y:S02]  /*28f40*/  IMAD.MOV.U32 R7, RZ, RZ, R10 ;  /* 0x000000ffff077224 */ /* 0x000fe400078e000a */
[----:B---3--:R-:W-:Y:S02]  /*28f50*/  IMAD.MOV.U32 R4, RZ, RZ, R13 ;  /* 0x000000ffff047224 */ /* 0x008fe400078e000d */
[----:B------:R-:W-:Y:S02]  /*28f60*/  IMAD.MOV.U32 R5, RZ, RZ, R12 ;  /* 0x000000ffff057224 */ /* 0x000fe400078e000c */
[----:B------:R-:W-:Y:S02]  /*28f70*/  IMAD.MOV.U32 R12, RZ, RZ, R15 ;  /* 0x000000ffff0c7224 */ /* 0x000fe400078e000f */
[----:B------:R-:W-:Y:S01]  /*28f80*/  IMAD.MOV.U32 R13, RZ, RZ, R14 ;  /* 0x000000ffff0d7224 */ /* 0x000fe200078e000e */
[----:B----4-:R-:W-:-:S02]  /*28f90*/  F2FP.F16.E4M3.UNPACK_B R9, R22 ;  /* 0x00000016ff09723e */ /* 0x010fc400020006ff */
[----:B------:R-:W-:Y:S01]  /*28fa0*/  F2FP.F16.E4M3.UNPACK_B R8, R21 ;  /* 0x00000015ff08723e */ /* 0x000fe200020006ff */
[----:B--2---:R0:W-:Y:S04]  /*28fb0*/  STL [R1+0xe68], R18 ;  /* 0x000e681201007387 */ /* 0x0041e80000100800 */
[----:B------:R-:W2:Y:S04]  /*28fc0*/  LDL.LU R0, [R1+0xe90] ;  /* 0x000e900001007983 */ /* 0x000ea80000300800 */
[----:B------:R-:W3:Y:S04]  /*28fd0*/  LDL R10, [R1+0x98] ;  /* 0x00009800010a7983 */ /* 0x000ee80000100800 */
[----:B------:R-:W4:Y:S04]  /*28fe0*/  LDL R11, [R1+0x9c] ;  /* 0x00009c00010b7983 */ /* 0x000f280000100800 */
[----:B------:R-:W4:Y:S04]  /*28ff0*/  LDL.LU R3, [R1+0xd40] ;  /* 0x000d400001037983 */ /* 0x000f280000300800 */
[----:B------:R-:W4:Y:S04]  /*29000*/  LDL.LU R20, [R1+0xd3c] ;  /* 0x000d3c0001147983 */ /* 0x000f280000300800 */
[----:B------:R-:W4:Y:S04]  /*29010*/  LDL R14, [R1+0x88] ;  /* 0x00008800010e7983 */ /* 0x000f280000100800 */
[----:B------:R-:W4:Y:S04]  /*29020*/  LDL R15, [R1+0x8c] ;  /* 0x00008c00010f7983 */ /* 0x000f280000100800 */
[----:B0-----:R-:W2:Y:S04]  /*29030*/  LDL.LU R18, [R1+0xd54] ;  /* 0x000d540001127983 */ /* 0x001ea80000300800 */
[----:B------:R-:W4:Y:S04]  /*29040*/  LDL.LU R22, [R1+0xd44] ;  /* 0x000d440001167983 */ /* 0x000f280000300800 */
[----:B------:R-:W3:Y:S04]  /*29050*/  LDL.LU R17, [R1+0xd50] ;  /* 0x000d500001117983 */ /* 0x000ee80000300800 */
[----:B------:R-:W4:Y:S04]  /*29060*/  LDL.LU R21, [R1+0xd4c] ;  /* 0x000d4c0001157983 */ /* 0x000f280000300800 */
[----:B------:R-:W3:Y:S04]  /*29070*/  LDL.LU R16, [R1+0xd58] ;  /* 0x000d580001107983 */ /* 0x000ee80000300800 */
[----:B--2---:R-:W-:Y:S04]  /*29080*/  STL.64 [R1+0xe78], R18 ;  /* 0x000e781201007387 */ /* 0x004fe80000100a00 */
[----:B---3--:R0:W-:Y:S04]  /*29090*/  STL.64 [R1+0xe70], R16 ;  /* 0x000e701001007387 */ /* 0x0081e80000100a00 */
[----:B0-----:R-:W2:Y:S04]  /*290a0*/  LDL.LU R16, [R1+0x50] ;  /* 0x0000500001107983 */ /* 0x001ea80000300800 */
[----:B------:R-:W2:Y:S04]  /*290b0*/  LDL.LU R17, [R1+0x54] ;  /* 0x0000540001117983 */ /* 0x000ea80000300800 */
[----:B------:R-:W3:Y:S04]  /*290c0*/  LDL.LU R18, [R1+0x58] ;  /* 0x0000580001127983 */ /* 0x000ee80000300800 */
[----:B------:R-:W3:Y:S01]  /*290d0*/  LDL.LU R19, [R1+0x5c] ;  /* 0x00005c0001137983 */ /* 0x000ee20000300800 */
[----:B------:R-:W-:-:S03]  /*290e0*/  IMAD.MOV.U32 R2, RZ, RZ, R23 ;  /* 0x000000ffff027224 */ /* 0x000fc600078e0017 */
[----:B---3--:R-:W-:Y:S04]  /*290f0*/  STL.64 [R1+0xe88], R18 ;  /* 0x000e881201007387 */ /* 0x008fe80000100a00 */
[----:B--2---:R0:W-:Y:S04]  /*29100*/  STL.64 [R1+0xe80], R16 ;  /* 0x000e801001007387 */ /* 0x0041e80000100a00 */
[----:B0-----:R-:W2:Y:S04]  /*29110*/  LDL.LU R16, [R1+0x60] ;  /* 0x0000600001107983 */ /* 0x001ea80000300800 */
[----:B------:R-:W2:Y:S04]  /*29120*/  LDL.LU R17, [R1+0x64] ;  /* 0x0000640001117983 */ /* 0x000ea80000300800 */
[----:B------:R-:W2:Y:S04]  /*29130*/  LDL.LU R18, [R1+0x68] ;  /* 0x0000680001127983 */ /* 0x000ea80000300800 */
[----:B------:R-:W3:Y:S04]  /*29140*/  LDL.LU R23, [R1+0xd48] ;  /* 0x000d480001177983 */ /* 0x000ee80000300800 */
[----:B------:R-:W3:Y:S01]  /*29150*/  LDL.LU R28, [R1+0xf8] ;  /* 0x0000f800011c7983 */ /* 0x000ee20000300800 */
[----:B------:R-:W-:-:S03]  /*29160*/  IMAD.MOV.U32 R19, RZ, RZ, R0 ;  /* 0x000000ffff137224 */ /* 0x000fc600078e0000 */
[----:B------:R-:W3:Y:S04]  /*29170*/  LDL.LU R29, [R1+0xfc] ;  /* 0x0000fc00011d7983 */ /* 0x000ee80000300800 */
[----:B------:R-:W3:Y:S04]  /*29180*/  LDL R0, [R1+0x7c] ;  /* 0x00007c0001007983 */ /* 0x000ee80000100800 */
[----:B------:R-:W-:Y:S04]  /*29190*/  STL.64 [R1+0xe38], R6 ;  /* 0x000e380601007387 */ /* 0x000fe80000100a00 */
[----:B------:R0:W-:Y:S04]  /*291a0*/  STL.64 [R1+0xe30], R4 ;  /* 0x000e300401007387 */ /* 0x0001e80000100a00 */
[----:B0-----:R-:W4:Y:S04]  /*291b0*/  LDL.LU R4, [R1+0x10] ;  /* 0x0000100001047983 */ /* 0x001f280000300800 */
[----:B------:R-:W4:Y:S04]  /*291c0*/  LDL.LU R5, [R1+0x14] ;  /* 0x0000140001057983 */ /* 0x000f280000300800 */
[----:B------:R-:W2:Y:S04]  /*291d0*/  LDL.LU R6, [R1+0x18] ;  /* 0x0000180001067983 */ /* 0x000ea80000300800 */
[----:B------:R-:W2:Y:S04]  /*291e0*/  LDL.LU R7, [R1+0x1c] ;  /* 0x00001c0001077983 */ /* 0x000ea80000300800 */
[----:B--2---:R-:W-:Y:S04]  /*291f0*/  STL.64 [R1+0xe48], R6 ;  /* 0x000e480601007387 */ /* 0x004fe80000100a00 */
[----:B----4-:R0:W-:Y:S04]  /*29200*/  STL.64 [R1+0xe40], R4 ;  /* 0x000e400401007387 */ /* 0x0101e80000100a00 */
[----:B0-----:R-:W2:Y:S04]  /*29210*/  LDL.LU R4, [R1+0x20] ;  /* 0x0000200001047983 */ /* 0x001ea80000300800 */
[----:B------:R-:W2:Y:S04]  /*29220*/  LDL.LU R5, [R1+0x24] ;  /* 0x0000240001057983 */ /* 0x000ea80000300800 */
[----:B------:R-:W4:Y:S04]  /*29230*/  LDL.LU R6, [R1+0x28] ;  /* 0x0000280001067983 */ /* 0x000f280000300800 */
[----:B------:R-:W4:Y:S04]  /*29240*/  LDL.LU R7, [R1+0x2c] ;  /* 0x00002c0001077983 */ /* 0x000f280000300800 */
[----:B----4-:R0:W-:Y:S04]  /*29250*/  STL.64 [R1+0xe58], R6 ;  /* 0x000e580601007387 */ /* 0x0101e80000100a00 */
[----:B--2---:R1:W-:Y:S01]  /*29260*/  STL.64 [R1+0xe50], R4 ;  /* 0x000e500401007387 */ /* 0x0043e20000100a00 */
[----:B0-----:R-:W-:-:S02]  /*29270*/  IMAD.MOV.U32 R6, RZ, RZ, R12 ;  /* 0x000000ffff067224 */ /* 0x001fc400078e000c */
[----:B------:R-:W-:Y:S01]  /*29280*/  IMAD.MOV.U32 R7, RZ, RZ, R13 ;  /* 0x000000ffff077224 */ /* 0x000fe200078e000d */
[----:B------:R-:W-:Y:S02]  /*29290*/  F2FP.F16.E4M3.UNPACK_B R12, R10 ;  /* 0x0000000aff0c723e */ /* 0x000fe400020006ff */
[----:B------:R-:W-:Y:S01]  /*292a0*/  F2FP.F16.E4M3.UNPACK_B R13, R11 ;  /* 0x0000000bff0d723e */ /* 0x000fe200020006ff */
[----:B-1----:R-:W2:Y:S01]  /*292b0*/  LDL.LU R4, [R1+0x30] ;  /* 0x0000300001047983 */ /* 0x002ea20000300800 */
[----:B------:R-:W-:Y:S03]  /*292c0*/  HMMA.16816.F32 R8, R24, R8, R16 ;  /* 0x000000081808723c */ /* 0x000fe60000001810 */
[----:B------:R-:W4:Y:S04]  /*292d0*/  LDL.LU.64 R18, [R1+0xe88] ;  /* 0x000e880001127983 */ /* 0x000f280000300a00 */
[----:B------:R-:W4:Y:S01]  /*292e0*/  LDL.LU.64 R16, [R1+0xe80] ;  /* 0x000e800001107983 */ /* 0x000f220000300a00 */
[----:B------:R-:W-:-:S02]  /*292f0*/  IMAD.MOV.U32 R5, RZ, RZ, R2 ;  /* 0x000000ffff057224 */ /* 0x000fc400078e0002 */
[----:B------:R-:W-:Y:S01]  /*29300*/  IMAD R20, R20, 0x100, R3 ;  /* 0x0000010014147824 */ /* 0x000fe200078e0203 */
[----:B------:R-:W-:Y:S02]  /*29310*/  F2FP.F16.E4M3.UNPACK_B R2, R14 ;  /* 0x0000000eff02723e */ /* 0x000fe400020006ff */
[----:B------:R-:W-:Y:S02]  /*29320*/  F2FP.F16.E4M3.UNPACK_B R3, R15 ;  /* 0x0000000fff03723e */ /* 0x000fe400020006ff */
[----:B----4-:R-:W-:Y:S01]  /*29330*/  HMMA.16816.F32 R12, R24, R12, R16 ;  /* 0x0000000c180c723c */ /* 0x010fe20000001810 */
[----:B------:R-:W4:Y:S04]  /*29340*/  LDL.LU.64 R18, [R1+0xe78] ;  /* 0x000e780001127983 */ /* 0x000f280000300a00 */
[----:B------:R-:W3:Y:S01]  /*29350*/  LDL.LU.64 R16, [R1+0xe70] ;  /* 0x000e700001107983 */ /* 0x000ee20000300a00 */
[----:B----4-:R-:W-:-:S02]  /*29360*/  IMAD R22, R22, 0x100, R18 ;  /* 0x0000010016167824 */ /* 0x010fc400078e0212 */
[----:B---3--:R-:W-:Y:S01]  /*29370*/  IMAD R21, R21, 0x100, R17 ;  /* 0x0000010015157824 */ /* 0x008fe200078e0211 */
[----:B------:R-:W3:Y:S04]  /*29380*/  LDL.LU R18, [R1+0xe68] ;  /* 0x000e680001127983 */ /* 0x000ee80000300800 */
[----:B------:R-:W3:Y:S01]  /*29390*/  LDL.LU R17, [R1+0xe64] ;  /* 0x000e640001117983 */ /* 0x000ee20000300800 */
[----:B------:R-:W-:-:S03]  /*293a0*/  IMAD R23, R23, 0x100, R16 ;  /* 0x0000010017177824 */ /* 0x000fc600078e0210 */
[----:B------:R-:W3:Y:S02]  /*293b0*/  LDL.LU R16, [R1+0xe60] ;  /* 0x000e600001107983 */ /* 0x000ee40000300800 */
[----:B---3--:R-:W-:Y:S02]  /*293c0*/  HMMA.16816.F32 R16, R24, R2, R16 ;  /* 0x000000021810723c */ /* 0x008fe40000001810 */
[----:B------:R-:W3:Y:S05]  /*293d0*/  LDL R3, [R1+0x78] ;  /* 0x0000780001037983 */ /* 0x000eea0000100800 */
[----:B---3--:R-:W-:Y:S02]  /*293e0*/  F2FP.F16.E4M3.UNPACK_B R2, R3 ;  /* 0x00000003ff02723e */ /* 0x008fe400020006ff */
[----:B------:R-:W-:-:S02]  /*293f0*/  F2FP.F16.E4M3.UNPACK_B R3, R0 ;  /* 0x00000000ff03723e */ /* 0x000fc400020006ff */
[----:B------:R-:W-:Y:S02]  /*29400*/  F2FP.F16.E4M3.UNPACK_B R28, R28.H1 ;  /* 0x0000001cff1c723e */ /* 0x000fe400030006ff */
[----:B------:R-:W-:Y:S02]  /*29410*/  F2FP.F16.E4M3.UNPACK_B R29, R29.H1 ;  /* 0x0000001dff1d723e */ /* 0x000fe400030006ff */
[----:B------:R-:W-:Y:S02]  /*29420*/  F2FP.F16.E4M3.UNPACK_B R20, R20 ;  /* 0x00000014ff14723e */ /* 0x000fe400020006ff */
[----:B------:R-:W-:Y:S02]  /*29430*/  F2FP.F16.E4M3.UNPACK_B R22, R22 ;  /* 0x00000016ff16723e */ /* 0x000fe400020006ff */
[----:B------:R-:W-:Y:S02]  /*29440*/  F2FP.F16.E4M3.UNPACK_B R21, R21 ;  /* 0x00000015ff15723e */ /* 0x000fe400020006ff */
[----:B------:R-:W-:Y:S01]  /*29450*/  F2FP.F16.E4M3.UNPACK_B R23, R23 ;  /* 0x00000017ff17723e */ /* 0x000fe200020006ff */
[----:B--2---:R-:W-:Y:S01]  /*29460*/  HMMA.16816.F32 R24, R24, R2, R4 ;  /* 0x000000021818723c */ /* 0x004fe20000001804 */
[----:B------:R-:W2:Y:S04]  /*29470*/  LDL.LU.64 R6, [R1+0xe58] ;  /* 0x000e580001067983 */ /* 0x000ea80000300a00 */
[----:B------:R-:W2:Y:S04]  /*29480*/  LDL.LU.64 R4, [R1+0xe50] ;  /* 0x000e500001047983 */ /* 0x000ea80000300a00 */
[----:B------:R-:W3:Y:S04]  /*29490*/  LDL.LU R2, [R1+0x118] ;  /* 0x0001180001027983 */ /* 0x000ee80000300800 */
[----:B------:R-:W4:Y:S01]  /*294a0*/  LDL.LU R3, [R1+0x11c] ;  /* 0x00011c0001037983 */ /* 0x000f220000300800 */
[----:B------:R-:W0:Y:S01]  /*294b0*/  LDC R0, c[0x0][0x230] ;  /* 0x00008c00ff007b82 */ /* 0x000e220000000800 */
[----:B--2---:R-:W-:-:S15]  /*294c0*/  HMMA.16816.F32 R4, R20, R28, R4 ;  /* 0x0000001c1404723c */ /* 0x004fde0000001804 */
[----:B------:R-:W-:-:S08]  /*294d0*/  NOP ;  /* 0x0000000000007918 */ /* 0x000fd00000000000 */
[----:B------:R-:W-:Y:S04]  /*294e0*/  STL.64 [R1+0x170], R4 ;  /* 0x0001700401007387 */ /* 0x000fe80000100a00 */
[----:B------:R1:W-:Y:S04]  /*294f0*/  STL.64 [R1+0x178], R6 ;  /* 0x0001780601007387 */ /* 0x0003e80000100a00 */
[----:B-1----:R-:W2:Y:S04]  /*29500*/  LDL.LU.64 R6, [R1+0xe48] ;  /* 0x000e480001067983 */ /* 0x002ea80000300a00 */
[----:B------:R-:W2:Y:S01]  /*29510*/  LDL.LU.64 R4, [R1+0xe40] ;  /* 0x000e400001047983 */ /* 0x000ea20000300a00 */
[----:B---3--:R-:W-:-:S02]  /*29520*/  F2FP.F16.E4M3.UNPACK_B R2, R2.H1 ;  /* 0x00000002ff02723e */ /* 0x008fc400030006ff */
[----:B----4-:R-:W-:Y:S01]  /*29530*/  F2FP.F16.E4M3.UNPACK_B R3, R3.H1 ;  /* 0x00000003ff03723e */ /* 0x010fe200030006ff */
[----:B------:R-:W3:Y:S04]  /*29540*/  LDL.LU R28, [R1+0x108] ;  /* 0x00010800011c7983 */ /* 0x000ee80000300800 */
[----:B------:R-:W4:Y:S02]  /*29550*/  LDL.LU R29, [R1+0x10c] ;  /* 0x00010c00011d7983 */ /* 0x000f240000300800 */
        /* <DEDUP_REMOVED lines=15> */
[----:B------:R-:W2:Y:S04]  /*29650*/  LDL.LU.64 R4, [R1+0xe20] ;  /* 0x000e200001047983 */ /* 0x000ea80000300a00 */
[----:B------:R-:W2:Y:S04]  /*29660*/  LDL.LU R28, [R1+0xd8] ;  /* 0x0000d800011c7983 */ /* 0x000ea80000300800 */
[----:B------:R-:W2:Y:S01]  /*29670*/  LDL.LU R29, [R1+0xdc] ;  /* 0x0000dc00011d7983 */ /* 0x000ea20000300800 */
[----:B---3--:R-:W-:-:S02]  /*29680*/  F2FP.F16.E4M3.UNPACK_B R2, R2.H1 ;  /* 0x00000002ff02723e */ /* 0x008fc400030006ff */
[----:B----4-:R-:W-:-:S07]  /*29690*/  F2FP.F16.E4M3.UNPACK_B R3, R3.H1 ;  /* 0x00000003ff03723e */ /* 0x010fce00030006ff */
[----:B--2---:R-:W-:Y:S01]  /*296a0*/  HMMA.16816.F32 R4, R20, R2, R4 ;  /* 0x000000021404723c */ /* 0x004fe20000001804 */
[----:B------:R-:W-:Y:S02]  /*296b0*/  F2FP.F16.E4M3.UNPACK_B R28, R28.H1 ;  /* 0x0000001cff1c723e */ /* 0x000fe400030006ff */
[----:B------:R-:W-:-:S07]  /*296c0*/  F2FP.F16.E4M3.UNPACK_B R29, R29.H1 ;  /* 0x0000001dff1d723e */ /* 0x000fce00030006ff */
[----:B------:R-:W-:-:S13]  /*296d0*/  HMMA.16816.F32 R8, R20, R28, R8 ;  /* 0x0000001c1408723c */ /* 0x000fda0000001808 */
[----:B------:R1:W-:Y:S04]  /*296e0*/  STL.64 [R1+0x20], R4 ;  /* 0x0000200401007387 */ /* 0x0003e80000100a00 */
[----:B------:R2:W-:Y:S04]  /*296f0*/  STL.64 [R1+0x28], R6 ;  /* 0x0000280601007387 */ /* 0x0005e80000100a00 */
[----:B-1----:R-:W3:Y:S04]  /*29700*/  LDL.LU R4, [R1+0x98] ;  /* 0x0000980001047983 */ /* 0x002ee80000300800 */
[----:B--2---:R-:W2:Y:S04]  /*29710*/  LDL.LU R7, [R1+0x9c] ;  /* 0x00009c0001077983 */ /* 0x004ea80000300800 */
[----:B------:R-:W4:Y:S04]  /*29720*/  LDL.LU R5, [R1+0x88] ;  /* 0x0000880001057983 */ /* 0x000f280000300800 */
[----:B------:R-:W4:Y:S04]  /*29730*/  LDL.LU R6, [R1+0x8c] ;  /* 0x00008c0001067983 */ /* 0x000f280000300800 */
[----:B------:R-:W-:Y:S04]  /*29740*/  STL.64 [R1], R8 ;  /* 0x0000000801007387 */ /* 0x000fe80000100a00 */
[----:B------:R1:W-:Y:S04]  /*29750*/  STL.64 [R1+0x8], R10 ;  /* 0x0000080a01007387 */ /* 0x0003e80000100a00 */
[----:B-1----:R-:W4:Y:S04]  /*29760*/  LDL.LU R10, [R1+0x78] ;  /* 0x00007800010a7983 */ /* 0x002f280000300800 */
[----:B------:R-:W4:Y:S01]  /*29770*/  LDL.LU R11, [R1+0x7c] ;  /* 0x00007c00010b7983 */ /* 0x000f220000300800 */
[----:B0-----:R-:W-:Y:S01]  /*29780*/  VIADD R0, R0, 0x7f ;  /* 0x0000007f00007836 */ /* 0x001fe20000000000 */
[----:B------:R-:W-:Y:S01]  /*29790*/  UIADD3 UR4, UR4, 0x1, URZ ;  /* 0x0000000104047890 */ /* 0x000fe2000fffe03f */
[----:B---3--:R-:W-:-:S02]  /*297a0*/  F2FP.F16.E4M3.UNPACK_B R2, R4.H1 ;  /* 0x00000004ff02723e */ /* 0x008fc400030006ff */
[----:B--2---:R-:W-:Y:S02]  /*297b0*/  F2FP.F16.E4M3.UNPACK_B R3, R7.H1 ;  /* 0x00000007ff03723e */ /* 0x004fe400030006ff */
[----:B----4-:R-:W-:Y:S02]  /*297c0*/  F2FP.F16.E4M3.UNPACK_B R4, R5.H1 ;  /* 0x00000005ff04723e */ /* 0x010fe400030006ff */
[----:B------:R-:W-:Y:S01]  /*297d0*/  F2FP.F16.E4M3.UNPACK_B R5, R6.H1 ;  /* 0x00000006ff05723e */ /* 0x000fe200030006ff */
[----:B------:R-:W2:Y:S02]  /*297e0*/  LDL.LU R7, [R1+0x504] ;  /* 0x0005040001077983 */ /* 0x000ea40000300800 */
[C---:B------:R-:W-:Y:S06]  /*297f0*/  HMMA.16816.F32 R12, R20.reuse, R2, R12 ;  /* 0x00000002140c723c */ /* 0x040fec000000180c */
[----:B------:R-:W-:Y:S01]  /*29800*/  HMMA.16816.F32 R16, R20, R4, R16 ;  /* 0x000000041410723c */ /* 0x000fe20000001810 */
[----:B------:R-:W-:-:S02]  /*29810*/  F2FP.F16.E4M3.UNPACK_B R2, R10.H1 ;  /* 0x0000000aff02723e */ /* 0x000fc400030006ff */
[----:B------:R-:W-:-:S07]  /*29820*/  F2FP.F16.E4M3.UNPACK_B R3, R11.H1 ;  /* 0x0000000bff03723e */ /* 0x000fce00030006ff */
[----:B------:R-:W-:Y:S01]  /*29830*/  HMMA.16816.F32 R20, R20, R2, R24 ;  /* 0x000000021414723c */ /* 0x000fe20000001818 */
[----:B------:R-:W-:-:S06]  /*29840*/  SHF.R.S32.HI R6, RZ, 0x1f, R0 ;  /* 0x0000001fff067819 */ /* 0x000fcc0000011400 */
[----:B------:R-:W-:Y:S04]  /*29850*/  STL [R1+0xd74], R12 ;  /* 0x000d740c01007387 */ /* 0x000fe80000100800 */
[----:B------:R-:W-:Y:S04]  /*29860*/  STL [R1+0xd70], R13 ;  /* 0x000d700d01007387 */ /* 0x000fe80000100800 */
[----:B------:R-:W-:Y:S01]  /*29870*/  STL [R1+0xd6c], R14 ;  /* 0x000d6c0e01007387 */ /* 0x000fe20000100800 */
[----:B------:R-:W-:-:S03]  /*29880*/  LEA.HI R0, R6, R0, RZ, 0x7 ;  /* 0x0000000006007211 */ /* 0x000fc600078f38ff */
[----:B------:R-:W-:Y:S04]  /*29890*/  STL [R1+0xd68], R15 ;  /* 0x000d680f01007387 */ /* 0x000fe80000100800 */
[----:B------:R-:W-:Y:S04]  /*298a0*/  STL [R1+0xd84], R16 ;  /* 0x000d841001007387 */ /* 0x000fe80000100800 */
[----:B------:R-:W-:Y:S04]  /*298b0*/  STL [R1+0xd80], R17 ;  /* 0x000d801101007387 */ /* 0x000fe80000100800 */
[----:B------:R-:W-:Y:S01]  /*298c0*/  STL [R1+0xd7c], R18 ;  /* 0x000d7c1201007387 */ /* 0x000fe20000100800 */
[----:B------:R-:W-:-:S03]  /*298d0*/  SHF.R.S32.HI R0, RZ, 0x7, R0 ;  /* 0x00000007ff007819 */ /* 0x000fc60000011400 */
[----:B------:R-:W-:Y:S01]  /*298e0*/  STL [R1+0xd78], R19 ;  /* 0x000d781301007387 */ /* 0x000fe20000100800 */
[----:B------:R-:W-:-:S03]  /*298f0*/  ISETP.NE.U32.AND P0, PT, R0, UR4, PT ;  /* 0x0000000400007c0c */ /* 0x000fc6000bf05070 */
[----:B------:R-:W-:Y:S04]  /*29900*/  STL [R1+0xd94], R20 ;  /* 0x000d941401007387 */ /* 0x000fe80000100800 */
[----:B------:R-:W-:Y:S04]  /*29910*/  STL [R1+0xd90], R21 ;  /* 0x000d901501007387 */ /* 0x000fe80000100800 */
[----:B------:R-:W-:Y:S04]  /*29920*/  STL [R1+0xd8c], R22 ;  /* 0x000d8c1601007387 */ /* 0x000fe80000100800 */
[----:B------:R-:W-:Y:S04]  /*29930*/  STL [R1+0xd88], R23 ;  /* 0x000d881701007387 */ /* 0x000fe80000100800 */
[----:B------:R-:W3:Y:S01]  /*29940*/  LDL.LU R0, [R1+0x538] ;  /* 0x0005380001007983 */ /* 0x000ee20000300800 */
[----:B------:R-:W-:-:S03]  /*29950*/  USHF.L.U32 UR7, UR11, 0x7, URZ ;  /* 0x000000070b077899 */ /* 0x000fc6000800063f */
[----:B---3--:R0:W-:Y:S04]  /*29960*/  STL [R1+0xe18], R0 ;  /* 0x000e180001007387 */ /* 0x0081e80000100800 */
[----:B0-----:R-:W3:Y:S01]  /*29970*/  LDL.LU R0, [R1+0xc94] ;  /* 0x000c940001007983 */ /* 0x001ee20000300800 */
[----:B--2---:R-:W-:-:S05]  /*29980*/  IADD3 R7, P6, R7, UR7, RZ ;  /* 0x0000000707077c10 */ /* 0x004fca000ffde0ff */
[----:B------:R-:W-:Y:S04]  /*29990*/  STL [R1+0x504], R7 ;  /* 0x0005040701007387 */ /* 0x000fe80000100800 */
[----:B---3--:R0:W-:Y:S04]  /*299a0*/  STL [R1+0xe1c], R0 ;  /* 0x000e1c0001007387 */ /* 0x0081e80000100800 */
        /* <DEDUP_REMOVED lines=28> */
[----:B------:R-:W4:Y:S01]  /*29b70*/  LDL.LU R7, [R1+0xc34] ;  /* 0x000c340001077983 */ /* 0x000f220000300800 */
[----:B--2---:R-:W-:-:S05]  /*29b80*/  IADD3 R0, P1, R0, UR7, RZ ;  /* 0x0000000700007c10 */ /* 0x004fca000ff3e0ff */
[----:B------:R0:W-:Y:S04]  /*29b90*/  STL [R1+0x4e4], R0 ;  /* 0x0004e40001007387 */ /* 0x0001e80000100800 */
[----:B0-----:R-:W2:Y:S01]  /*29ba0*/  LDL.LU R0, [R1+0xe1c] ;  /* 0x000e1c0001007983 */ /* 0x001ea20000300800 */
[----:B------:R-:W-:-:S06]  /*29bb0*/  USHF.L.U32 UR12, UR14, 0x7, URZ ;  /* 0x000000070e0c7899 */ /* 0x000fcc000800063f */
[----:B--2---:R-:W-:-:S05]  /*29bc0*/  IADD3 R0, P2, R0, UR12, RZ ;  /* 0x0000000c00007c10 */ /* 0x004fca000ff5e0ff */
[----:B------:R0:W-:Y:S04]  /*29bd0*/  STL [R1+0xc94], R0 ;  /* 0x000c940001007387 */ /* 0x0001e80000100800 */
[----:B0-----:R-:W2:Y:S01]  /*29be0*/  LDL.LU R0, [R1+0xe18] ;  /* 0x000e180001007983 */ /* 0x001ea20000300800 */
[----:B------:R-:W-:Y:S02]  /*29bf0*/  USHF.L.U32 UR5, UR11, 0x7, URZ ;  /* 0x000000070b057899 */ /* 0x000fe4000800063f */
[----:B------:R-:W-:Y:S02]  /*29c00*/  USHF.L.U32 UR6, UR14, 0x7, URZ ;  /* 0x000000070e067899 */ /* 0x000fe4000800063f */
[----:B------:R-:W-:Y:S02]  /*29c10*/  USHF.R.S32.HI UR5, URZ, 0x1f, UR5 ;  /* 0x0000001f3f057899 */ /* 0x000fe40008011405 */
[----:B------:R-:W-:Y:S01]  /*29c20*/  USHF.R.S32.HI UR6, URZ, 0x1f, UR6 ;  /* 0x0000001f3f067899 */ /* 0x000fe20008011406 */
[----:B---3--:R-:W-:-:S02]  /*29c30*/  IADD3 R23, P4, R23, UR12, RZ ;  /* 0x0000000c17177c10 */ /* 0x008fc4000ff9e0ff */
[----:B----4-:R-:W-:Y:S02]  /*29c40*/  IADD3 R22, P5, R22, UR12, RZ ;  /* 0x0000000c16167c10 */ /* 0x010fe4000ffbe0ff */
[----:B------:R-:W-:Y:S02]  /*29c50*/  IADD3.X R21, R21, UR5, RZ, P6, !PT ;  /* 0x0000000515157c10 */ /* 0x000fe4000b7fe4ff */
[----:B------:R-:W-:Y:S02]  /*29c60*/  IADD3 R20, P6, R20, UR12, RZ ;  /* 0x0000000c14147c10 */ /* 0x000fe4000ffde0ff */
[----:B------:R-:W-:Y:S02]  /*29c70*/  IADD3.X R2, R2, UR5, RZ, P1, !PT ;  /* 0x0000000502027c10 */ /* 0x000fe40008ffe4ff */
[----:B------:R-:W-:Y:S02]  /*29c80*/  IADD3 R3, P1, R3, UR12, RZ ;  /* 0x0000000c03037c10 */ /* 0x000fe4000ff3e0ff */
[----:B------:R-:W-:-:S02]  /*29c90*/  IADD3.X R24, R24, UR6, RZ, P2, !PT ;  /* 0x0000000618187c10 */ /* 0x000fc400097fe4ff */
[----:B------:R-:W-:Y:S02]  /*29ca0*/  IADD3 R25, P2, R25, UR12, RZ ;  /* 0x0000000c19197c10 */ /* 0x000fe4000ff5e0ff */
        /* <DEDUP_REMOVED lines=13> */
[----:B--2---:R-:W-:-:S05]  /*29d80*/  IADD3 R0, P3, R0, UR12, RZ ;  /* 0x0000000c00007c10 */ /* 0x004fca000ff7e0ff */
[----:B------:R0:W-:Y:S04]  /*29d90*/  STL [R1+0x538], R0 ;  /* 0x0005380001007387 */ /* 0x0001e80000100800 */
[----:B------:R-:W-:Y:S04]  /*29da0*/  STL [R1+0xc8c], R23 ;  /* 0x000c8c1701007387 */ /* 0x000fe80000100800 */
[----:B------:R-:W-:Y:S04]  /*29db0*/  STL [R1+0xc88], R22 ;  /* 0x000c881601007387 */ /* 0x000fe80000100800 */
[----:B------:R-:W-:Y:S04]  /*29dc0*/  STL [R1+0x500], R21 ;  /* 0x0005001501007387 */ /* 0x000fe80000100800 */
[----:B------:R-:W-:Y:S01]  /*29dd0*/  STL [R1+0xc84], R20 ;  /* 0x000c841401007387 */ /* 0x000fe20000100800 */
[----:B------:R-:W-:-:S03]  /*29de0*/  IADD3.X R26, R26, UR6, RZ, P3, !PT ;  /* 0x000000061a1a7c10 */ /* 0x000fc60009ffe4ff */
[----:B------:R-:W-:Y:S01]  /*29df0*/  STL [R1+0x4e0], R2 ;  /* 0x0004e00201007387 */ /* 0x000fe20000100800 */
[----:B------:R-:W-:-:S03]  /*29e00*/  IADD3 R27, P3, R27, UR12, RZ ;  /* 0x0000000c1b1b7c10 */ /* 0x000fc6000ff7e0ff */
        /* <DEDUP_REMOVED lines=22> */
[----:B0-----:R-:W2:Y:S01]  /*29f70*/  LDL.LU R0, [R1+0xc50] ;  /* 0x000c500001007983 */ /* 0x001ea20000300800 */
[----:B------:R-:W-:-:S02]  /*29f80*/  IADD3 R10, P5, R10, UR12, RZ ;  /* 0x0000000c0a0a7c10 */ /* 0x000fc4000ffbe0ff */
[----:B------:R-:W-:-:S03]  /*29f90*/  IADD3.X R11, R11, UR6, RZ, P6, !PT ;  /* 0x000000060b0b7c10 */ /* 0x000fc6000b7fe4ff */
[----:B------:R-:W-:Y:S04]  /*29fa0*/  STL [R1+0xc3c], R10 ;  /* 0x000c3c0a01007387 */ /* 0x000fe80000100800 */
[----:B--2---:R0:W-:Y:S04]  /*29fb0*/  STL [R1+0xe10], R0 ;  /* 0x000e100001007387 */ /* 0x0041e80000100800 */
[----:B------:R-:W-:Y:S04]  /*29fc0*/  STL [R1+0xc60], R11 ;  /* 0x000c600b01007387 */ /* 0x000fe80000100800 */
[----:B0-----:R-:W2:Y:S01]  /*29fd0*/  LDL.LU R0, [R1+0xc2c] ;  /* 0x000c2c0001007983 */ /* 0x001ea20000300800 */
[----:B------:R-:W-:-:S05]  /*29fe0*/  IADD3 R7, P6, R7, UR12, RZ ;  /* 0x0000000c07077c10 */ /* 0x000fca000ffde0ff */
[----:B------:R-:W-:Y:S04]  /*29ff0*/  STL [R1+0xc34], R7 ;  /* 0x000c340701007387 */ /* 0x000fe80000100800 */
[----:B--2---:R0:W-:Y:S04]  /*2a000*/  STL [R1+0xe14], R0 ;  /* 0x000e140001007387 */ /* 0x0041e80000100800 */
[----:B0-----:R-:W2:Y:S04]  /*2a010*/  LDL.LU R0, [R1+0xc58] ;  /* 0x000c580001007983 */ /* 0x001ea80000300800 */
[----:B------:R-:W3:Y:S04]  /*2a020*/  LDL.LU R23, [R1+0xc24] ;  /* 0x000c240001177983 */ /* 0x000ee80000300800 */
[----:B------:R-:W4:Y:S04]  /*2a030*/  LDL.LU R22, [R1+0xc48] ;  /* 0x000c480001167983 */ /* 0x000f280000300800 */
        /* <DEDUP_REMOVED lines=25> */
[----:B------:R-:W3:Y:S01]  /*2a1d0*/  LDL.LU R7, [R1+0xbe0] ;  /* 0x000be00001077983 */ /* 0x000ee20000300800 */
[----:B--2---:R-:W-:-:S05]  /*2a1e0*/  IADD3.X R0, R0, UR6, RZ, P1, !PT ;  /* 0x0000000600007c10 */ /* 0x004fca0008ffe4ff */
[----:B------:R0:W-:Y:S04]  /*2a1f0*/  STL [R1+0xc58], R0 ;  /* 0x000c580001007387 */ /* 0x0001e80000100800 */
[----:B0-----:R-:W2:Y:S02]  /*2a200*/  LDL.LU R0, [R1+0xe14] ;  /* 0x000e140001007983 */ /* 0x001ea40000300800 */
[----:B--2---:R-:W-:-:S05]  /*2a210*/  IADD3 R0, P1, R0, UR12, RZ ;  /* 0x0000000c00007c10 */ /* 0x004fca000ff3e0ff */
[----:B------:R0:W-:Y:S04]  /*2a220*/  STL [R1+0xc2c], R0 ;  /* 0x000c2c0001007387 */ /* 0x0001e80000100800 */
[----:B0-----:R-:W2:Y:S01]  /*2a230*/  LDL.LU R0, [R1+0xe10] ;  /* 0x000e100001007983 */ /* 0x001ea20000300800 */
[----:B----4-:R-:W-:Y:S02]  /*2a240*/  IADD3.X R22, R22, UR6, RZ, P3, !PT ;  /* 0x0000000616167c10 */ /* 0x010fe40009ffe4ff */
[----:B---3--:R-:W-:Y:S02]  /*2a250*/  IADD3 R21, P3, R21, UR12, RZ ;  /* 0x0000000c15157c10 */ /* 0x008fe4000ff7e0ff */
[----:B------:R-:W-:Y:S02]  /*2a260*/  IADD3.X R20, R20, UR6, RZ, P4, !PT ;  /* 0x0000000614147c10 */ /* 0x000fe4000a7fe4ff */
[----:B------:R-:W-:-:S02]  /*2a270*/  IADD3 R2, P4, R2, UR12, RZ ;  /* 0x0000000c02027c10 */ /* 0x000fc4000ff9e0ff */
[----:B------:R-:W-:Y:S02]  /*2a280*/  IADD3.X R3, R3, UR6, RZ, P5, !PT ;  /* 0x0000000603037c10 */ /* 0x000fe4000affe4ff */
[----:B------:R-:W-:Y:S02]  /*2a290*/  IADD3 R24, P5, R24, UR12, RZ ;  /* 0x0000000c18187c10 */ /* 0x000fe4000ffbe0ff */
[----:B------:R-:W-:Y:S02]  /*2a2a0*/  IADD3.X R25, R25, UR6, RZ, P6, !PT ;  /* 0x0000000619197c10 */ /* 0x000fe4000b7fe4ff */
[----:B------:R-:W-:Y:S02]  /*2a2b0*/  IADD3 R26, P6, R26, UR12, RZ ;  /* 0x0000000c1a1a7c10 */ /* 0x000fe4000ffde0ff */
        /* <DEDUP_REMOVED lines=12> */
[----:B--2---:R-:W-:Y:S02]  /*2a380*/  IADD3.X R0, R0, UR6, RZ, P2, !PT ;  /* 0x0000000600007c10 */ /* 0x004fe400097fe4ff */
[----:B------:R-:W-:-:S03]  /*2a390*/  IADD3 R23, P2, R23, UR12, RZ ;  /* 0x0000000c17177c10 */ /* 0x000fc6000ff5e0ff */
[----:B------:R0:W-:Y:S04]  /*2a3a0*/  STL [R1+0xc50], R0 ;  /* 0x000c500001007387 */ /* 0x0001e80000100800 */
        /* <DEDUP_REMOVED lines=29> */
[----:B0-----:R-:W2:Y:S01]  /*2a580*/  LDL.LU R0, [R1+0xbac] ;  /* 0x000bac0001007983 */ /* 0x001ea20000300800 */
[----:B------:R-:W-:-:S02]  /*2a590*/  IADD3.X R10, R10, UR6, RZ, P3, !PT ;  /* 0x000000060a0a7c10 */ /* 0x000fc40009ffe4ff */
[----:B------:R-:W-:-:S03]  /*2a5a0*/  IADD3 R11, P3, R11, UR12, RZ ;  /* 0x0000000c0b0b7c10 */ /* 0x000fc6000ff7e0ff */
[----:B------:R-:W-:Y:S04]  /*2a5b0*/  STL [R1+0xbe8], R10 ;  /* 0x000be80a01007387 */ /* 0x000fe80000100800 */
[----:B--2---:R0:W-:Y:S04]  /*2a5c0*/  STL [R1+0xe08], R0 ;  /* 0x000e080001007387 */ /* 0x0041e80000100800 */
[----:B------:R-:W-:Y:S04]  /*2a5d0*/  STL [R1+0xbbc], R11 ;  /* 0x000bbc0b01007387 */ /* 0x000fe80000100800 */
[----:B0-----:R-:W2:Y:S01]  /*2a5e0*/  LDL.LU R0, [R1+0xbd8] ;  /* 0x000bd80001007983 */ /* 0x001ea20000300800 */
[----:B------:R-:W-:-:S05]  /*2a5f0*/  IADD3.X R7, R7, UR6, RZ, P4, !PT ;  /* 0x0000000607077c10 */ /* 0x000fca000a7fe4ff */
[----:B------:R-:W-:Y:S04]  /*2a600*/  STL [R1+0xbe0], R7 ;  /* 0x000be00701007387 */ /* 0x000fe80000100800 */
[----:B--2---:R0:W-:Y:S04]  /*2a610*/  STL [R1+0xe0c], R0 ;  /* 0x000e0c0001007387 */ /* 0x0041e80000100800 */
        /* <DEDUP_REMOVED lines=31> */
[----:B0-----:R-:W2:Y:S02]  /*2a810*/  LDL.LU R0, [R1+0xe0c] ;  /* 0x000e0c0001007983 */ /* 0x001ea40000300800 */
[----:B--2---:R-:W-:-:S05]  /*2a820*/  IADD3.X R0, R0, UR6, RZ, P5, !PT ;  /* 0x0000000600007c10 */ /* 0x004fca000affe4ff */
[----:B------:R0:W-:Y:S04]  /*2a830*/  STL [R1+0xbd8], R0 ;  /* 0x000bd80001007387 */ /* 0x0001e80000100800 */
[----:B0-----:R-:W2:Y:S01]  /*2a840*/  LDL.LU R0, [R1+0xe08] ;  /* 0x000e080001007983 */ /* 0x001ea20000300800 */
[----:B---3--:R-:W-:Y:S02]  /*2a850*/  IADD3.X R23, R23, UR6, RZ, P6, !PT ;  /* 0x0000000617177c10 */ /* 0x008fe4000b7fe4ff */
[----:B----4-:R-:W-:Y:S02]  /*2a860*/  IADD3 R22, P6, R22, UR12, RZ ;  /* 0x0000000c16167c10 */ /* 0x010fe4000ffde0ff */
        /* <DEDUP_REMOVED lines=19> */
[----:B--2---:R-:W-:-:S05]  /*2a9a0*/  IADD3 R0, P5, R0, UR12, RZ ;  /* 0x0000000c00007c10 */ /* 0x004fca000ffbe0ff */
[----:B------:R0:W-:Y:S04]  /*2a9b0*/  STL [R1+0xbac], R0 ;  /* 0x000bac0001007387 */ /* 0x0001e80000100800 */
        /* <DEDUP_REMOVED lines=1260> */
[----:B------:R-:W-:Y:S04]  /*2f880*/  STL [R1+0x588], R0 ;  /* 0x0005880001007387 */ /* 0x000fe80000100800 */
[----:B------:R-:W-:Y:S04]  /*2f890*/  STL [R1+0x55c], R23 ;  /* 0x00055c1701007387 */ /* 0x000fe80000100800 */
[----:B------:R-:W-:Y:S04]  /*2f8a0*/  STL [R1+0x580], R22 ;  /* 0x0005801601007387 */ /* 0x000fe80000100800 */
[----:B------:R-:W-:Y:S04]  /*2f8b0*/  STL [R1+0xc9c], R21 ;  /* 0x000c9c1501007387 */ /* 0x000fe80000100800 */
[----:B------:R0:W-:Y:S04]  /*2f8c0*/  STL [R1+0x578], R20 ;  /* 0x0005781401007387 */ /* 0x0001e80000100800 */
        /* <DEDUP_REMOVED lines=81> */
[----:B------:R-:W-:Y:S02]  /*2fde0*/  IADD3.X R3, R3, UR6, RZ, P2, !PT ;  /* 0x0000000603037c10 */ /* 0x000fe400097fe4ff */
[----:B------:R-:W-:Y:S02]  /*2fdf0*/  IADD3.X R24, R24, UR6, RZ, P3, !PT ;  /* 0x0000000618187c10 */ /* 0x000fe40009ffe4ff */
[----:B------:R-:W-:Y:S02]  /*2fe00*/  IADD3.X R25, R25, UR6, RZ, P4, !PT ;  /* 0x0000000619197c10 */ /* 0x000fe4000a7fe4ff */
[----:B------:R-:W-:Y:S02]  /*2fe10*/  IADD3 R27, P1, R27, UR7, RZ ;  /* 0x000000071b1b7c10 */ /* 0x000fe4000ff3e0ff */
[----:B------:R-:W-:-:S02]  /*2fe20*/  IADD3 R6, P2, R6, UR7, RZ ;  /* 0x0000000706067c10 */ /* 0x000fc4000ff5e0ff */
[----:B------:R-:W-:Y:S02]  /*2fe30*/  IADD3 R4, P3, R4, UR7, RZ ;  /* 0x0000000704047c10 */ /* 0x000fe4000ff7e0ff */
[----:B------:R-:W-:Y:S02]  /*2fe40*/  IADD3 R5, P4, R5, UR7, RZ ;  /* 0x0000000705057c10 */ /* 0x000fe4000ff9e0ff */
[----:B------:R-:W-:Y:S02]  /*2fe50*/  IADD3.X R29, R29, UR6, RZ, P5, !PT ;  /* 0x000000061d1d7c10 */ /* 0x000fe4000affe4ff */
[----:B------:R-:W-:Y:S02]  /*2fe60*/  IADD3.X R8, R8, UR5, RZ, P1, !PT ;  /* 0x0000000508087c10 */ /* 0x000fe40008ffe4ff */
[----:B------:R-:W-:Y:S02]  /*2fe70*/  IADD3.X R9, R9, UR5, RZ, P2, !PT ;  /* 0x0000000509097c10 */ /* 0x000fe400097fe4ff */
[----:B------:R-:W-:-:S02]  /*2fe80*/  IADD3.X R10, R10, UR5, RZ, P3, !PT ;  /* 0x000000050a0a7c10 */ /* 0x000fc40009ffe4ff */
[----:B------:R-:W-:Y:S02]  /*2fe90*/  IADD3.X R11, R11, UR5, RZ, P4, !PT ;  /* 0x000000050b0b7c10 */ /* 0x000fe4000a7fe4ff */
[----:B--2---:R-:W-:-:S05]  /*2fea0*/  IADD3 R20, P6, R20, UR12, RZ ;  /* 0x0000000c14147c10 */ /* 0x004fca000ffde0ff */
[----:B------:R0:W-:Y:S04]  /*2feb0*/  STL [R1+0xd14], R20 ;  /* 0x000d141401007387 */ /* 0x0001e80000100800 */
[----:B0-----:R0:W5:Y:S04]  /*2fec0*/  LDL.LU R20, [R1+0xd94] ;  /* 0x000d940001147983 */ /* 0x0011680000300800 */
[----:B------:R1:W-:Y:S04]  /*2fed0*/  STL [R1+0xca8], R21 ;  /* 0x000ca81501007387 */ /* 0x0003e80000100800 */
[----:B-1----:R0:W5:Y:S04]  /*2fee0*/  LDL.LU R21, [R1+0xd90] ;  /* 0x000d900001157983 */ /* 0x0021680000300800 */
[----:B------:R1:W-:Y:S04]  /*2fef0*/  STL [R1+0xd10], R22 ;  /* 0x000d101601007387 */ /* 0x0003e80000100800 */
[----:B-1----:R0:W5:Y:S04]  /*2ff00*/  LDL.LU R22, [R1+0xd8c] ;  /* 0x000d8c0001167983 */ /* 0x0021680000300800 */
[----:B------:R1:W-:Y:S04]  /*2ff10*/  STL [R1+0xcb0], R23 ;  /* 0x000cb01701007387 */ /* 0x0003e80000100800 */
[----:B-1----:R0:W5:Y:S04]  /*2ff20*/  LDL.LU R23, [R1+0xd88] ;  /* 0x000d880001177983 */ /* 0x0021680000300800 */
[----:B------:R1:W-:Y:S01]  /*2ff30*/  STL [R1+0xd0c], R16 ;  /* 0x000d0c1001007387 */ /* 0x0003e20000100800 */
[----:B------:R-:W-:-:S03]  /*2ff40*/  IADD3.X R15, R15, UR6, RZ, P6, !PT ;  /* 0x000000060f0f7c10 */ /* 0x000fc6000b7fe4ff */
[----:B-1----:R0:W5:Y:S04]  /*2ff50*/  LDL.LU R16, [R1+0xd84] ;  /* 0x000d840001107983 */ /* 0x0021680000300800 */
[----:B------:R1:W-:Y:S01]  /*2ff60*/  STL [R1+0xcb8], R17 ;  /* 0x000cb81101007387 */ /* 0x0003e20000100800 */
[----:B------:R-:W-:-:S03]  /*2ff70*/  IADD3 R0, P6, R0, UR7, RZ ;  /* 0x0000000700007c10 */ /* 0x000fc6000ffde0ff */
[----:B-1----:R0:W5:Y:S04]  /*2ff80*/  LDL.LU R17, [R1+0xd80] ;  /* 0x000d800001117983 */ /* 0x0021680000300800 */
[----:B------:R1:W-:Y:S04]  /*2ff90*/  STL [R1+0xd08], R18 ;  /* 0x000d081201007387 */ /* 0x0003e80000100800 */
[----:B-1----:R0:W5:Y:S04]  /*2ffa0*/  LDL.LU R18, [R1+0xd7c] ;  /* 0x000d7c0001127983 */ /* 0x0021680000300800 */
[----:B------:R1:W-:Y:S01]  /*2ffb0*/  STL [R1+0xcc0], R19 ;  /* 0x000cc01301007387 */ /* 0x0003e20000100800 */
[----:B------:R-:W-:-:S03]  /*2ffc0*/  IADD3.X R26, R26, UR5, RZ, P6, !PT ;  /* 0x000000051a1a7c10 */ /* 0x000fc6000b7fe4ff */
[----:B-1----:R0:W5:Y:S04]  /*2ffd0*/  LDL.LU R19, [R1+0xd78] ;  /* 0x000d780001137983 */ /* 0x0021680000300800 */
[----:B------:R1:W-:Y:S04]  /*2ffe0*/  STL [R1+0xd04], R12 ;  /* 0x000d040c01007387 */ /* 0x0003e80000100800 */
[----:B-1----:R0:W5:Y:S04]  /*2fff0*/  LDL.LU R12, [R1+0xd74] ;  /* 0x000d7400010c7983 */ /* 0x0021680000300800 */
[----:B------:R1:W-:Y:S04]  /*30000*/  STL [R1+0xcc8], R13 ;  /* 0x000cc80d01007387 */ /* 0x0003e80000100800 */
[----:B-1----:R0:W5:Y:S04]  /*30010*/  LDL.LU R13, [R1+0xd70] ;  /* 0x000d7000010d7983 */ /* 0x0021680000300800 */
[----:B------:R1:W-:Y:S01]  /*30020*/  STL [R1+0xd00], R14 ;  /* 0x000d000e01007387 */ /* 0x0003e20000100800 */
[----:B------:R-:W-:-:S03]  /*30030*/  IADD3 R28, P6, R28, UR7, RZ ;  /* 0x000000071c1c7c10 */ /* 0x000fc6000ffde0ff */
[----:B-1----:R0:W5:Y:S04]  /*30040*/  LDL.LU R14, [R1+0xd6c] ;  /* 0x000d6c00010e7983 */ /* 0x0021680000300800 */
[----:B------:R1:W-:Y:S04]  /*30050*/  STL [R1+0xcd0], R15 ;  /* 0x000cd00f01007387 */ /* 0x0003e80000100800 */
[----:B-1----:R0:W5:Y:S04]  /*30060*/  LDL.LU R15, [R1+0xd68] ;  /* 0x000d6800010f7983 */ /* 0x0021680000300800 */
[----:B------:R0:W-:Y:S04]  /*30070*/  STL [R1+0x51c], R0 ;  /* 0x00051c0001007387 */ /* 0x0001e80000100800 */
        /* <DEDUP_REMOVED lines=8> */
[----:B------:R0:W-:Y:S01]  /*30100*/  STL [R1+0x4f4], R5 ;  /* 0x0004f40501007387 */ /* 0x0001e20000100800 */
[----:B------:R-:W-:-:S03]  /*30110*/  IADD3.X R7, R7, UR5, RZ, P6, !PT ;  /* 0x0000000507077c10 */ /* 0x000fc6000b7fe4ff */
[----:B------:R0:W-:Y:S04]  /*30120*/  STL [R1+0x4ec], R28 ;  /* 0x0004ec1c01007387 */ /* 0x0001e80000100800 */
[----:B------:R0:W-:Y:S04]  /*30130*/  STL [R1+0xcf8], R29 ;  /* 0x000cf81d01007387 */ /* 0x0001e80000100800 */
[----:B------:R0:W-:Y:S04]  /*30140*/  STL [R1+0x510], R8 ;  /* 0x0005100801007387 */ /* 0x0001e80000100800 */
[----:B------:R0:W-:Y:S04]  /*30150*/  STL [R1+0x508], R9 ;  /* 0x0005080901007387 */ /* 0x0001e80000100800 */
[----:B------:R0:W-:Y:S04]  /*30160*/  STL [R1+0x4e8], R7 ;  /* 0x0004e80701007387 */ /* 0x0001e80000100800 */
[----:B------:R0:W-:Y:S04]  /*30170*/  STL [R1+0x4f8], R10 ;  /* 0x0004f80a01007387 */ /* 0x0001e80000100800 */
[----:B------:R0:W-:Y:S01]  /*30180*/  STL [R1+0x4f0], R11 ;  /* 0x0004f00b01007387 */ /* 0x0001e20000100800 */
[----:B------:R-:W-:Y:S05]  /*30190*/  @P0 BRA `(.L_x_2) ;  /* 0xfffffe9000040947 */ /* 0x000fea000383ffff */
.L_x_1:
[----:B-----5:R2:W-:Y:S01]  /*301a0*/  STL [R1+0xd7c], R21 ;  /* 0x000d7c1501007387 */ /* 0x0205e20000100800 */
[----:B------:R-:W-:Y:S01]  /*301b0*/  F2FP.SATFINITE.E4M3.F32.PACK_AB_MERGE_C R16, R17, R16, RZ ;  /* 0x000000101110723e */ /* 0x000fe200048070ff */
[----:B------:R-:W-:Y:S01]  /*301c0*/  ULDC.64 UR12, c[0x0][0x228] ;  /* 0x00008a00000c7ab9 */ /* 0x000fe20000000a00 */
[----:B------:R-:W-:Y:S01]  /*301d0*/  F2FP.SATFINITE.E4M3.F32.PACK_AB_MERGE_C R12, R13, R12, RZ ;  /* 0x0000000c0d0c723e */ /* 0x000fe200048070ff */
[----:B------:R-:W-:Y:S01]  /*301e0*/  ULDC UR4, c[0x0][0x244] ;  /* 0x0000910000047ab9 */ /* 0x000fe20000000800 */
[----:B------:R-:W-:Y:S01]  /*301f0*/  F2FP.SATFINITE.E4M3.F32.PACK_AB_MERGE_C R14, R15, R14, RZ ;  /* 0x0000000e0f0e723e */ /* 0x000fe200048070ff */
[----:B------:R-:W-:Y:S01]  /*30200*/  ULDC.64 UR6, c[0x0][0x220] ;  /* 0x0000880000067ab9 */ /* 0x000fe20000000a00 */
[----:B--2---:R-:W2:Y:S04]  /*30210*/  LDL.LU R21, [R1+0x170] ;  /* 0x0001700001157983 */ /* 0x004ea80000300800 */
[----:B0-----:R-:W2:Y:S04]  /*30220*/  LDL.LU R2, [R1+0x174] ;  /* 0x0001740001027983 */ /* 0x001ea80000300800 */
[----:B------:R0:W-:Y:S04]  /*30230*/  STL [R1+0xd78], R22 ;  /* 0x000d781601007387 */ /* 0x0001e80000100800 */
[----:B0-----:R-:W3:Y:S04]  /*30240*/  LDL.LU R22, [R1+0x178] ;  /* 0x0001780001167983 */ /* 0x001ee80000300800 */
[----:B-1----:R-:W3:Y:S04]  /*30250*/  LDL.LU R0, [R1+0x17c] ;  /* 0x00017c0001007983 */ /* 0x002ee80000300800 */
[----:B------:R0:W-:Y:S04]  /*30260*/  STL [R1+0xd74], R23 ;  /* 0x000d741701007387 */ /* 0x0001e80000100800 */
        /* <DEDUP_REMOVED lines=12> */
[----:B------:R-:W4:Y:S04]  /*30330*/  LDL.LU R25, [R1] ;  /* 0x0000000001197983 */ /* 0x000f280000300800 */
[----:B------:R-:W4:Y:S04]  /*30340*/  LDL.LU R9, [R1+0x4] ;  /* 0x0000040001097983 */ /* 0x000f280000300800 */
[----:B------:R-:W4:Y:S04]  /*30350*/  LDL.LU R11, [R1+0x8] ;  /* 0x00000800010b7983 */ /* 0x000f280000300800 */
[----:B------:R-:W4:Y:S01]  /*30360*/  LDL.LU R10, [R1+0xc] ;  /* 0x00000c00010a7983 */ /* 0x000f220000300800 */
[----:B------:R-:W-:Y:S01]  /*30370*/  F2FP.SATFINITE.E4M3.F32.PACK_AB_MERGE_C R18, R19, R18, RZ ;  /* 0x000000121312723e */ /* 0x000fe200048070ff */
[----:B------:R-:W-:Y:S01]  /*30380*/  BAR.SYNC.DEFER_BLOCKING 0x0 ;  /* 0x0000000000007b1d */ /* 0x000fe20000010000 */
[----:B--2---:R-:W-:-:S05]  /*30390*/  F2FP.SATFINITE.E4M3.F32.PACK_AB_MERGE_C R2, R2, R21, RZ ;  /* 0x000000150202723e */ /* 0x004fca00048070ff */
[----:B------:R-:W2:Y:S01]  /*303a0*/  LDL.LU R21, [R1+0xd7c] ;  /* 0x000d7c0001157983 */ /* 0x000ea20000300800 */
[----:B---3--:R-:W-:-:S03]  /*303b0*/  F2FP.SATFINITE.E4M3.F32.PACK_AB_MERGE_C R0, R0, R22, RZ ;  /* 0x000000160000723e */ /* 0x008fc600048070ff */
[----:B------:R-:W3:Y:S01]  /*303c0*/  LDL.LU R22, [R1+0xd78] ;  /* 0x000d780001167983 */ /* 0x000ee20000300800 */
[----:B----4-:R-:W-:-:S03]  /*303d0*/  F2FP.SATFINITE.E4M3.F32.PACK_AB_MERGE_C R3, R3, R23, RZ ;  /* 0x000000170303723e */ /* 0x010fc600048070ff */
[----:B------:R-:W4:Y:S01]  /*303e0*/  LDL.LU R23, [R1+0xd74] ;  /* 0x000d740001177983 */ /* 0x000f220000300800 */
[----:B------:R-:W-:Y:S02]  /*303f0*/  F2FP.SATFINITE.E4M3.F32.PACK_AB_MERGE_C R4, R4, R24, RZ ;  /* 0x000000180404723e */ /* 0x000fe400048070ff */
[----:B------:R-:W0:Y:S01]  /*30400*/  S2R R24, SR_CgaCtaId ;  /* 0x0000000000187919 */ /* 0x000e220000008800 */
[----:B------:R-:W-:Y:S02]  /*30410*/  F2FP.SATFINITE.E4M3.F32.PACK_AB_MERGE_C R5, R5, R29, RZ ;  /* 0x0000001d0505723e */ /* 0x000fe400048070ff */
[----:B------:R-:W-:Y:S02]  /*30420*/  F2FP.SATFINITE.E4M3.F32.PACK_AB_MERGE_C R6, R6, R28, RZ ;  /* 0x0000001c0606723e */ /* 0x000fe400048070ff */
[----:B------:R-:W-:Y:S02]  /*30430*/  F2FP.SATFINITE.E4M3.F32.PACK_AB_MERGE_C R7, R7, R27, RZ ;  /* 0x0000001b0707723e */ /* 0x000fe400048070ff */
[----:B------:R-:W-:-:S02]  /*30440*/  LOP3.LUT R16, R16, 0xffff, RZ, 0xc0, !PT ;  /* 0x0000ffff10107812 */ /* 0x000fc400078ec0ff */
[----:B------:R-:W-:Y:S02]  /*30450*/  LOP3.LUT R12, R12, 0xffff, RZ, 0xc0, !PT ;  /* 0x0000ffff0c0c7812 */ /* 0x000fe400078ec0ff */
[----:B------:R-:W-:Y:S02]  /*30460*/  LOP3.LUT R14, R14, 0xffff, RZ, 0xc0, !PT ;  /* 0x0000ffff0e0e7812 */ /* 0x000fe400078ec0ff */
[----:B------:R-:W-:Y:S02]  /*30470*/  F2FP.SATFINITE.E4M3.F32.PACK_AB_MERGE_C R8, R8, R26, RZ ;  /* 0x0000001a0808723e */ /* 0x000fe400048070ff */
[----:B------:R-:W-:Y:S02]  /*30480*/  F2FP.SATFINITE.E4M3.F32.PACK_AB_MERGE_C R9, R9, R25, RZ ;  /* 0x000000190909723e */ /* 0x000fe400048070ff */
[----:B------:R-:W4:Y:S04]  /*30490*/  LDL.LU R25, [R1+0xd60] ;  /* 0x000d600001197983 */ /* 0x000f280000300800 */
[----:B------:R-:W4:Y:S01]  /*304a0*/  LDL.LU R28, [R1+0xd64] ;  /* 0x000d6400011c7983 */ /* 0x000f220000300800 */
[----:B------:R-:W-:-:S03]  /*304b0*/  F2FP.SATFINITE.E4M3.F32.PACK_AB_MERGE_C R10, R10, R11, RZ ;  /* 0x0000000b0a0a723e */ /* 0x000fc600048070ff */
[----:B------:R-:W4:Y:S01]  /*304c0*/  LDL.LU R27, [R1+0xd5c] ;  /* 0x000d5c00011b7983 */ /* 0x000f220000300800 */
[----:B------:R-:W1:Y:S01]  /*304d0*/  S2R R11, SR_TID.X ;  /* 0x00000000000b7919 */ /* 0x000e620000002100 */
[----:B------:R-:W-:Y:S02]  /*304e0*/  LOP3.LUT R2, R2, 0xffff, RZ, 0xc0, !PT ;  /* 0x0000ffff02027812 */ /* 0x000fe400078ec0ff */
[----:B------:R-:W-:Y:S02]  /*304f0*/  LOP3.LUT R3, R3, 0xffff, RZ, 0xc0, !PT ;  /* 0x0000ffff03037812 */ /* 0x000fe400078ec0ff */
[----:B------:R-:W-:Y:S02]  /*30500*/  LOP3.LUT R5, R5, 0xffff, RZ, 0xc0, !PT ;  /* 0x0000ffff05057812 */ /* 0x000fe400078ec0ff */
[----:B------:R-:W-:Y:S02]  /*30510*/  PRMT R17, R2, 0x3340, R3 ;  /* 0x0000334002117816 */ /* 0x000fe40000000003 */
[----:B------:R-:W-:-:S02]  /*30520*/  SHF.R.U32.HI R2, RZ, 0x8, R2 ;  /* 0x00000008ff027819 */ /* 0x000fc40000011602 */
[----:B------:R-:W-:Y:S02]  /*30530*/  SHF.R.U32.HI R3, RZ, 0x8, R3 ;  /* 0x00000008ff037819 */ /* 0x000fe40000011603 */
[----:B------:R-:W-:Y:S02]  /*30540*/  LOP3.LUT R0, R0, 0xffff, RZ, 0xc0, !PT ;  /* 0x0000ffff00007812 */ /* 0x000fe400078ec0ff */
[----:B------:R-:W-:Y:S02]  /*30550*/  LOP3.LUT R4, R4, 0xffff, RZ, 0xc0, !PT ;  /* 0x0000ffff04047812 */ /* 0x000fe400078ec0ff */
[----:B------:R-:W-:Y:S02]  /*30560*/  LOP3.LUT R6, R6, 0xffff, RZ, 0xc0, !PT ;  /* 0x0000ffff06067812 */ /* 0x000fe400078ec0ff */
[----:B------:R-:W-:Y:S02]  /*30570*/  LOP3.LUT R9, R9, 0xffff, RZ, 0xc0, !PT ;  /* 0x0000ffff09097812 */ /* 0x000fe400078ec0ff */
[----:B------:R-:W-:-:S02]  /*30580*/  LOP3.LUT R3, R3, 0xffff, RZ, 0xc0, !PT ;  /* 0x0000ffff03037812 */ /* 0x000fc400078ec0ff */
[----:B------:R-:W-:Y:S02]  /*30590*/  LOP3.LUT R2, R2, 0xffff, RZ, 0xc0, !PT ;  /* 0x0000ffff02027812 */ /* 0x000fe400078ec0ff */
[----:B------:R-:W-:Y:S02]  /*305a0*/  PRMT R15, R16, 0x3340, R15 ;  /* 0x00003340100f7816 */ /* 0x000fe4000000000f */
[----:B------:R-:W-:Y:S02]  /*305b0*/  PRMT R19, R9, 0x3340, R12 ;  /* 0x0000334009137816 */ /* 0x000fe4000000000c */
[----:B------:R-:W-:Y:S02]  /*305c0*/  PRMT R2, R2, 0x3340, R3 ;  /* 0x0000334002027816 */ /* 0x000fe40000000003 */
[----:B------:R-:W-:Y:S02]  /*305d0*/  LOP3.LUT R10, R10, 0xffff, RZ, 0xc0, !PT ;  /* 0x0000ffff0a0a7812 */ /* 0x000fe400078ec0ff */
[----:B------:R-:W-:-:S02]  /*305e0*/  LOP3.LUT R18, R18, 0xffff, RZ, 0xc0, !PT ;  /* 0x0000ffff12127812 */ /* 0x000fc400078ec0ff */
[----:B------:R-:W-:Y:S02]  /*305f0*/  PRMT R15, R19, 0x5410, R15 ;  /* 0x00005410130f7816 */ /* 0x000fe4000000000f */
[----:B------:R-:W-:Y:S02]  /*30600*/  PRMT R19, R18, 0x3340, R1 ;  /* 0x0000334012137816 */ /* 0x000fe40000000001 */
[----:B------:R-:W-:Y:S02]  /*30610*/  SHF.R.U32.HI R9, RZ, 0x8, R9 ;  /* 0x00000008ff097819 */ /* 0x000fe40000011609 */
[----:B------:R-:W-:Y:S02]  /*30620*/  SHF.R.U32.HI R12, RZ, 0x8, R12 ;  /* 0x00000008ff0c7819 */ /* 0x000fe4000001160c */
[----:B------:R-:W-:Y:S02]  /*30630*/  LOP3.LUT R9, R9, 0xffff, RZ, 0xc0, !PT ;  /* 0x0000ffff09097812 */ /* 0x000fe400078ec0ff */
[----:B------:R-:W-:-:S02]  /*30640*/  LOP3.LUT R12, R12, 0xffff, RZ, 0xc0, !PT ;  /* 0x0000ffff0c0c7812 */ /* 0x000fc400078ec0ff */
[----:B------:R-:W-:Y:S02]  /*30650*/  SHF.R.U32.HI R16, RZ, 0x8, R16 ;  /* 0x00000008ff107819 */ /* 0x000fe40000011610 */
[----:B------:R-:W-:Y:S02]  /*30660*/  PRMT R9, R9, 0x3340, R12 ;  /* 0x0000334009097816 */ /* 0x000fe4000000000c */
[----:B------:R-:W-:Y:S02]  /*30670*/  SHF.R.U32.HI R18, RZ, 0x8, R18 ;  /* 0x00000008ff127819 */ /* 0x000fe40000011612 */
[----:B------:R-:W-:Y:S02]  /*30680*/  LOP3.LUT R16, R16, 0xffff, RZ, 0xc0, !PT ;  /* 0x0000ffff10107812 */ /* 0x000fe400078ec0ff */
[----:B------:R-:W-:Y:S02]  /*30690*/  LOP3.LUT R18, R18, 0xffff, RZ, 0xc0, !PT ;  /* 0x0000ffff12127812 */ /* 0x000fe400078ec0ff */
[----:B------:R-:W-:-:S02]  /*306a0*/  PRMT R16, R16, 0x3340, R1 ;  /* 0x0000334010107816 */ /* 0x000fc40000000001 */
[----:B------:R-:W-:Y:S02]  /*306b0*/  LOP3.LUT R7, R7, 0xffff, RZ, 0xc0, !PT ;  /* 0x0000ffff07077812 */ /* 0x000fe400078ec0ff */
[----:B------:R-:W-:Y:S02]  /*306c0*/  PRMT R9, R9, 0x5410, R16 ;  /* 0x0000541009097816 */ /* 0x000fe40000000010 */
[----:B------:R-:W-:Y:S02]  /*306d0*/  LOP3.LUT R8, R8, 0xffff, RZ, 0xc0, !PT ;  /* 0x0000ffff08087812 */ /* 0x000fe400078ec0ff */
[----:B-1----:R-:W-:Y:S02]  /*306e0*/  LEA.HI R26, R11, 0x30, RZ, 0x1c ;  /* 0x000000300b1a7811 */ /* 0x002fe400078fe0ff */
[----:B--2---:R-:W-:Y:S02]  /*306f0*/  F2FP.SATFINITE.E4M3.F32.PACK_AB_MERGE_C R20, R21, R20, RZ ;  /* 0x000000141514723e */ /* 0x004fe400048070ff */
[----:B------:R-:W-:-:S04]  /*30700*/  MOV R21, 0x400 ;  /* 0x0000040000157802 */ /* 0x000fc80000000f00 */
[----:B0-----:R-:W-:Y:S02]  /*30710*/  LEA R21, R24, R21, 0x18 ;  /* 0x0000001518157211 */ /* 0x001fe400078ec0ff */
[----:B------:R-:W-:Y:S02]  /*30720*/  PRMT R24, R0, 0x3340, R4 ;  /* 0x0000334000187816 */ /* 0x000fe40000000004 */
[----:B---3--:R-:W-:-:S04]  /*30730*/  PRMT R13, R5, 0x3340, R22 ;  /* 0x00003340050d7816 */ /* 0x008fc80000000016 */
[----:B------:R-:W-:Y:S02]  /*30740*/  PRMT R13, R17, 0x5410, R13 ;  /* 0x00005410110d7816 */ /* 0x000fe4000000000d */
[----:B------:R-:W-:-:S04]  /*30750*/  PRMT R17, R6, 0x3340, R1 ;  /* 0x0000334006117816 */ /* 0x000fc80000000001 */
[----:B------:R-:W-:Y:S01]  /*30760*/  PRMT R17, R24, 0x5410, R17 ;  /* 0x0000541018117816 */ /* 0x000fe20000000011 */
[----:B------:R-:W-:Y:S01]  /*30770*/  IMAD.SHL.U32 R24, R11, 0x8, RZ ;  /* 0x000000080b187824 */ /* 0x000fe200078e00ff */
[----:B----4-:R-:W-:Y:S02]  /*30780*/  F2FP.SATFINITE.E4M3.F32.PACK_AB_MERGE_C R22, R23, R22, RZ ;  /* 0x000000161716723e */ /* 0x010fe400048070ff */
[----:B------:R-:W-:-:S04]  /*30790*/  PRMT R23, R10, 0x3340, R14 ;  /* 0x000033400a177816 */ /* 0x000fc8000000000e */
[----:B------:R-:W-:Y:S02]  /*307a0*/  PRMT R19, R23, 0x5410, R19 ;  /* 0x0000541017137816 */ /* 0x000fe40000000013 */
[----:B------:R-:W-:Y:S02]  /*307b0*/  LOP3.LUT R23, R11, 0xc, RZ, 0xc0, !PT ;  /* 0x0000000c0b177812 */ /* 0x000fe400078ec0ff */
[----:B------:R-:W-:Y:S02]  /*307c0*/  SHF.R.U32.HI R0, RZ, 0x8, R0 ;  /* 0x00000008ff007819 */ /* 0x000fe40000011600 */
[----:B------:R-:W-:Y:S02]  /*307d0*/  SHF.R.U32.HI R4, RZ, 0x8, R4 ;  /* 0x00000008ff047819 */ /* 0x000fe40000011604 */
[----:B------:R-:W-:Y:S02]  /*307e0*/  SHF.R.U32.HI R6, RZ, 0x8, R6 ;  /* 0x00000008ff067819 */ /* 0x000fe40000011606 */
[----:B------:R-:W-:-:S02]  /*307f0*/  SHF.R.U32.HI R5, RZ, 0x8, R5 ;  /* 0x00000008ff057819 */ /* 0x000fc40000011605 */
[----:B------:R-:W-:Y:S02]  /*30800*/  SHF.R.U32.HI R10, RZ, 0x8, R10 ;  /* 0x00000008ff0a7819 */ /* 0x000fe4000001160a */
[----:B------:R-:W-:Y:S02]  /*30810*/  SHF.R.U32.HI R14, RZ, 0x8, R14 ;  /* 0x00000008ff0e7819 */ /* 0x000fe4000001160e */
[----:B------:R-:W-:Y:S02]  /*30820*/  LOP3.LUT R4, R4, 0xffff, RZ, 0xc0, !PT ;  /* 0x0000ffff04047812 */ /* 0x000fe400078ec0ff */
[----:B------:R-:W-:Y:S02]  /*30830*/  LOP3.LUT R6, R6, 0xffff, RZ, 0xc0, !PT ;  /* 0x0000ffff06067812 */ /* 0x000fe400078ec0ff */
[----:B------:R-:W-:Y:S02]  /*30840*/  LOP3.LUT R5, R5, 0xffff, RZ, 0xc0, !PT ;  /* 0x0000ffff05057812 */ /* 0x000fe400078ec0ff */
[----:B------:R-:W-:-:S02]  /*30850*/  LOP3.LUT R14, R14, 0xffff, RZ, 0xc0, !PT ;  /* 0x0000ffff0e0e7812 */ /* 0x000fc400078ec0ff */
[----:B------:R-:W-:Y:S02]  /*30860*/  LOP3.LUT R3, R25, 0x60, RZ, 0xc0, !PT ;  /* 0x0000006019037812 */ /* 0x000fe400078ec0ff */
[----:B------:R-:W-:-:S04]  /*30870*/  SHF.R.S32.HI R25, RZ, 0x4, R11 ;  /* 0x00000004ff197819 */ /* 0x000fc8000001140b */
[----:B------:R-:W-:Y:S02]  /*30880*/  SGXT R25, R25, 0x1 ;  /* 0x000000011919781a */ /* 0x000fe40000000200 */
[----:B------:R-:W-:Y:S02]  /*30890*/  LOP3.LUT R3, R3, 0x700, R24, 0xf8, !PT ;  /* 0x0000070003037812 */ /* 0x000fe400078ef818 */
[----:B------:R-:W-:Y:S02]  /*308a0*/  LOP3.LUT R24, R24, 0xf8, RZ, 0xc0, !PT ;  /* 0x000000f818187812 */ /* 0x000fe400078ec0ff */
[----:B------:R-:W-:-:S03]  /*308b0*/  LOP3.LUT R25, R25, 0x820, RZ, 0xc0, !PT ;  /* 0x0000082019197812 */ /* 0x000fc600078ec0ff */
[C---:B------:R-:W-:Y:S02]  /*308c0*/  IMAD R24, R23.reuse, 0x200, R24 ;  /* 0x0000020017187824 */ /* 0x040fe400078e0218 */
[----:B------:R-:W-:Y:S01]  /*308d0*/  IMAD R12, R23, 0x2, R25 ;  /* 0x00000002170c7824 */ /* 0x000fe200078e0219 */
[----:B------:R-:W-:Y:S02]  /*308e0*/  LOP3.LUT R23, R0, 0xffff, RZ, 0xc0, !PT ;  /* 0x0000ffff00177812 */ /* 0x000fe400078ec0ff */
[----:B------:R-:W-:Y:S02]  /*308f0*/  LOP3.LUT R25, R10, 0xffff, RZ, 0xc0, !PT ;  /* 0x0000ffff0a197812 */ /* 0x000fe400078ec0ff */
[----:B------:R-:W-:Y:S02]  /*30900*/  PRMT R4, R23, 0x3340, R4 ;  /* 0x0000334017047816 */ /* 0x000fe40000000004 */
[----:B------:R-:W-:Y:S02]  /*30910*/  PRMT R23, R6, 0x3340, R1 ;  /* 0x0000334006177816 */ /* 0x000fe40000000001 */
[----:B------:R-:W-:-:S02]  /*30920*/  LOP3.LUT R6, R11, 0x80, RZ, 0xc0, !PT ;  /* 0x000000800b067812 */ /* 0x000fc400078ec0ff */
[--C-:B------:R-:W-:Y:S02]  /*30930*/  PRMT R5, R5, 0x3340, R1.reuse ;  /* 0x0000334005057816 */ /* 0x100fe40000000001 */
[----:B------:R-:W-:Y:S02]  /*30940*/  PRMT R0, R25, 0x3340, R14 ;  /* 0x0000334019007816 */ /* 0x000fe4000000000e */
[----:B------:R-:W-:Y:S02]  /*30950*/  LOP3.LUT R12, R12, R3, RZ, 0x3c, !PT ;  /* 0x000000030c0c7212 */ /* 0x000fe400078e3cff */
[----:B------:R-:W-:Y:S01]  /*30960*/  PRMT R25, R18, 0x3340, R1 ;  /* 0x0000334012197816 */ /* 0x000fe20000000001 */
[----:B------:R-:W-:Y:S01]  /*30970*/  IMAD R3, R6, 0x2, R21 ;  /* 0x0000000206037824 */ /* 0x000fe200078e0215 */
[----:B------:R-:W-:Y:S02]  /*30980*/  LOP3.LUT R10, R24, 0x60, R11, 0x78, !PT ;  /* 0x00000060180a7812 */ /* 0x000fe400078e780b */
[----:B------:R-:W-:-:S02]  /*30990*/  PRMT R2, R2, 0x5410, R5 ;  /* 0x0000541002027816 */ /* 0x000fc40000000005 */
[----:B------:R-:W-:Y:S02]  /*309a0*/  LOP3.LUT R6, R12, 0x40, RZ, 0x3c, !PT ;  /* 0x000000400c067812 */ /* 0x000fe400078e3cff */
[----:B------:R-:W-:Y:S02]  /*309b0*/  LOP3.LUT R20, R20, 0xffff, RZ, 0xc0, !PT ;  /* 0x0000ffff14147812 */ /* 0x000fe400078ec0ff */
[----:B------:R-:W-:Y:S02]  /*309c0*/  PRMT R4, R4, 0x5410, R23 ;  /* 0x0000541004047816 */ /* 0x000fe40000000017 */
[----:B------:R-:W-:Y:S02]  /*309d0*/  PRMT R0, R0, 0x5410, R25 ;  /* 0x0000541000007816 */ /* 0x000fe40000000019 */
[----:B------:R-:W-:Y:S01]  /*309e0*/  LOP3.LUT R22, R22, 0xffff, RZ, 0xc0, !PT ;  /* 0x0000ffff16167812 */ /* 0x000fe200078ec0ff */
[----:B------:R-:W-:Y:S01]  /*309f0*/  IMAD.IADD R10, R10, 0x1, R3 ;  /* 0x000000010a0a7824 */ /* 0x000fe200078e0203 */
[--C-:B------:R-:W-:Y:S01]  /*30a00*/  PRMT R14, R13, 0x4210, R7.reuse ;  /* 0x000042100d0e7816 */ /* 0x100fe20000000007 */
[C---:B------:R-:W-:Y:S01]  /*30a10*/  IMAD.IADD R5, R21.reuse, 0x1, R12 ;  /* 0x0000000115057824 */ /* 0x040fe200078e020c */
[----:B------:R-:W-:Y:S01]  /*30a20*/  PRMT R2, R2, 0x5210, R7 ;  /* 0x0000521002027816 */ /* 0x000fe20000000007 */
[----:B------:R-:W-:Y:S01]  /*30a30*/  IMAD.IADD R6, R21, 0x1, R6 ;  /* 0x0000000115067824 */ /* 0x000fe200078e0206 */
[----:B------:R-:W-:-:S02]  /*30a40*/  PRMT R15, R15, 0x4210, R20 ;  /* 0x000042100f0f7816 */ /* 0x000fc40000000014 */
[----:B------:R-:W-:Y:S02]  /*30a50*/  PRMT R3, R9, 0x5210, R20 ;  /* 0x0000521009037816 */ /* 0x000fe40000000014 */
[--C-:B------:R-:W-:Y:S02]  /*30a60*/  PRMT R18, R17, 0x4210, R8.reuse ;  /* 0x0000421011127816 */ /* 0x100fe40000000008 */
[----:B------:R-:W-:Y:S02]  /*30a70*/  PRMT R12, R4, 0x5210, R8 ;  /* 0x00005210040c7816 */ /* 0x000fe40000000008 */
[--C-:B------:R-:W-:Y:S02]  /*30a80*/  PRMT R19, R19, 0x4210, R22.reuse ;  /* 0x0000421013137816 */ /* 0x100fe40000000016 */
[----:B------:R-:W-:Y:S01]  /*30a90*/  PRMT R13, R0, 0x5210, R22 ;  /* 0x00005210000d7816 */ /* 0x000fe20000000016 */
[----:B------:R-:W-:Y:S01]  /*30aa0*/  STS.64 [R5], R14 ;  /* 0x0000000e05007388 */ /* 0x000fe20000000a00 */
[----:B------:R-:W-:Y:S01]  /*30ab0*/  SHF.R.U32.HI R21, RZ, 0x4, R11 ;  /* 0x00000004ff157819 */ /* 0x000fe2000001160b */
[----:B------:R-:W0:Y:S02]  /*30ac0*/  LDC R20, c[0x0][0x248] ;  /* 0x00009200ff147b82 */ /* 0x000e240000000800 */
[----:B------:R1:W-:Y:S04]  /*30ad0*/  STS.64 [R5+0x80], R2 ;  /* 0x0000800205007388 */ /* 0x0003e80000000a00 */
[----:B------:R-:W-:Y:S04]  /*30ae0*/  STS.64 [R6+0x1000], R18 ;  /* 0x0010001206007388 */ /* 0x000fe80000000a00 */
[----:B------:R-:W-:Y:S01]  /*30af0*/  STS.64 [R6+0x1080], R12 ;  /* 0x0010800c06007388 */ /* 0x000fe20000000a00 */
[----:B------:R-:W-:Y:S06]  /*30b00*/  BAR.SYNC.DEFER_BLOCKING 0x0 ;  /* 0x0000000000007b1d */ /* 0x000fec0000010000 */
[----:B------:R-:W2:Y:S04]  /*30b10*/  LDS.64 R12, [R10] ;  /* 0x000000000a0c7984 */ /* 0x000ea80000000a00 */
[----:B------:R-:W3:Y:S04]  /*30b20*/  LDS.64 R14, [R10+0x200] ;  /* 0x000200000a0e7984 */ /* 0x000ee80000000a00 */
[----:B------:R-:W4:Y:S01]  /*30b30*/  LDS.64 R16, [R10+0x400] ;  /* 0x000400000a107984 */ /* 0x000f220000000a00 */
[----:B------:R-:W-:-:S04]  /*30b40*/  SGXT.U32 R21, R21, 0x4 ;  /* 0x000000041515781a */ /* 0x000fc80000000000 */
[C-C-:B-1----:R-:W-:Y:S02]  /*30b50*/  LOP3.LUT R5, R27.reuse, 0x1e0, R21.reuse, 0xfe, !PT ;  /* 0x000001e01b057812 */ /* 0x142fe400078efe15 */
[C-C-:B------:R-:W-:Y:S02]  /*30b60*/  LOP3.LUT R4, R27.reuse, 0x1d0, R21.reuse, 0xfe, !PT ;  /* 0x000001d01b047812 */ /* 0x140fe400078efe15 */
[C-C-:B------:R-:W-:Y:S01]  /*30b70*/  LOP3.LUT R3, R27.reuse, 0x1c0, R21.reuse, 0xfe, !PT ;  /* 0x000001c01b037812 */ /* 0x140fe200078efe15 */
[C---:B------:R-:W-:Y:S01]  /*30b80*/  IMAD R9, R28.reuse, UR4, RZ ;  /* 0x000000041c097c24 */ /* 0x040fe2000f8e02ff */
[----:B------:R-:W-:Y:S02]  /*30b90*/  ISETP.GE.AND P0, PT, R28, UR12, PT ;  /* 0x0000000c1c007c0c */ /* 0x000fe4000bf06270 */
[C---:B------:R-:W-:Y:S01]  /*30ba0*/  LOP3.LUT R8, R27.reuse, R21, RZ, 0xfc, !PT ;  /* 0x000000151b087212 */ /* 0x040fe200078efcff */
[----:B--2---:R-:W-:Y:S04]  /*30bb0*/  STL [R1+0xd68], R13 ;  /* 0x000d680d01007387 */ /* 0x004fe80000100800 */
[----:B------:R-:W-:Y:S04]  /*30bc0*/  STL [R1+0x28], R5 ;  /* 0x0000280501007387 */ /* 0x000fe80000100800 */
[----:B------:R-:W-:Y:S04]  /*30bd0*/  STL [R1+0x24], R4 ;  /* 0x0000240401007387 */ /* 0x000fe80000100800 */
[----:B---3--:R-:W-:Y:S04]  /*30be0*/  STL [R1+0xd6c], R15 ;  /* 0x000d6c0f01007387 */ /* 0x008fe80000100800 */
[----:B------:R1:W-:Y:S04]  /*30bf0*/  STL [R1+0x20], R3 ;  /* 0x0000200301007387 */ /* 0x0003e80000100800 */
[----:B----4-:R-:W-:Y:S01]  /*30c00*/  STL [R1+0xd70], R17 ;  /* 0x000d701101007387 */ /* 0x010fe20000100800 */
[----:B-1----:R-:W-:-:S05]  /*30c10*/  LOP3.LUT R3, R27, 0x190, R21, 0xfe, !PT ;  /* 0x000001901b037812 */ /* 0x002fca00078efe15 */
[----:B------:R1:W-:Y:S01]  /*30c20*/  STL [R1+0x1c], R3 ;  /* 0x00001c0301007387 */ /* 0x0003e20000100800 */
[C-C-:B------:R-:W-:Y:S02]  /*30c30*/  LOP3.LUT R5, R27.reuse, 0x160, R21.reuse, 0xfe, !PT ;  /* 0x000001601b057812 */ /* 0x140fe400078efe15 */
[C-C-:B------:R-:W-:Y:S02]  /*30c40*/  LOP3.LUT R4, R27.reuse, 0x150, R21.reuse, 0xfe, !PT ;  /* 0x000001501b047812 */ /* 0x140fe400078efe15 */
[----:B-1----:R-:W-:Y:S02]  /*30c50*/  LOP3.LUT R3, R27, 0x180, R21, 0xfe, !PT ;  /* 0x000001801b037812 */ /* 0x002fe400078efe15 */
[----:B------:R-:W-:-:S03]  /*30c60*/  ISETP.LT.AND P1, PT, R8, UR13, !P0 ;  /* 0x0000000d08007c0c */ /* 0x000fc6000c721270 */
[----:B------:R1:W-:Y:S01]  /*30c70*/  STL [R1+0x18], R3 ;  /* 0x0000180301007387 */ /* 0x0003e20000100800 */
[----:B0-----:R-:W-:Y:S01]  /*30c80*/  IMAD R8, R8, R20, RZ ;  /* 0x0000001408087224 */ /* 0x001fe200078e02ff */
[----:B------:R-:W-:Y:S02]  /*30c90*/  IADD3 R2, P2, R9, UR6, RZ ;  /* 0x0000000609027c10 */ /* 0x000fe4000ff5e0ff */
[----:B------:R-:W-:Y:S01]  /*30ca0*/  STL [R1+0x14], R5 ;  /* 0x0000140501007387 */ /* 0x000fe20000100800 */
[----:B-1----:R-:W-:-:S03]  /*30cb0*/  LOP3.LUT R3, R27, 0x140, R21, 0xfe, !PT ;  /* 0x000001401b037812 */ /* 0x002fc600078efe15 */
[----:B------:R-:W-:Y:S01]  /*30cc0*/  STL [R1+0x10], R4 ;  /* 0x0000100401007387 */ /* 0x000fe20000100800 */
[----:B------:R-:W-:Y:S02]  /*30cd0*/  LEA.HI R22, R11, 0x70, RZ, 0x1c ;  /* 0x000000700b167811 */ /* 0x000fe400078fe0ff */
[C-C-:B------:R-:W-:Y:S01]  /*30ce0*/  LOP3.LUT R19, R27.reuse, 0x1a0, R21.reuse, 0xfe, !PT ;  /* 0x000001a01b137812 */ /* 0x140fe200078efe15 */
[----:B------:R0:W-:Y:S01]  /*30cf0*/  STL [R1+0xc], R3 ;  /* 0x00000c0301007387 */ /* 0x0001e20000100800 */
[C-C-:B------:R-:W-:Y:S02]  /*30d00*/  LOP3.LUT R17, R27.reuse, 0x120, R21.reuse, 0xfe, !PT ;  /* 0x000001201b117812 */ /* 0x140fe400078efe15 */
[C-C-:B------:R-:W-:Y:S02]  /*30d10*/  LOP3.LUT R15, R27.reuse, 0x110, R21.reuse, 0xfe, !PT ;  /* 0x000001101b0f7812 */ /* 0x140fe400078efe15 */
[C-C-:B------:R-:W-:Y:S02]  /*30d20*/  LOP3.LUT R13, R27.reuse, 0x100, R21.reuse, 0xfe, !PT ;  /* 0x000001001b0d7812 */ /* 0x140fe400078efe15 */
[----:B------:R-:W-:-:S02]  /*30d30*/  LOP3.LUT R29, R27, 0xe0, R21, 0xfe, !PT ;  /* 0x000000e01b1d7812 */ /* 0x000fc400078efe15 */
[C-C-:B------:R-:W-:Y:S02]  /*30d40*/  LOP3.LUT R28, R27.reuse, 0xd0, R21.reuse, 0xfe, !PT ;  /* 0x000000d01b1c7812 */ /* 0x140fe400078efe15 */
[C-C-:B0-----:R-:W-:Y:S02]  /*30d50*/  LOP3.LUT R3, R27.reuse, 0xc0, R21.reuse, 0xfe, !PT ;  /* 0x000000c01b037812 */ /* 0x141fe400078efe15 */
[C-C-:B------:R-:W-:Y:S02]  /*30d60*/  LOP3.LUT R4, R27.reuse, 0xa0, R21.reuse, 0xfe, !PT ;  /* 0x000000a01b047812 */ /* 0x140fe400078efe15 */
[C-C-:B------:R-:W-:Y:S02]  /*30d70*/  LOP3.LUT R5, R27.reuse, 0x90, R21.reuse, 0xfe, !PT ;  /* 0x000000901b057812 */ /* 0x140fe400078efe15 */
[C-C-:B------:R-:W-:Y:S02]  /*30d80*/  LOP3.LUT R6, R27.reuse, 0x80, R21.reuse, 0xfe, !PT ;  /* 0x000000801b067812 */ /* 0x140fe400078efe15 */
[----:B------:R-:W-:-:S02]  /*30d90*/  LOP3.LUT R7, R27, 0x60, R21, 0xfe, !PT ;  /* 0x000000601b077812 */ /* 0x000fc400078efe15 */
[C-C-:B------:R-:W-:Y:S02]  /*30da0*/  LOP3.LUT R23, R27.reuse, 0x50, R21.reuse, 0xfe, !PT ;  /* 0x000000501b177812 */ /* 0x140fe400078efe15 */
[C-C-:B------:R-:W-:Y:S02]  /*30db0*/  LOP3.LUT R24, R27.reuse, 0x40, R21.reuse, 0xfe, !PT ;  /* 0x000000401b187812 */ /* 0x140fe400078efe15 */
[C-C-:B------:R-:W-:Y:S02]  /*30dc0*/  LOP3.LUT R25, R27.reuse, 0x20, R21.reuse, 0xfe, !PT ;  /* 0x000000201b197812 */ /* 0x140fe400078efe15 */
[----:B------:R-:W-:Y:S02]  /*30dd0*/  LOP3.LUT R21, R27, 0x10, R21, 0xfe, !PT ;  /* 0x000000101b157812 */ /* 0x000fe400078efe15 */
[----:B------:R-:W-:Y:S02]  /*30de0*/  LEA.HI.X.SX32 R9, R9, UR7, 0x1, P2 ;  /* 0x0000000709097c11 */ /* 0x000fe400090f0eff */
[C---:B------:R-:W-:Y:S01]  /*30df0*/  IADD3 R18, P3, R8.reuse, R2, RZ ;  /* 0x0000000208127210 */ /* 0x040fe20007f7e0ff */
[----:B------:R-:W-:Y:S01]  /*30e00*/  IMAD.IADD R22, R27, 0x1, R22 ;  /* 0x000000011b167824 */ /* 0x000fe200078e0216 */
[----:B------:R-:W-:Y:S01]  /*30e10*/  LEA.HI R0, R11, R27, RZ, 0x1c ;  /* 0x0000001b0b007211 */ /* 0x000fe200078fe0ff */
[----:B------:R-:W-:Y:S01]  /*30e20*/  IMAD.IADD R26, R27, 0x1, R26 ;  /* 0x000000011b1a7824 */ /* 0x000fe200078e021a */
[----:B------:R-:W-:Y:S01]  /*30e30*/  ISETP.LT.AND P5, PT, R19, UR13, !P0 ;  /* 0x0000000d13007c0c */ /* 0x000fe2000c7a1270 */
[----:B------:R-:W0:Y:S01]  /*30e40*/  LDS.64 R10, [R10+0x600] ;  /* 0x000600000a0a7984 */ /* 0x000e220000000a00 */
[C---:B------:R-:W-:Y:S01]  /*30e50*/  ISETP.LT.AND P2, PT, R21.reuse, UR13, !P0 ;  /* 0x0000000d15007c0c */ /* 0x040fe2000c741270 */
[----:B------:R-:W-:Y:S01]  /*30e60*/  IMAD R21, R21, R20, RZ ;  /* 0x0000001415157224 */ /* 0x000fe200078e02ff */
[----:B------:R-:W-:-:S02]  /*30e70*/  LEA.HI.X.SX32 R19, R8, R9, 0x1, P3 ;  /* 0x0000000908137211 */ /* 0x000fc400018f0eff */
[----:B------:R-:W-:Y:S02]  /*30e80*/  PRMT R27, R12, 0x7770, RZ ;  /* 0x000077700c1b7816 */ /* 0x000fe400000000ff */
[C---:B------:R-:W-:Y:S01]  /*30e90*/  ISETP.LT.AND P3, PT, R25.reuse, UR13, !P0 ;  /* 0x0000000d19007c0c */ /* 0x040fe2000c761270 */
[----:B------:R-:W-:Y:S01]  /*30ea0*/  IMAD R25, R25, R20, RZ ;  /* 0x0000001419197224 */ /* 0x000fe200078e02ff */
[C---:B------:R-:W-:Y:S01]  /*30eb0*/  IADD3 R20, P4, R21.reuse, R2, RZ ;  /* 0x0000000215147210 */ /* 0x040fe20007f9e0ff */
[----:B------:R1:W-:Y:S03]  /*30ec0*/  @P1 STG.E.U8 desc[UR8][R18.64], R27 ;  /* 0x0000001b12001986 */ /* 0x0003e6000c101108 */
[----:B------:R-:W-:Y:S01]  /*30ed0*/  LEA.HI.X.SX32 R21, R21, R9, 0x1, P4 ;  /* 0x0000000915157211 */ /* 0x000fe200020f0eff */
[----:B-1----:R-:W1:Y:S01]  /*30ee0*/  LDC R19, c[0x0][0x248] ;  /* 0x00009200ff137b82 */ /* 0x002e620000000800 */
[----:B------:R-:W-:-:S05]  /*30ef0*/  PRMT R27, R14, 0x7770, RZ ;  /* 0x000077700e1b7816 */ /* 0x000fca00000000ff */
[----:B------:R2:W-:Y:S02]  /*30f00*/  @P2 STG.E.U8 desc[UR8][R20.64], R27 ;  /* 0x0000001b14002986 */ /* 0x0005e4000c101108 */
[----:B--2---:R-:W2:Y:S01]  /*30f10*/  LDC R27, c[0x0][0x248] ;  /* 0x00009200ff1b7b82 */ /* 0x004ea20000000800 */
[C---:B------:R-:W-:Y:S02]  /*30f20*/  ISETP.LT.AND P1, PT, R26.reuse, UR13, !P0 ;  /* 0x0000000d1a007c0c */ /* 0x040fe4000c721270 */
[----:B------:R-:W-:Y:S01]  /*30f30*/  IADD3 R18, P6, R25, R2, RZ ;  /* 0x0000000219127210 */ /* 0x000fe20007fde0ff */
[----:B-1----:R-:W-:-:S03]  /*30f40*/  IMAD R26, R26, R19, RZ ;  /* 0x000000131a1a7224 */ /* 0x002fc600078e02ff */
[-C--:B------:R-:W-:Y:S02]  /*30f50*/  LEA.HI.X.SX32 R19, R25, R9.reuse, 0x1, P6 ;  /* 0x0000000919137211 */ /* 0x080fe400030f0eff */
[----:B------:R-:W-:Y:S02]  /*30f60*/  PRMT R25, R16, 0x7770, RZ ;  /* 0x0000777010197816 */ /* 0x000fe400000000ff */
[----:B------:R-:W-:Y:S02]  /*30f70*/  IADD3 R20, P2, R26, R2, RZ ;  /* 0x000000021a147210 */ /* 0x000fe40007f5e0ff */
[----:B------:R-:W-:Y:S01]  /*30f80*/  ISETP.LT.AND P4, PT, R24, UR13, !P0 ;  /* 0x0000000d18007c0c */ /* 0x000fe2000c781270 */
[----:B------:R0:W-:Y:S01]  /*30f90*/  @P3 STG.E.U8 desc[UR8][R18.64], R25 ;  /* 0x0000001912003986 */ /* 0x0001e2000c101108 */
[----:B------:R-:W-:Y:S02]  /*30fa0*/  LEA.HI.X.SX32 R21, R26, R9, 0x1, P2 ;  /* 0x000000091a157211 */ /* 0x000fe400010f0eff */
[C---:B------:R-:W-:Y:S01]  /*30fb0*/  ISETP.LT.AND P2, PT, R23.reuse, UR13, !P0 ;  /* 0x0000000d17007c0c */ /* 0x040fe2000c741270 */
[-C--:B--2---:R-:W-:Y:S01]  /*30fc0*/  IMAD R24, R24, R27.reuse, RZ ;  /* 0x0000001b18187224 */ /* 0x084fe200078e02ff */
[----:B0-----:R-:W-:Y:S01]  /*30fd0*/  PRMT R19, R10, 0x7770, RZ ;  /* 0x000077700a137816 */ /* 0x001fe200000000ff */
[----:B------:R-:W-:-:S03]  /*30fe0*/  IMAD R23, R23, R27, RZ ;  /* 0x0000001b17177224 */ /* 0x000fc600078e02ff */
[-C--:B------:R-:W-:Y:S01]  /*30ff0*/  IADD3 R18, P3, R24, R2.reuse, RZ ;  /* 0x0000000218127210 */ /* 0x080fe20007f7e0ff */
[----:B------:R0:W-:Y:S01]  /*31000*/  @P1 STG.E.U8 desc[UR8][R20.64], R19 ;  /* 0x0000001314001986 */ /* 0x0001e2000c101108 */
[C---:B------:R-:W-:Y:S01]  /*31010*/  ISETP.LT.AND P6, PT, R22.reuse, UR13, !P0 ;  /* 0x0000000d16007c0c */ /* 0x040fe2000c7c1270 */
[----:B------:R-:W-:Y:S01]  /*31020*/  IMAD R22, R22, R27, RZ ;  /* 0x0000001b16167224 */ /* 0x000fe200078e02ff */
[----:B0-----:R-:W-:Y:S02]  /*31030*/  IADD3 R20, P1, R23, R2, RZ ;  /* 0x0000000217147210 */ /* 0x001fe40007f3e0ff */
[----:B------:R-:W-:Y:S02]  /*31040*/  LEA.HI.X.SX32 R19, R24, R9, 0x1, P3 ;  /* 0x0000000918137211 */ /* 0x000fe400018f0eff */
[C---:B------:R-:W-:Y:S01]  /*31050*/  ISETP.LT.AND P3, PT, R7.reuse, UR13, !P0 ;  /* 0x0000000d07007c0c */ /* 0x040fe2000c761270 */
[----:B------:R-:W-:Y:S01]  /*31060*/  IMAD R7, R7, R27, RZ ;  /* 0x0000001b07077224 */ /* 0x000fe200078e02ff */
[----:B------:R-:W-:-:S02]  /*31070*/  PRMT R24, R12, 0x7771, RZ ;  /* 0x000077710c187816 */ /* 0x000fc400000000ff */
[----:B------:R-:W-:Y:S02]  /*31080*/  LEA.HI.X.SX32 R21, R23, R9, 0x1, P1 ;  /* 0x0000000917157211 */ /* 0x000fe400008f0eff */
[----:B------:R-:W-:Y:S01]  /*31090*/  PRMT R23, R14, 0x7771, RZ ;  /* 0x000077710e177816 */ /* 0x000fe200000000ff */
[----:B------:R0:W-:Y:S01]  /*310a0*/  @P4 STG.E.U8 desc[UR8][R18.64], R24 ;  /* 0x0000001812004986 */ /* 0x0001e2000c101108 */
[----:B------:R-:W-:-:S03]  /*310b0*/  ISETP.LT.AND P4, PT, R4, UR13, !P0 ;  /* 0x0000000d04007c0c */ /* 0x000fc6000c781270 */
[----:B------:R1:W-:Y:S01]  /*310c0*/  @P2 STG.E.U8 desc[UR8][R20.64], R23 ;  /* 0x0000001714002986 */ /* 0x0003e2000c101108 */
[----:B------:R-:W-:Y:S02]  /*310d0*/  PRMT R4, R16, 0x7771, RZ ;  /* 0x0000777110047816 */ /* 0x000fe400000000ff */
[CC--:B0-----:R-:W-:Y:S02]  /*310e0*/  IADD3 R18, P1, R7.reuse, R2.reuse, RZ ;  /* 0x0000000207127210 */ /* 0x0c1fe40007f3e0ff */
[C---:B-1----:R-:W-:Y:S02]  /*310f0*/  IADD3 R20, P2, R22.reuse, R2, RZ ;  /* 0x0000000216147210 */ /* 0x042fe40007f5e0ff */
[-C--:B------:R-:W-:Y:S02]  /*31100*/  LEA.HI.X.SX32 R19, R7, R9.reuse, 0x1, P1 ;  /* 0x0000000907137211 */ /* 0x080fe400008f0eff */
[----:B------:R-:W-:Y:S01]  /*31110*/  ISETP.LT.AND P1, PT, R5, UR13, !P0 ;  /* 0x0000000d05007c0c */ /* 0x000fe2000c721270 */
[----:B------:R-:W-:Y:S01]  /*31120*/  IMAD R5, R27, 0x80, R8 ;  /* 0x000000801b057824 */ /* 0x000fe200078e0208 */
[----:B------:R-:W-:-:S02]  /*31130*/  LEA.HI.X.SX32 R21, R22, R9, 0x1, P2 ;  /* 0x0000000916157211 */ /* 0x000fc400010f0eff */
[----:B------:R-:W-:Y:S01]  /*31140*/  ISETP.LT.AND P2, PT, R6, UR13, !P0 ;  /* 0x0000000d06007c0c */ /* 0x000fe2000c741270 */
[----:B------:R0:W-:Y:S01]  /*31150*/  @P3 STG.E.U8 desc[UR8][R18.64], R4 ;  /* 0x0000000412003986 */ /* 0x0001e2000c101108 */
[----:B------:R-:W-:Y:S01]  /*31160*/  PRMT R6, R10, 0x7771, RZ ;  /* 0x000077710a067816 */ /* 0x000fe200000000ff */
[----:B------:R-:W-:-:S04]  /*31170*/  IMAD R7, R27, 0x10, R5 ;  /* 0x000000101b077824 */ /* 0x000fc800078e0205 */
[----:B------:R1:W-:Y:S01]  /*31180*/  @P6 STG.E.U8 desc[UR8][R20.64], R6 ;  /* 0x0000000614006986 */ /* 0x0003e2000c101108 */
[----:B0-----:R-:W-:Y:S01]  /*31190*/  IADD3 R4, P3, R5, R2, RZ ;  /* 0x0000000205047210 */ /* 0x001fe20007f7e0ff */
[----:B------:R-:W-:-:S03]  /*311a0*/  IMAD R18, R27, 0x10, R7 ;  /* 0x000000101b127824 */ /* 0x000fc600078e0207 */
[----:B------:R-:W-:Y:S02]  /*311b0*/  LEA.HI.X.SX32 R5, R5, R9, 0x1, P3 ;  /* 0x0000000905057211 */ /* 0x000fe400018f0eff */
[----:B-1----:R-:W-:-:S05]  /*311c0*/  PRMT R20, R12, 0x7772, RZ ;  /* 0x000077720c147816 */ /* 0x002fca00000000ff */
[----:B------:R0:W-:Y:S02]  /*311d0*/  @P2 STG.E.U8 desc[UR8][R4.64], R20 ;  /* 0x0000001404002986 */ /* 0x0001e4000c101108 */
[----:B0-----:R-:W-:-:S04]  /*311e0*/  IADD3 R4, P2, R18, R2, RZ ;  /* 0x0000000212047210 */ /* 0x001fc80007f5e0ff */
[-C--:B------:R-:W-:Y:S02]  /*311f0*/  LEA.HI.X.SX32 R5, R18, R9.reuse, 0x1, P2 ;  /* 0x0000000912057211 */ /* 0x080fe400010f0eff */
[----:B------:R-:W-:Y:S02]  /*31200*/  ISETP.LT.AND P2, PT, R28, UR13, !P0 ;  /* 0x0000000d1c007c0c */ /* 0x000fe4000c741270 */
[----:B------:R-:W0:Y:S01]  /*31210*/  LDC R28, c[0x0][0x248] ;  /* 0x00009200ff1c7b82 */ /* 0x000e220000000800 */
[C---:B------:R-:W-:Y:S01]  /*31220*/  IADD3 R6, P3, R7.reuse, R2, RZ ;  /* 0x0000000207067210 */ /* 0x040fe20007f7e0ff */
[----:B------:R-:W-:Y:S01]  /*31230*/  VIADD R8, R0, 0xb0 ;  /* 0x000000b000087836 */ /* 0x000fe20000000000 */
[----:B------:R-:W-:Y:S02]  /*31240*/  PRMT R19, R14, 0x7772, RZ ;  /* 0x000077720e137816 */ /* 0x000fe400000000ff */
[----:B------:R-:W-:Y:S02]  /*31250*/  LEA.HI.X.SX32 R7, R7, R9, 0x1, P3 ;  /* 0x0000000907077211 */ /* 0x000fe400018f0eff */
[C---:B------:R-:W-:Y:S01]  /*31260*/  ISETP.LT.AND P6, PT, R8.reuse, UR13, !P0 ;  /* 0x0000000d08007c0c */ /* 0x040fe2000c7c1270 */
[----:B------:R-:W-:-:S02]  /*31270*/  IMAD R8, R8, R27, RZ ;  /* 0x0000001b08087224 */ /* 0x000fc400078e02ff */
[----:B------:R1:W-:Y:S02]  /*31280*/  @P1 STG.E.U8 desc[UR8][R6.64], R19 ;  /* 0x0000001306001986 */ /* 0x0003e4000c101108 */
[----:B-1----:R-:W-:Y:S02]  /*31290*/  PRMT R19, R16, 0x7772, RZ ;  /* 0x0000777210137816 */ /* 0x002fe400000000ff */
[----:B------:R-:W-:-:S03]  /*312a0*/  IADD3 R6, P3, R8, R2, RZ ;  /* 0x0000000208067210 */ /* 0x000fc60007f7e0ff */
[----:B------:R0:W-:Y:S01]  /*312b0*/  @P4 STG.E.U8 desc[UR8][R4.64], R19 ;  /* 0x0000001304004986 */ /* 0x0001e2000c101108 */
[----:B------:R-:W-:Y:S02]  /*312c0*/  LEA.HI.X.SX32 R7, R8, R9, 0x1, P3 ;  /* 0x0000000908077211 */ /* 0x000fe400018f0eff */
[----:B------:R-:W-:Y:S02]  /*312d0*/  ISETP.LT.AND P3, PT, R3, UR13, !P0 ;  /* 0x0000000d03007c0c */ /* 0x000fe4000c761270 */
[----:B------:R-:W-:Y:S01]  /*312e0*/  PRMT R8, R10, 0x7772, RZ ;  /* 0x000077720a087816 */ /* 0x000fe200000000ff */
[----:B0-----:R-:W-:-:S04]  /*312f0*/  IMAD R5, R28, 0x20, R18 ;  /* 0x000000201c057824 */ /* 0x001fc800078e0212 */
[----:B------:R-:W-:Y:S01]  /*31300*/  IMAD R18, R28, 0x10, R5 ;  /* 0x000000101c127824 */ /* 0x000fe200078e0205 */
[C---:B------:R-:W-:Y:S01]  /*31310*/  IADD3 R4, P4, R5.reuse, R2, RZ ;  /* 0x0000000205047210 */ /* 0x040fe20007f9e0ff */
[----:B------:R-:W-:Y:S01]  /*31320*/  VIADD R3, R0, 0xf0 ;  /* 0x000000f000037836 */ /* 0x000fe20000000000 */
[----:B------:R0:W-:Y:S02]  /*31330*/  @P6 STG.E.U8 desc[UR8][R6.64], R8 ;  /* 0x0000000806006986 */ /* 0x0001e4000c101108 */
[----:B------:R-:W-:Y:S02]  /*31340*/  LEA.HI.X.SX32 R5, R5, R9, 0x1, P4 ;  /* 0x0000000905057211 */ /* 0x000fe400020f0eff */
[----:B------:R-:W-:Y:S02]  /*31350*/  PRMT R12, R12, 0x7773, RZ ;  /* 0x000077730c0c7816 */ /* 0x000fe400000000ff */
[C---:B------:R-:W-:Y:S01]  /*31360*/  ISETP.LT.AND P6, PT, R3.reuse, UR13, !P0 ;  /* 0x0000000d03007c0c */ /* 0x040fe2000c7c1270 */
[----:B------:R-:W-:Y:S01]  /*31370*/  IMAD R3, R3, R28, RZ ;  /* 0x0000001c03037224 */ /* 0x000fe200078e02ff */
[----:B------:R-:W-:-:S02]  /*31380*/  PRMT R14, R14, 0x7773, RZ ;  /* 0x000077730e0e7816 */ /* 0x000fc400000000ff */
[----:B0-----:R-:W-:Y:S01]  /*31390*/  IADD3 R6, P4, R18, R2, RZ ;  /* 0x0000000212067210 */ /* 0x001fe20007f9e0ff */
[----:B------:R-:W-:-:S03]  /*313a0*/  IMAD R8, R28, 0x10, R18 ;  /* 0x000000101c087824 */ /* 0x000fc600078e0212 */
[----:B------:R-:W-:Y:S01]  /*313b0*/  LEA.HI.X.SX32 R7, R18, R9, 0x1, P4 ;  /* 0x0000000912077211 */ /* 0x000fe200020f0eff */
[----:B------:R0:W-:Y:S04]  /*313c0*/  @P3 STG.E.U8 desc[UR8][R4.64], R12 ;  /* 0x0000000c04003986 */ /* 0x0001e8000c101108 */
[----:B------:R1:W-:Y:S01]  /*313d0*/  @P2 STG.E.U8 desc[UR8][R6.64], R14 ;  /* 0x0000000e06002986 */ /* 0x0003e2000c101108 */
[----:B------:R-:W-:-:S03]  /*313e0*/  ISETP.LT.AND P2, PT, R17, UR13, !P0 ;  /* 0x0000000d11007c0c */ /* 0x000fc6000c741270 */
[----:B------:R-:W2:Y:S01]  /*313f0*/  LDL.LU R17, [R1+0xd70] ;  /* 0x000d700001117983 */ /* 0x000ea20000300800 */
[----:B0-----:R-:W-:-:S03]  /*31400*/  IADD3 R4, P3, R8, R2, RZ ;  /* 0x0000000208047210 */ /* 0x001fc60007f7e0ff */
[----:B------:R-:W3:Y:S01]  /*31410*/  LDL.LU R20, [R1+0x1c] ;  /* 0x00001c0001147983 */ /* 0x000ee20000300800 */
[----:B-1----:R-:W-:-:S03]  /*31420*/  IADD3 R6, P4, R3, R2, RZ ;  /* 0x0000000203067210 */ /* 0x002fc60007f9e0ff */
[----:B------:R-:W4:Y:S01]  /*31430*/  LDL.LU R27, [R1+0xc] ;  /* 0x00000c00011b7983 */ /* 0x000f220000300800 */
[-C--:B------:R-:W-:Y:S02]  /*31440*/  LEA.HI.X.SX32 R5, R8, R9.reuse, 0x1, P3 ;  /* 0x0000000908057211 */ /* 0x080fe400018f0eff */
[----:B------:R-:W-:Y:S02]  /*31450*/  ISETP.LT.AND P3, PT, R15, UR13, !P0 ;  /* 0x0000000d0f007c0c */ /* 0x000fe4000c761270 */
[----:B------:R-:W-:Y:S01]  /*31460*/  LEA.HI.X.SX32 R7, R3, R9, 0x1, P4 ;  /* 0x0000000903077211 */ /* 0x000fe200020f0eff */
[----:B------:R-:W3:Y:S01]  /*31470*/  LDL.LU R15, [R1+0xd6c] ;  /* 0x000d6c00010f7983 */ /* 0x000ee20000300800 */
[----:B------:R-:W-:-:S03]  /*31480*/  ISETP.LT.AND P4, PT, R13, UR13, !P0 ;  /* 0x0000000d0d007c0c */ /* 0x000fc6000c781270 */
[----:B------:R-:W4:Y:S04]  /*31490*/  LDL.LU R22, [R1+0x10] ;  /* 0x0000100001167983 */ /* 0x000f280000300800 */
[----:B------:R-:W4:Y:S04]  /*314a0*/  LDL.LU R13, [R1+0xd68] ;  /* 0x000d6800010d7983 */ /* 0x000f280000300800 */
[----:B------:R-:W4:Y:S04]  /*314b0*/  LDL.LU R24, [R1+0x14] ;  /* 0x0000140001187983 */ /* 0x000f280000300800 */
[----:B------:R-:W4:Y:S01]  /*314c0*/  LDL.LU R26, [R1+0x18] ;  /* 0x00001800011a7983 */ /* 0x000f220000300800 */
[----:B------:R-:W-:Y:S01]  /*314d0*/  ISETP.LT.AND P1, PT, R29, UR13, !P0 ;  /* 0x0000000d1d007c0c */ /* 0x000fe2000c721270 */
[----:B------:R-:W-:Y:S01]  /*314e0*/  IMAD R3, R28, 0x20, R8 ;  /* 0x000000201c037824 */ /* 0x000fe200078e0208 */
[----:B------:R-:W-:-:S02]  /*314f0*/  PRMT R19, R16, 0x7773, RZ ;  /* 0x0000777310137816 */ /* 0x000fc400000000ff */
[----:B------:R-:W-:Y:S01]  /*31500*/  PRMT R23, R10, 0x7773, RZ ;  /* 0x000077730a177816 */ /* 0x000fe200000000ff */
[----:B------:R-:W-:Y:S01]  /*31510*/  IMAD R10, R28, 0x10, R3 ;  /* 0x000000101c0a7824 */ /* 0x000fe200078e0203 */
[----:B------:R-:W4:Y:S01]  /*31520*/  LDL.LU R29, [R1+0x20] ;  /* 0x00002000011d7983 */ /* 0x000f220000300800 */
[----:B------:R-:W-:-:S06]  /*31530*/  VIADD R8, R0, 0x130 ;  /* 0x0000013000087836 */ /* 0x000fcc0000000000 */
[----:B------:R0:W-:Y:S04]  /*31540*/  @P1 STG.E.U8 desc[UR8][R4.64], R19 ;  /* 0x0000001304001986 */ /* 0x0001e8000c101108 */
[----:B------:R1:W-:Y:S01]  /*31550*/  @P6 STG.E.U8 desc[UR8][R6.64], R23 ;  /* 0x0000001706006986 */ /* 0x0003e2000c101108 */
[----:B0-----:R-:W-:-:S04]  /*31560*/  IADD3 R4, P1, R3, R2, RZ ;  /* 0x0000000203047210 */ /* 0x001fc80007f3e0ff */
[-C--:B------:R-:W-:Y:S01]  /*31570*/  LEA.HI.X.SX32 R5, R3, R9.reuse, 0x1, P1 ;  /* 0x0000000903057211 */ /* 0x080fe200008f0eff */
[----:B------:R-:W-:Y:S01]  /*31580*/  IMAD R3, R28, 0x10, R10 ;  /* 0x000000101c037824 */ /* 0x000fe200078e020a */
[----:B-1----:R-:W-:Y:S02]  /*31590*/  IADD3 R6, P1, R10, R2, RZ ;  /* 0x000000020a067210 */ /* 0x002fe40007f3e0ff */
[C---:B------:R-:W-:Y:S01]  /*315a0*/  ISETP.LT.AND P6, PT, R8.reuse, UR13, !P0 ;  /* 0x0000000d08007c0c */ /* 0x040fe2000c7c1270 */
[----:B------:R-:W-:Y:S01]  /*315b0*/  IMAD R8, R8, R28, RZ ;  /* 0x0000001c08087224 */ /* 0x000fe200078e02ff */
[----:B------:R-:W-:Y:S02]  /*315c0*/  LEA.HI.X.SX32 R7, R10, R9, 0x1, P1 ;  /* 0x000000090a077211 */ /* 0x000fe400008f0eff */
[----:B--2---:R-:W-:Y:S02]  /*315d0*/  PRMT R25, R17, 0x7770, RZ ;  /* 0x0000777011197816 */ /* 0x004fe400000000ff */
[----:B---3--:R-:W-:-:S02]  /*315e0*/  PRMT R21, R15, 0x7770, RZ ;  /* 0x000077700f157816 */ /* 0x008fc400000000ff */
[----:B----4-:R-:W-:-:S05]  /*315f0*/  PRMT R19, R13, 0x7770, RZ ;  /* 0x000077700d137816 */ /* 0x010fca00000000ff */
[----:B------:R0:W-:Y:S04]  /*31600*/  @P4 STG.E.U8 desc[UR8][R4.64], R19 ;  /* 0x0000001304004986 */ /* 0x0001e8000c101108 */
[----:B------:R1:W-:Y:S01]  /*31610*/  @P3 STG.E.U8 desc[UR8][R6.64], R21 ;  /* 0x0000001506003986 */ /* 0x0003e2000c101108 */
[----:B------:R-:W-:Y:S02]  /*31620*/  ISETP.LT.AND P3, PT, R27, UR13, !P0 ;  /* 0x0000000d1b007c0c */ /* 0x000fe4000c761270 */
[----:B0-----:R-:W-:-:S04]  /*31630*/  IADD3 R4, P1, R3, R2, RZ ;  /* 0x0000000203047210 */ /* 0x001fc80007f3e0ff */
[----:B------:R-:W-:Y:S01]  /*31640*/  LEA.HI.X.SX32 R5, R3, R9, 0x1, P1 ;  /* 0x0000000903057211 */ /* 0x000fe200008f0eff */
[----:B------:R-:W-:Y:S01]  /*31650*/  IMAD R3, R28, 0x20, R3 ;  /* 0x000000201c037824 */ /* 0x000fe200078e0203 */
[----:B-1----:R-:W-:-:S03]  /*31660*/  IADD3 R6, P4, R8, R2, RZ ;  /* 0x0000000208067210 */ /* 0x002fc60007f9e0ff */
[----:B------:R0:W-:Y:S01]  /*31670*/  @P2 STG.E.U8 desc[UR8][R4.64], R25 ;  /* 0x0000001904002986 */ /* 0x0001e2000c101108 */
[----:B------:R-:W-:Y:S01]  /*31680*/  LEA.HI.X.SX32 R7, R8, R9, 0x1, P4 ;  /* 0x0000000908077211 */ /* 0x000fe200020f0eff */
[C---:B------:R-:W-:Y:S01]  /*31690*/  IMAD R8, R28.reuse, 0x10, R3 ;  /* 0x000000101c087824 */ /* 0x040fe200078e0203 */
[----:B------:R-:W-:Y:S02]  /*316a0*/  PRMT R27, R11, 0x7770, RZ ;  /* 0x000077700b1b7816 */ /* 0x000fe400000000ff */
[----:B------:R-:W-:Y:S01]  /*316b0*/  PRMT R23, R13, 0x7771, RZ ;  /* 0x000077710d177816 */ /* 0x000fe200000000ff */
[----:B------:R-:W-:Y:S01]  /*316c0*/  IMAD R10, R28, 0x10, R8 ;  /* 0x000000101c0a7824 */ /* 0x000fe200078e0208 */
[----:B0-----:R-:W-:-:S04]  /*316d0*/  IADD3 R4, P4, R3, R2, RZ ;  /* 0x0000000203047210 */ /* 0x001fc80007f9e0ff */
[----:B------:R-:W-:Y:S01]  /*316e0*/  LEA.HI.X.SX32 R5, R3, R9, 0x1, P4 ;  /* 0x0000000903057211 */ /* 0x000fe200020f0eff */
[----:B------:R0:W-:Y:S01]  /*316f0*/  @P6 STG.E.U8 desc[UR8][R6.64], R27 ;  /* 0x0000001b06006986 */ /* 0x0001e2000c101108 */
[----:B------:R-:W-:-:S03]  /*31700*/  ISETP.LT.AND P1, PT, R20, UR13, !P0 ;  /* 0x0000000d14007c0c */ /* 0x000fc6000c721270 */
[----:B------:R-:W-:Y:S01]  /*31710*/  @P3 STG.E.U8 desc[UR8][R4.64], R23 ;  /* 0x0000001704003986 */ /* 0x000fe2000c101108 */
[----:B------:R-:W-:Y:S02]  /*31720*/  IADD3 R20, P3, R10, R2, RZ ;  /* 0x000000020a147210 */ /* 0x000fe40007f7e0ff */
[----:B------:R-:W-:Y:S02]  /*31730*/  ISETP.LT.AND P6, PT, R24, UR13, !P0 ;  /* 0x0000000d18007c0c */ /* 0x000fe4000c7c1270 */
[----:B------:R-:W-:Y:S01]  /*31740*/  LEA.HI.X.SX32 R21, R10, R9, 0x1, P3 ;  /* 0x000000090a157211 */ /* 0x000fe200018f0eff */
[----:B------:R-:W2:Y:S01]  /*31750*/  LDL.LU R24, [R1+0x24] ;  /* 0x0000240001187983 */ /* 0x000ea20000300800 */
[----:B------:R-:W-:-:S03]  /*31760*/  ISETP.LT.AND P3, PT, R26, UR13, !P0 ;  /* 0x0000000d1a007c0c */ /* 0x000fc6000c761270 */
[----:B------:R-:W3:Y:S01]  /*31770*/  LDL.LU R26, [R1+0x28] ;  /* 0x00002800011a7983 */ /* 0x000ee20000300800 */
[----:B------:R-:W-:Y:S02]  /*31780*/  ISETP.LT.AND P2, PT, R22, UR13, !P0 ;  /* 0x0000000d16007c0c */ /* 0x000fe4000c741270 */
[----:B------:R-:W-:Y:S01]  /*31790*/  IADD3 R18, P4, R8, R2, RZ ;  /* 0x0000000208127210 */ /* 0x000fe20007f9e0ff */
[----:B------:R-:W-:Y:S01]  /*317a0*/  VIADD R3, R0, 0x170 ;  /* 0x0000017000037836 */ /* 0x000fe20000000000 */
[----:B------:R-:W-:Y:S02]  /*317b0*/  PRMT R25, R15, 0x7771, RZ ;  /* 0x000077710f197816 */ /* 0x000fe400000000ff */
[----:B------:R-:W-:-:S07]  /*317c0*/  LEA.HI.X.SX32 R19, R8, R9, 0x1, P4 ;  /* 0x0000000908137211 */ /* 0x000fce00020f0eff */
[----:B------:R1:W-:Y:S01]  /*317d0*/  @P2 STG.E.U8 desc[UR8][R18.64], R25 ;  /* 0x0000001912002986 */ /* 0x0003e2000c101108 */
[C---:B------:R-:W-:Y:S01]  /*317e0*/  ISETP.LT.AND P2, PT, R3.reuse, UR13, !P0 ;  /* 0x0000000d03007c0c */ /* 0x040fe2000c741270 */
[----:B------:R-:W-:Y:S02]  /*317f0*/  IMAD R3, R3, R28, RZ ;  /* 0x0000001c03037224 */ /* 0x000fe400078e02ff */
[----:B------:R-:W-:-:S03]  /*31800*/  IMAD R10, R28, 0x20, R10 ;  /* 0x000000201c0a7824 */ /* 0x000fc600078e020a */
[-C--:B0-----:R-:W-:Y:S02]  /*31810*/  IADD3 R6, P4, R3, R2.reuse, RZ ;  /* 0x0000000203067210 */ /* 0x081fe40007f9e0ff */
[----:B------:R-:W-:Y:S01]  /*31820*/  PRMT R27, R17, 0x7771, RZ ;  /* 0x00007771111b7816 */ /* 0x000fe200000000ff */
[----:B------:R-:W-:Y:S01]  /*31830*/  IMAD R8, R28, 0x10, R10 ;  /* 0x000000101c087824 */ /* 0x000fe200078e020a */
[----:B------:R-:W-:Y:S02]  /*31840*/  LEA.HI.X.SX32 R7, R3, R9, 0x1, P4 ;  /* 0x0000000903077211 */ /* 0x000fe400020f0eff */
[----:B-1----:R-:W-:Y:S01]  /*31850*/  PRMT R25, R11, 0x7771, RZ ;  /* 0x000077710b197816 */ /* 0x002fe200000000ff */
[----:B------:R0:W-:Y:S01]  /*31860*/  @P6 STG.E.U8 desc[UR8][R20.64], R27 ;  /* 0x0000001b14006986 */ /* 0x0001e2000c101108 */
[-C--:B------:R-:W-:Y:S01]  /*31870*/  IADD3 R4, P6, R10, R2.reuse, RZ ;  /* 0x000000020a047210 */ /* 0x080fe20007fde0ff */
[----:B------:R-:W-:Y:S02]  /*31880*/  VIADD R3, R0, 0x1b0 ;  /* 0x000001b000037836 */ /* 0x000fe40000000000 */
[----:B------:R1:W-:Y:S01]  /*31890*/  @P2 STG.E.U8 desc[UR8][R6.64], R25 ;  /* 0x0000001906002986 */ /* 0x0003e2000c101108 */
[----:B------:R-:W-:-:S02]  /*318a0*/  IADD3 R22, P2, R8, R2, RZ ;  /* 0x0000000208167210 */ /* 0x000fc40007f5e0ff */
[-C--:B------:R-:W-:Y:S02]  /*318b0*/  LEA.HI.X.SX32 R5, R10, R9.reuse, 0x1, P6 ;  /* 0x000000090a057211 */ /* 0x080fe400030f0eff */
[----:B------:R-:W-:Y:S01]  /*318c0*/  LEA.HI.X.SX32 R23, R8, R9, 0x1, P2 ;  /* 0x0000000908177211 */ /* 0x000fe200010f0eff */
[----:B------:R-:W-:Y:S01]  /*318d0*/  IMAD R8, R28, 0x10, R8 ;  /* 0x000000101c087824 */ /* 0x000fe200078e0208 */
[----:B------:R-:W-:Y:S01]  /*318e0*/  PRMT R19, R13, 0x7772, RZ ;  /* 0x000077720d137816 */ /* 0x000fe200000000ff */
[----:B------:R-:W-:Y:S01]  /*318f0*/  VIADD R0, R0, 0x1f0 ;  /* 0x000001f000007836 */ /* 0x000fe20000000000 */
[----:B0-----:R-:W-:Y:S02]  /*31900*/  PRMT R21, R15, 0x7772, RZ ;  /* 0x000077720f157816 */ /* 0x001fe400000000ff */
[C---:B------:R-:W-:Y:S01]  /*31910*/  ISETP.LT.AND P4, PT, R3.reuse, UR13, !P0 ;  /* 0x0000000d03007c0c */ /* 0x040fe2000c781270 */
[----:B------:R-:W-:Y:S01]  /*31920*/  IMAD R3, R3, R28, RZ ;  /* 0x0000001c03037224 */ /* 0x000fe200078e02ff */
[----:B------:R0:W-:Y:S01]  /*31930*/  @P3 STG.E.U8 desc[UR8][R4.64], R19 ;  /* 0x0000001304003986 */ /* 0x0001e2000c101108 */
[----:B------:R-:W-:-:S02]  /*31940*/  IMAD R10, R28, 0x20, R8 ;  /* 0x000000201c0a7824 */ /* 0x000fc400078e0208 */
[C---:B------:R-:W-:Y:S01]  /*31950*/  IMAD R12, R0.reuse, R28, RZ ;  /* 0x0000001c000c7224 */ /* 0x040fe200078e02ff */
[----:B------:R4:W-:Y:S01]  /*31960*/  @P1 STG.E.U8 desc[UR8][R22.64], R21 ;  /* 0x0000001516001986 */ /* 0x0009e2000c101108 */
[----:B------:R-:W-:Y:S01]  /*31970*/  ISETP.LT.AND P1, PT, R0, UR13, !P0 ;  /* 0x0000000d00007c0c */ /* 0x000fe2000c721270 */
[----:B------:R-:W-:Y:S01]  /*31980*/  IMAD R0, R28, 0x10, R10 ;  /* 0x000000101c007824 */ /* 0x000fe200078e020a */
[CC--:B-1----:R-:W-:Y:S02]  /*31990*/  IADD3 R6, P3, R3.reuse, R2.reuse, RZ ;  /* 0x0000000203067210 */ /* 0x0c2fe40007f7e0ff */
[-C--:B------:R-:W-:Y:S02]  /*319a0*/  IADD3 R18, P2, R8, R2.reuse, RZ ;  /* 0x0000000208127210 */ /* 0x080fe40007f5e0ff */
[----:B------:R-:W-:Y:S01]  /*319b0*/  LEA.HI.X.SX32 R7, R3, R9, 0x1, P3 ;  /* 0x0000000903077211 */ /* 0x000fe200018f0eff */
[----:B------:R-:W-:Y:S01]  /*319c0*/  IMAD R3, R28, 0x10, R0 ;  /* 0x000000101c037824 */ /* 0x000fe200078e0200 */
[----:B0-----:R-:W-:-:S02]  /*319d0*/  IADD3 R4, P3, R10, R2, RZ ;  /* 0x000000020a047210 */ /* 0x001fc40007f7e0ff */
[-C--:B------:R-:W-:Y:S02]  /*319e0*/  LEA.HI.X.SX32 R19, R8, R9.reuse, 0x1, P2 ;  /* 0x0000000908137211 */ /* 0x080fe400010f0eff */
[-C--:B----4-:R-:W-:Y:S02]  /*319f0*/  IADD3 R22, P2, R3, R2.reuse, RZ ;  /* 0x0000000203167210 */ /* 0x090fe40007f5e0ff */
[----:B------:R-:W-:Y:S02]  /*31a00*/  IADD3 R20, P6, R0, R2, RZ ;  /* 0x0000000200147210 */ /* 0x000fe40007fde0ff */
[-C--:B------:R-:W-:Y:S02]  /*31a10*/  LEA.HI.X.SX32 R5, R10, R9.reuse, 0x1, P3 ;  /* 0x000000090a057211 */ /* 0x080fe400018f0eff */
[----:B------:R-:W-:Y:S02]  /*31a20*/  ISETP.LT.AND P3, PT, R29, UR13, !P0 ;  /* 0x0000000d1d007c0c */ /* 0x000fe4000c761270 */
[----:B------:R-:W-:-:S02]  /*31a30*/  LEA.HI.X.SX32 R23, R3, R9, 0x1, P2 ;  /* 0x0000000903177211 */ /* 0x000fc400010f0eff */
[-C--:B------:R-:W-:Y:S02]  /*31a40*/  LEA.HI.X.SX32 R21, R0, R9.reuse, 0x1, P6 ;  /* 0x0000000900157211 */ /* 0x080fe400030f0eff */
[C---:B------:R-:W-:Y:S02]  /*31a50*/  IADD3 R2, P6, R12.reuse, R2, RZ ;  /* 0x000000020c027210 */ /* 0x040fe40007fde0ff */
[----:B------:R-:W-:Y:S02]  /*31a60*/  PRMT R25, R17, 0x7772, RZ ;  /* 0x0000777211197816 */ /* 0x000fe400000000ff */
[----:B------:R-:W-:Y:S02]  /*31a70*/  LEA.HI.X.SX32 R3, R12, R9, 0x1, P6 ;  /* 0x000000090c037211 */ /* 0x000fe400030f0eff */
[----:B------:R-:W-:Y:S02]  /*31a80*/  PRMT R9, R11, 0x7772, RZ ;  /* 0x000077720b097816 */ /* 0x000fe400000000ff */
[----:B------:R-:W-:-:S02]  /*31a90*/  PRMT R13, R13, 0x7773, RZ ;  /* 0x000077730d0d7816 */ /* 0x000fc400000000ff */
[----:B------:R-:W-:Y:S01]  /*31aa0*/  PRMT R15, R15, 0x7773, RZ ;  /* 0x000077730f0f7816 */ /* 0x000fe200000000ff */
[----:B------:R0:W-:Y:S01]  /*31ab0*/  @P5 STG.E.U8 desc[UR8][R18.64], R25 ;  /* 0x0000001912005986 */ /* 0x0001e2000c101108 */
[----:B------:R-:W-:-:S03]  /*31ac0*/  PRMT R17, R17, 0x7773, RZ ;  /* 0x0000777311117816 */ /* 0x000fc600000000ff */
[----:B------:R0:W-:Y:S04]  /*31ad0*/  @P4 STG.E.U8 desc[UR8][R6.64], R9 ;  /* 0x0000000906004986 */ /* 0x0001e8000c101108 */
[----:B------:R0:W-:Y:S01]  /*31ae0*/  @P3 STG.E.U8 desc[UR8][R4.64], R13 ;  /* 0x0000000d04003986 */ /* 0x0001e2000c101108 */
[----:B------:R-:W-:Y:S02]  /*31af0*/  PRMT R11, R11, 0x7773, RZ ;  /* 0x000077730b0b7816 */ /* 0x000fe400000000ff */
[----:B--2---:R-:W-:Y:S02]  /*31b00*/  ISETP.LT.AND P2, PT, R24, UR13, !P0 ;  /* 0x0000000d18007c0c */ /* 0x004fe4000c741270 */
[----:B---3--:R-:W-:-:S11]  /*31b10*/  ISETP.LT.AND P0, PT, R26, UR13, !P0 ;  /* 0x0000000d1a007c0c */ /* 0x008fd6000c701270 */
[----:B------:R0:W-:Y:S04]  /*31b20*/  @P2 STG.E.U8 desc[UR8][R20.64], R15 ;  /* 0x0000000f14002986 */ /* 0x0001e8000c101108 */
[----:B------:R0:W-:Y:S01]  /*31b30*/  @P0 STG.E.U8 desc[UR8][R22.64], R17 ;  /* 0x0000001116000986 */ /* 0x0001e2000c101108 */
[----:B------:R-:W-:Y:S05]  /*31b40*/  @!P1 EXIT ;  /* 0x000000000000994d */ /* 0x000fea0003800000 */
[----:B------:R-:W-:Y:S01]  /*31b50*/  STG.E.U8 desc[UR8][R2.64], R11 ;  /* 0x0000000b02007986 */ /* 0x000fe2000c101108 */
[----:B------:R-:W-:Y:S05]  /*31b60*/  EXIT ;  /* 0x000000000000794d */ /* 0x000fea0003800000 */
.L_x_3:
[----:B------:R-:W-:-:S00]  /*31b70*/  BRA `(.L_x_3) ;  /* 0xfffffffc00fc7947 */ /* 0x000fc0000383ffff */
[----:B------:R-:W-:-:S00]  /*31b80*/  NOP ;  /* 0x0000000000007918 */ /* 0x000fc00000000000 */
[----:B------:R-:W-:-:S00]  /*31b90*/  NOP ;  /* 0x0000000000007918 */ /* 0x000fc00000000000 */
[----:B------:R-:W-:-:S00]  /*31ba0*/  NOP ;  /* 0x0000000000007918 */ /* 0x000fc00000000000 */
[----:B------:R-:W-:-:S00]  /*31bb0*/  NOP ;  /* 0x0000000000007918 */ /* 0x000fc00000000000 */
[----:B------:R-:W-:-:S00]  /*31bc0*/  NOP ;  /* 0x0000000000007918 */ /* 0x000fc00000000000 */
[----:B------:R-:W-:-:S00]  /*31bd0*/  NOP ;  /* 0x0000000000007918 */ /* 0x000fc00000000000 */
[----:B------:R-:W-:-:S00]  /*31be0*/  NOP ;  /* 0x0000000000007918 */ /* 0x000fc00000000000 */
[----:B------:R-:W-:-:S00]  /*31bf0*/  NOP ;  /* 0x0000000000007918 */ /* 0x000fc00000000000 */
.L_x_4:


//--------------------- .nv.shared.matmul_kernel  --------------------------
	.section	.nv.shared.matmul_kernel,"aw",@nobits
	.sectionflags	@""
	.align	16
	.zero		1024


//--------------------- .nv.shared.reserved.0     --------------------------
	.section	.nv.shared.reserved.0,"aw",@nobits
	.weak		__nv_reservedSMEM_offset_0_alias
	.size		__nv_reservedSMEM_offset_0_alias, 0, 0
	.other		__nv_reservedSMEM_offset_0_alias,@"STO_CUDA_RESERVED_SHARED STV_DEFAULT"
__nv_reservedSMEM_offset_0_alias:
	.zero		0


//--------------------- .nv.constant0.matmul_kernel --------------------------
	.section	.nv.constant0.matmul_kernel,"a",@progbits
	.sectionflags	@""
	.align	4
.nv.constant0.matmul_kernel:
	.zero		608


//--------------------- SYMBOLS --------------------------

	.type		.nv.reservedSmem.offset0,@object
	.size		.nv.reservedSmem.offset0,0x4
